// auto-generated by cutlass_sweep.fmha — config: {"arch": "sm_90", "direction": "fwd", "dtype": "fp16", "head_dim": 160, "mask": "residual", "schedule": "tma", "tile_kv": 256, "tile_q": 64}
#include "cutlass/cutlass.h"
#include "cute/tensor.hpp"
#include "cutlass/device_kernel.h"
#include "cutlass/kernel_hardware_info.h"
#include "88_hopper_fmha/collective/fmha_fusion.hpp"
#include "88_hopper_fmha/kernel/fmha_kernel_builder.hpp"

using namespace cute;
using Element = cutlass::half_t;
using TileShape = Shape<_64, _256, _160>;
using StrideQ = cute::tuple<int, _1, cute::tuple<int, int>>;
using StrideK = cute::tuple<int, _1, cute::tuple<int, int>>;
using StrideV = cute::tuple<int, cute::_1, cute::tuple<int, int>>;

using Kernel = typename cutlass::fmha::kernel::FmhaBuilder<
    Element, float, float,
    TileShape, StrideQ, StrideK, StrideV,
    cutlass::fmha::collective::ResidualFusion,
    cutlass::gemm::KernelTma
  >::Kernel;

auto* _anchor = &cutlass::device_kernel<Kernel>;


// ===== COMPILED SASS (sm_90a) =====

	.target	sm_90a

	.elftype	@"ET_EXEC"


//--------------------- .note.nv.tkinfo           --------------------------
	.section	.note.nv.tkinfo,"",@"SHT_NOTE"
	.sectionflags	@"SHF_NOTE_NV_TKINFO"
	.tkinfo
        /*0018*/ 	.word	0x00000002
        /*0030*/ 	.string	""
        /*0030*/ 	.string	"ptxas"
        /*0030*/ 	.string	"Cuda compilation tools, release 13.0, V13.0.88"
        /*0030*/ 	.string	"Build cuda_13.0.r13.0/compiler.36424714_0"
        /*0030*/ 	.string	"-arch sm_90a -m 64 "



//--------------------- .note.nv.cuinfo           --------------------------
	.section	.note.nv.cuinfo,"",@"SHT_NOTE"
	.sectionflags	@"SHF_NOTE_NV_CUINFO"
        /*0018*/ 	.short	0x0002
        /*001a*/ 	.short	0x005a
        /*001c*/ 	.short	0x0082
	.zero		2


//--------------------- .nv.info                  --------------------------
	.section	.nv.info,"",@"SHT_CUDA_INFO"
	.align	4


	//----- nvinfo : EIATTR_REGCOUNT
	.align		4
        /*0000*/ 	.byte	0x04, 0x2f
        /*0002*/ 	.short	(.L_16 - .L_15)
	.align		4
.L_15:
        /*0004*/ 	.word	index@(_ZN7cutlass13device_kernelINS_4fmha6kernel13FmhaKernelTmaINS1_10collective15FmhaMainloopTmaINS_6half_tEfN4cute5tupleIJNS7_1CILi64EEENS9_ILi256EEENS9_ILi160EEEEEENS4_14ResidualFusionEJEEENS4_15FmhaFwdEpilogueIS6_fNS8_IJSA_SC_SB_EEEEEJEEEEEvNT_6ParamsE)
        /*0008*/ 	.word	0x000000ff


	//----- nvinfo : EIATTR_FRAME_SIZE
	.align		4
.L_16:
        /*000c*/ 	.byte	0x04, 0x11
        /*000e*/ 	.short	(.L_18 - .L_17)
	.align		4
.L_17:
        /*0010*/ 	.word	index@($__internal_0_$__cuda_sm20_rcp_rn_f32_slowpath)
        /*0014*/ 	.word	0x00000000


	//----- nvinfo : EIATTR_FRAME_SIZE
	.align		4
.L_18:
        /*0018*/ 	.byte	0x04, 0x11
        /*001a*/ 	.short	(.L_20 - .L_19)
	.align		4
.L_19:
        /*001c*/ 	.word	index@(_ZN7cutlass13device_kernelINS_4fmha6kernel13FmhaKernelTmaINS1_10collective15FmhaMainloopTmaINS_6half_tEfN4cute5tupleIJNS7_1CILi64EEENS9_ILi256EEENS9_ILi160EEEEEENS4_14ResidualFusionEJEEENS4_15FmhaFwdEpilogueIS6_fNS8_IJSA_SC_SB_EEEEEJEEEEEvNT_6ParamsE)
        /*0020*/ 	.word	0x00000000


	//----- nvinfo : EIATTR_MIN_STACK_SIZE
	.align		4
.L_20:
        /*0024*/ 	.byte	0x04, 0x12
        /*0026*/ 	.short	(.L_22 - .L_21)
	.align		4
.L_21:
        /*0028*/ 	.word	index@(_ZN7cutlass13device_kernelINS_4fmha6kernel13FmhaKernelTmaINS1_10collective15FmhaMainloopTmaINS_6half_tEfN4cute5tupleIJNS7_1CILi64EEENS9_ILi256EEENS9_ILi160EEEEEENS4_14ResidualFusionEJEEENS4_15FmhaFwdEpilogueIS6_fNS8_IJSA_SC_SB_EEEEEJEEEEEvNT_6ParamsE)
        /*002c*/ 	.word	0x00000000
.L_22:


//--------------------- .nv.compat                --------------------------
	.section	.nv.compat,"",@"SHT_CUDA_COMPAT_INFO"
	.align	4
        /*0000*/ 	.byte	0x02, 0x09, 0x01, 0x00, 0x02, 0x02, 0x04, 0x00, 0x02, 0x05, 0x05, 0x00, 0x03, 0x07, 0x01, 0x01
        /*0010*/ 	.byte	0x02, 0x03, 0x01, 0x00, 0x02, 0x06, 0x01, 0x00, 0x04, 0x0b, 0x08, 0x00, 0x00, 0x00, 0x00, 0x00
        /*0020*/ 	.byte	0x00, 0x00, 0x00, 0x00


//--------------------- .nv.info._ZN7cutlass13device_kernelINS_4fmha6kernel13FmhaKernelTmaINS1_10collective15FmhaMainloopTmaINS_6half_tEfN4cute5tupleIJNS7_1CILi64EEENS9_ILi256EEENS9_ILi160EEEEEENS4_14ResidualFusionEJEEENS4_15FmhaFwdEpilogueIS6_fNS8_IJSA_SC_SB_EEEEEJEEEEEvNT_6ParamsE --------------------------
	.section	.nv.info._ZN7cutlass13device_kernelINS_4fmha6kernel13FmhaKernelTmaINS1_10collective15FmhaMainloopTmaINS_6half_tEfN4cute5tupleIJNS7_1CILi64EEENS9_ILi256EEENS9_ILi160EEEEEENS4_14ResidualFusionEJEEENS4_15FmhaFwdEpilogueIS6_fNS8_IJSA_SC_SB_EEEEEJEEEEEvNT_6ParamsE,"",@"SHT_CUDA_INFO"
	.sectionflags	@""
	.align	4


	//----- nvinfo : EIATTR_CUDA_API_VERSION
	.align		4
        /*0000*/ 	.byte	0x04, 0x37
        /*0002*/ 	.short	(.L_24 - .L_23)
.L_23:
        /*0004*/ 	.word	0x00000082


	//----- nvinfo : EIATTR_KPARAM_INFO
	.align		4
.L_24:
        /*0008*/ 	.byte	0x04, 0x17
        /*000a*/ 	.short	(.L_26 - .L_25)
.L_25:
        /*000c*/ 	.word	0x00000000
        /*0010*/ 	.short	0x0000
        /*0012*/ 	.short	0x0070
        /*0014*/ 	.byte	0x00, 0xf0, 0x01, 0x20


	//----- nvinfo : EIATTR_SPARSE_MMA_MASK
	.align		4
.L_26:
        /*0018*/ 	.byte	0x03, 0x50
        /*001a*/ 	.short	0x0000


	//----- nvinfo : EIATTR_MAXREG_COUNT
	.align		4
        /*001c*/ 	.byte	0x03, 0x1b
        /*001e*/ 	.short	0x00ff


	//----- nvinfo : EIATTR_NUM_BARRIERS
	.align		4
        /*0020*/ 	.byte	0x02, 0x4c
        /*0022*/ 	.byte	0x02
	.zero		1


	//----- nvinfo : EIATTR_EXTERNS
	.align		4
        /*0024*/ 	.byte	0x04, 0x0f
        /*0026*/ 	.short	(.L_28 - .L_27)


	//   ....[0]....
	.align		4
.L_27:
        /*0028*/ 	.word	index@(__assertfail)


	//----- nvinfo : EIATTR_MERCURY_ISA_VERSION
	.align		4
.L_28:
        /*002c*/ 	.byte	0x03, 0x5f
        /*002e*/ 	.short	0x0101


	//----- nvinfo : EIATTR_COOP_GROUP_MASK_REGIDS
	.align		4
        /*0030*/ 	.byte	0x04, 0x29
        /*0032*/ 	.short	(.L_30 - .L_29)


	//   ....[0]....
.L_29:
        /*0034*/ 	.word	0xffffffff


	//   ....[1]....
        /*0038*/ 	.word	0xffffffff


	//   ....[2]....
        /*003c*/ 	.word	0xffffffff


	//   ....[3]....
        /*0040*/ 	.word	0xffffffff


	//   ....[4]....
        /*0044*/ 	.word	0xffffffff


	//   ....[5]....
        /*0048*/ 	.word	0xffffffff


	//   ....[6]....
        /*004c*/ 	.word	0xffffffff


	//   ....[7]....
        /*0050*/ 	.word	0xffffffff


	//   ....[8]....
        /*0054*/ 	.word	0xffffffff


	//   ....[9]....
        /*0058*/ 	.word	0xffffffff


	//   ....[10]....
        /*005c*/ 	.word	0xffffffff


	//   ....[11]....
        /*0060*/ 	.word	0xffffffff


	//   ....[12]....
        /*0064*/ 	.word	0xffffffff


	//   ....[13]....
        /*0068*/ 	.word	0xffffffff


	//   ....[14]....
        /*006c*/ 	.word	0xffffffff


	//   ....[15]....
        /*0070*/ 	.word	0xffffffff


	//   ....[16]....
        /*0074*/ 	.word	0xffffffff


	//   ....[17]....
        /*0078*/ 	.word	0xffffffff


	//   ....[18]....
        /*007c*/ 	.word	0xffffffff


	//   ....[19]....
        /*0080*/ 	.word	0xffffffff


	//   ....[20]....
        /*0084*/ 	.word	0xffffffff


	//----- nvinfo : EIATTR_COOP_GROUP_INSTR_OFFSETS
	.align		4
.L_30:
        /*0088*/ 	.byte	0x04, 0x28
        /*008a*/ 	.short	(.L_32 - .L_31)


	//   ....[0]....
.L_31:
        /*008c*/ 	.word	0x00000050


	//   ....[1]....
        /*0090*/ 	.word	0x00000140


	//   ....[2]....
        /*0094*/ 	.word	0x00000270


	//   ....[3]....
        /*0098*/ 	.word	0x00000410


	//   ....[4]....
        /*009c*/ 	.word	0x000005b0


	//   ....[5]....
        /*00a0*/ 	.word	0x00003fb0


	//   ....[6]....
        /*00a4*/ 	.word	0x00003fc0


	//   ....[7]....
        /*00a8*/ 	.word	0x00003ff0


	//   ....[8]....
        /*00ac*/ 	.word	0x00004000


	//   ....[9]....
        /*00b0*/ 	.word	0x0000a8b0


	//   ....[10]....
        /*00b4*/ 	.word	0x0000a8e0


	//   ....[11]....
        /*00b8*/ 	.word	0x0000a900


	//   ....[12]....
        /*00bc*/ 	.word	0x0000a930


	//   ....[13]....
        /*00c0*/ 	.word	0x00012770


	//   ....[14]....
        /*00c4*/ 	.word	0x000127d0


	//   ....[15]....
        /*00c8*/ 	.word	0x000127f0


	//   ....[16]....
        /*00cc*/ 	.word	0x00012820


	//   ....[17]....
        /*00d0*/ 	.word	0x00018b30


	//   ....[18]....
        /*00d4*/ 	.word	0x00018b70


	//   ....[19]....
        /*00d8*/ 	.word	0x00018bc0


	//   ....[20]....
        /*00dc*/ 	.word	0x00018bd0


	//----- nvinfo : EIATTR_SYSCALL_OFFSETS
	.align		4
.L_32:
        /*00e0*/ 	.byte	0x04, 0x46
        /*00e2*/ 	.short	(.L_34 - .L_33)


	//   ....[0]....
.L_33:
        /*00e4*/ 	.word	0x00019810


	//   ....[1]....
        /*00e8*/ 	.word	0x00019930


	//----- nvinfo : EIATTR_MBARRIER_INSTR_OFFSETS
	.align		4
.L_34:
        /*00ec*/ 	.byte	0x04, 0x39
        /*00ee*/ 	.short	(.L_36 - .L_35)


	//   ....[0]....
.L_35:
        /*00f0*/ 	.word	0x00000240
        /*00f4*/ 	.word	0x000000ff
        /*00f8*/ 	.word	0x00055040
        /*00fc*/ 	.short	0x0100
        /*00fe*/ 	.byte	0x08
	.zero		1


	//   ....[1]....
        /*0100*/ 	.word	0x00000250
        /*0104*/ 	.word	0x000000ff
        /*0108*/ 	.word	0x00055048
        /*010c*/ 	.short	0x0100
        /*010e*/ 	.byte	0x08
	.zero		1


	//   ....[2]....
        /*0110*/ 	.word	0x00000380
        /*0114*/ 	.word	0x000000ff
        /*0118*/ 	.word	0x00055000
        /*011c*/ 	.short	0x0100
        /*011e*/ 	.byte	0x08
	.zero		1


	//   ....[3]....
        /*0120*/ 	.word	0x00000390
        /*0124*/ 	.word	0x000000ff
        /*0128*/ 	.word	0x00055020
        /*012c*/ 	.short	0x0100
        /*012e*/ 	.byte	0x08
	.zero		1


	//   ....[4]....
        /*0130*/ 	.word	0x000003a0
        /*0134*/ 	.word	0x000000ff
        /*0138*/ 	.word	0x00055008
        /*013c*/ 	.short	0x0100
        /*013e*/ 	.byte	0x08
	.zero		1


	//   ....[5]....
        /*0140*/ 	.word	0x000003b0
        /*0144*/ 	.word	0x000000ff
        /*0148*/ 	.word	0x00055028
        /*014c*/ 	.short	0x0100
        /*014e*/ 	.byte	0x08
	.zero		1


	//   ....[6]....
        /*0150*/ 	.word	0x000003c0
        /*0154*/ 	.word	0x000000ff
        /*0158*/ 	.word	0x00055010
        /*015c*/ 	.short	0x0100
        /*015e*/ 	.byte	0x08
	.zero		1


	//   ....[7]....
        /*0160*/ 	.word	0x000003d0
        /*0164*/ 	.word	0x000000ff
        /*0168*/ 	.word	0x00055030
        /*016c*/ 	.short	0x0100
        /*016e*/ 	.byte	0x08
	.zero		1


	//   ....[8]....
        /*0170*/ 	.word	0x000003e0
        /*0174*/ 	.word	0x000000ff
        /*0178*/ 	.word	0x00055018
        /*017c*/ 	.short	0x0100
        /*017e*/ 	.byte	0x08
	.zero		1


	//   ....[9]....
        /*0180*/ 	.word	0x000003f0
        /*0184*/ 	.word	0x000000ff
        /*0188*/ 	.word	0x00055038
        /*018c*/ 	.short	0x0100
        /*018e*/ 	.byte	0x08
	.zero		1


	//   ....[10]....
        /*0190*/ 	.word	0x00000520
        /*0194*/ 	.word	0x000000ff
        /*0198*/ 	.word	0x00055050
        /*019c*/ 	.short	0x0100
        /*019e*/ 	.byte	0x08
	.zero		1


	//   ....[11]....
        /*01a0*/ 	.word	0x00000530
        /*01a4*/ 	.word	0x000000ff
        /*01a8*/ 	.word	0x00055070
        /*01ac*/ 	.short	0x0100
        /*01ae*/ 	.byte	0x08
	.zero		1


	//   ....[12]....
        /*01b0*/ 	.word	0x00000540
        /*01b4*/ 	.word	0x000000ff
        /*01b8*/ 	.word	0x00055058
        /*01bc*/ 	.short	0x0100
        /*01be*/ 	.byte	0x08
	.zero		1


	//   ....[13]....
        /*01c0*/ 	.word	0x00000550
        /*01c4*/ 	.word	0x000000ff
        /*01c8*/ 	.word	0x00055078
        /*01cc*/ 	.short	0x0100
        /*01ce*/ 	.byte	0x08
	.zero		1


	//   ....[14]....
        /*01d0*/ 	.word	0x00000560
        /*01d4*/ 	.word	0x000000ff
        /*01d8*/ 	.word	0x00055060
        /*01dc*/ 	.short	0x0100
        /*01de*/ 	.byte	0x08
	.zero		1


	//   ....[15]....
        /*01e0*/ 	.word	0x00000570
        /*01e4*/ 	.word	0x000000ff
        /*01e8*/ 	.word	0x00055080
        /*01ec*/ 	.short	0x0100
        /*01ee*/ 	.byte	0x08
	.zero		1


	//   ....[16]....
        /*01f0*/ 	.word	0x00000580
        /*01f4*/ 	.word	0x000000ff
        /*01f8*/ 	.word	0x00055068
        /*01fc*/ 	.short	0x0100
        /*01fe*/ 	.byte	0x08
	.zero		1


	//   ....[17]....
        /*0200*/ 	.word	0x00000590
        /*0204*/ 	.word	0x000000ff
        /*0208*/ 	.word	0x00055088
        /*020c*/ 	.short	0x0100
        /*020e*/ 	.byte	0x08
	.zero		1


	//   ....[18]....
        /*0210*/ 	.word	0x000006f0
        /*0214*/ 	.word	0x00000003
        /*0218*/ 	.word	0x00055048
        /*021c*/ 	.short	0x010a
        /*021e*/ 	.byte	0x3f
	.zero		1


	//   ....[19]....
        /*0220*/ 	.word	0x00000b60
        /*0224*/ 	.word	0x00000007
        /*0228*/ 	.word	0x00055020
        /*022c*/ 	.short	0x010a
        /*022e*/ 	.byte	0x3f
	.zero		1


	//   ....[20]....
        /*0230*/ 	.word	0x00000e90
        /*0234*/ 	.word	0x00000002
        /*0238*/ 	.word	0x00055020
        /*023c*/ 	.short	0x010a
        /*023e*/ 	.byte	0x3f
	.zero		1


	//   ....[21]....
        /*0240*/ 	.word	0x00001270
        /*0244*/ 	.word	0x00000004
        /*0248*/ 	.word	0x00055020
        /*024c*/ 	.short	0x010a
        /*024e*/ 	.byte	0x3f
	.zero		1


	//   ....[22]....
        /*0250*/ 	.word	0x00001600
        /*0254*/ 	.word	0x00000009
        /*0258*/ 	.word	0x00055020
        /*025c*/ 	.short	0x010a
        /*025e*/ 	.byte	0x3f
	.zero		1


	//   ....[23]....
        /*0260*/ 	.word	0x000019f0
        /*0264*/ 	.word	0x00000002
        /*0268*/ 	.word	0x00055040
        /*026c*/ 	.short	0x010a
        /*026e*/ 	.byte	0x3f
	.zero		1


	//   ....[24]....
        /*0270*/ 	.word	0x00001a10
        /*0274*/ 	.word	0x00000002
        /*0278*/ 	.word	0x00055000
        /*027c*/ 	.short	0x010a
        /*027e*/ 	.byte	0x3f
	.zero		1


	//   ....[25]....
        /*0280*/ 	.word	0x000055e0
        /*0284*/ 	.word	0x00000002
        /*0288*/ 	.word	0x00055008
        /*028c*/ 	.short	0x010a
        /*028e*/ 	.byte	0x3f
	.zero		1


	//   ....[26]....
        /*0290*/ 	.word	0x00009620
        /*0294*/ 	.word	0x0000000d
        /*0298*/ 	.word	0x00000000
        /*029c*/ 	.short	0x0101
        /*029e*/ 	.byte	0x3f
	.zero		1


	//   ....[27]....
        /*02a0*/ 	.word	0x000096f0
        /*02a4*/ 	.word	0x00000018
        /*02a8*/ 	.word	0x00055000
        /*02ac*/ 	.short	0x010a
        /*02ae*/ 	.byte	0x3f
	.zero		1


	//   ....[28]....
        /*02b0*/ 	.word	0x00009cc0
        /*02b4*/ 	.word	0x0000000f
        /*02b8*/ 	.word	0x00055020
        /*02bc*/ 	.short	0x010a
        /*02be*/ 	.byte	0x3f
	.zero		1


	//   ....[29]....
        /*02c0*/ 	.word	0x0000a8d0
        /*02c4*/ 	.word	0x000000f6
        /*02c8*/ 	.word	0x00000000
        /*02cc*/ 	.short	0x0101
        /*02ce*/ 	.byte	0x3f
	.zero		1


	//   ....[30]....
        /*02d0*/ 	.word	0x0000a9a0
        /*02d4*/ 	.word	0x000000f5
        /*02d8*/ 	.word	0x00055000
        /*02dc*/ 	.short	0x010a
        /*02de*/ 	.byte	0x3f
	.zero		1


	//   ....[31]....
        /*02e0*/ 	.word	0x00010030
        /*02e4*/ 	.word	0x00000005
        /*02e8*/ 	.word	0x00000000
        /*02ec*/ 	.short	0x0101
        /*02ee*/ 	.byte	0x3f
	.zero		1


	//   ....[32]....
        /*02f0*/ 	.word	0x00010110
        /*02f4*/ 	.word	0x00000018
        /*02f8*/ 	.word	0x00055020
        /*02fc*/ 	.short	0x010a
        /*02fe*/ 	.byte	0x3f
	.zero		1


	//   ....[33]....
        /*0300*/ 	.word	0x00010570
        /*0304*/ 	.word	0x00000018
        /*0308*/ 	.word	0x00055000
        /*030c*/ 	.short	0x010a
        /*030e*/ 	.byte	0x3f
	.zero		1


	//   ....[34]....
        /*0310*/ 	.word	0x00010bc0
        /*0314*/ 	.word	0x0000000f
        /*0318*/ 	.word	0x00055020
        /*031c*/ 	.short	0x010a
        /*031e*/ 	.byte	0x3f
	.zero		1


	//   ....[35]....
        /*0320*/ 	.word	0x00012840
        /*0324*/ 	.word	0x000000f9
        /*0328*/ 	.word	0x00000000
        /*032c*/ 	.short	0x0101
        /*032e*/ 	.byte	0x3f
	.zero		1


	//   ....[36]....
        /*0330*/ 	.word	0x00012860
        /*0334*/ 	.word	0x000000f3
        /*0338*/ 	.word	0x00055000
        /*033c*/ 	.short	0x010a
        /*033e*/ 	.byte	0x3f
	.zero		1


	//   ....[37]....
        /*0340*/ 	.word	0x00018610
        /*0344*/ 	.word	0x00000005
        /*0348*/ 	.word	0x00000000
        /*034c*/ 	.short	0x0101
        /*034e*/ 	.byte	0x3f
	.zero		1


	//   ....[38]....
        /*0350*/ 	.word	0x00018690
        /*0354*/ 	.word	0x00000005
        /*0358*/ 	.word	0x00055020
        /*035c*/ 	.short	0x010a
        /*035e*/ 	.byte	0x3f
	.zero		1


	//   ....[39]....
        /*0360*/ 	.word	0x0001aa60
        /*0364*/ 	.word	0x00000003
        /*0368*/ 	.word	0x00055048
        /*036c*/ 	.short	0x010a
        /*036e*/ 	.byte	0x3f
	.zero		1


	//   ....[40]....
        /*0370*/ 	.word	0x0001aab0
        /*0374*/ 	.word	0x00000007
        /*0378*/ 	.word	0x00055020
        /*037c*/ 	.short	0x010a
        /*037e*/ 	.byte	0x3f
	.zero		1


	//   ....[41]....
        /*0380*/ 	.word	0x0001ab00
        /*0384*/ 	.word	0x00000002
        /*0388*/ 	.word	0x00055020
        /*038c*/ 	.short	0x010a
        /*038e*/ 	.byte	0x3f
	.zero		1


	//   ....[42]....
        /*0390*/ 	.word	0x0001ab50
        /*0394*/ 	.word	0x00000004
        /*0398*/ 	.word	0x00055020
        /*039c*/ 	.short	0x010a
        /*039e*/ 	.byte	0x3f
	.zero		1


	//   ....[43]....
        /*03a0*/ 	.word	0x0001aba0
        /*03a4*/ 	.word	0x00000009
        /*03a8*/ 	.word	0x00055020
        /*03ac*/ 	.short	0x010a
        /*03ae*/ 	.byte	0x3f
	.zero		1


	//   ....[44]....
        /*03b0*/ 	.word	0x0001abf0
        /*03b4*/ 	.word	0x00000002
        /*03b8*/ 	.word	0x00055040
        /*03bc*/ 	.short	0x010a
        /*03be*/ 	.byte	0x3f
	.zero		1


	//   ....[45]....
        /*03c0*/ 	.word	0x0001ac40
        /*03c4*/ 	.word	0x00000002
        /*03c8*/ 	.word	0x00055000
        /*03cc*/ 	.short	0x010a
        /*03ce*/ 	.byte	0x3f
	.zero		1


	//   ....[46]....
        /*03d0*/ 	.word	0x0001ac90
        /*03d4*/ 	.word	0x00000002
        /*03d8*/ 	.word	0x00055008
        /*03dc*/ 	.short	0x010a
        /*03de*/ 	.byte	0x3f
	.zero		1


	//   ....[47]....
        /*03e0*/ 	.word	0x0001ace0
        /*03e4*/ 	.word	0x00000018
        /*03e8*/ 	.word	0x00055000
        /*03ec*/ 	.short	0x010a
        /*03ee*/ 	.byte	0x3f
	.zero		1


	//   ....[48]....
        /*03f0*/ 	.word	0x0001ad30
        /*03f4*/ 	.word	0x0000000f
        /*03f8*/ 	.word	0x00055020
        /*03fc*/ 	.short	0x010a
        /*03fe*/ 	.byte	0x3f
	.zero		1


	//   ....[49]....
        /*0400*/ 	.word	0x0001ad80
        /*0404*/ 	.word	0x000000f5
        /*0408*/ 	.word	0x00055000
        /*040c*/ 	.short	0x010a
        /*040e*/ 	.byte	0x3f
	.zero		1


	//   ....[50]....
        /*0410*/ 	.word	0x0001add0
        /*0414*/ 	.word	0x00000018
        /*0418*/ 	.word	0x00055020
        /*041c*/ 	.short	0x010a
        /*041e*/ 	.byte	0x3f
	.zero		1


	//   ....[51]....
        /*0420*/ 	.word	0x0001ae20
        /*0424*/ 	.word	0x00000018
        /*0428*/ 	.word	0x00055000
        /*042c*/ 	.short	0x010a
        /*042e*/ 	.byte	0x3f
	.zero		1


	//   ....[52]....
        /*0430*/ 	.word	0x0001ae70
        /*0434*/ 	.word	0x0000000f
        /*0438*/ 	.word	0x00055020
        /*043c*/ 	.short	0x010a
        /*043e*/ 	.byte	0x3f
	.zero		1


	//   ....[53]....
        /*0440*/ 	.word	0x0001aec0
        /*0444*/ 	.word	0x000000f3
        /*0448*/ 	.word	0x00055000
        /*044c*/ 	.short	0x010a
        /*044e*/ 	.byte	0x3f
	.zero		1


	//   ....[54]....
        /*0450*/ 	.word	0x0001af10
        /*0454*/ 	.word	0x00000005
        /*0458*/ 	.word	0x00055020
        /*045c*/ 	.short	0x010a
        /*045e*/ 	.byte	0x3f
	.zero		1


	//----- nvinfo : EIATTR_NUM_MBARRIERS
	.align		4
.L_36:
        /*0460*/ 	.byte	0x03, 0x38
        /*0462*/ 	.short	0x0012


	//----- nvinfo : EIATTR_EXIT_INSTR_OFFSETS
	.align		4
        /*0464*/ 	.byte	0x04, 0x1c
        /*0466*/ 	.short	(.L_38 - .L_37)


	//   ....[0]....
.L_37:
        /*0468*/ 	.word	0x0001aa50


	//----- nvinfo : EIATTR_MAX_THREADS
	.align		4
.L_38:
        /*046c*/ 	.byte	0x04, 0x05
        /*046e*/ 	.short	(.L_40 - .L_39)
.L_39:
        /*0470*/ 	.word	0x00000080
        /*0474*/ 	.word	0x00000001
        /*0478*/ 	.word	0x00000001


	//----- nvinfo : EIATTR_CRS_STACK_SIZE
	.align		4
.L_40:
        /*047c*/ 	.byte	0x04, 0x1e
        /*047e*/ 	.short	(.L_42 - .L_41)
.L_41:
        /*0480*/ 	.word	0x00000000


	//----- nvinfo : EIATTR_CBANK_PARAM_SIZE
	.align		4
.L_42:
        /*0484*/ 	.byte	0x03, 0x19
        /*0486*/ 	.short	0x0870


	//----- nvinfo : EIATTR_PARAM_CBANK
	.align		4
        /*0488*/ 	.byte	0x04, 0x0a
        /*048a*/ 	.short	(.L_44 - .L_43)
	.align		4
.L_43:
        /*048c*/ 	.word	index@(.nv.constant0._ZN7cutlass13device_kernelINS_4fmha6kernel13FmhaKernelTmaINS1_10collective15FmhaMainloopTmaINS_6half_tEfN4cute5tupleIJNS7_1CILi64EEENS9_ILi256EEENS9_ILi160EEEEEENS4_14ResidualFusionEJEEENS4_15FmhaFwdEpilogueIS6_fNS8_IJSA_SC_SB_EEEEEJEEEEEvNT_6ParamsE)
        /*0490*/ 	.short	0x0210
        /*0492*/ 	.short	0x0870


	//----- nvinfo : EIATTR_SW_WAR
	.align		4
.L_44:
        /*0494*/ 	.byte	0x04, 0x36
        /*0496*/ 	.short	(.L_46 - .L_45)
.L_45:
        /*0498*/ 	.word	0x00000008
.L_46:


//--------------------- .nv.callgraph             --------------------------
	.section	.nv.callgraph,"",@"SHT_CUDA_CALLGRAPH"
	.align	4
	.sectionentsize	8
	.align		4
        /*0000*/ 	.word	0x00000000
	.align		4
        /*0004*/ 	.word	0xffffffff
	.align		4
        /*0008*/ 	.word	index@(_ZN7cutlass13device_kernelINS_4fmha6kernel13FmhaKernelTmaINS1_10collective15FmhaMainloopTmaINS_6half_tEfN4cute5tupleIJNS7_1CILi64EEENS9_ILi256EEENS9_ILi160EEEEEENS4_14ResidualFusionEJEEENS4_15FmhaFwdEpilogueIS6_fNS8_IJSA_SC_SB_EEEEEJEEEEEvNT_6ParamsE)
	.align		4
        /*000c*/ 	.word	index@(__assertfail)
	.align		4
        /*0010*/ 	.word	0x00000000
	.align		4
        /*0014*/ 	.word	0xfffffffe
	.align		4
        /*0018*/ 	.word	0x00000000
	.align		4
        /*001c*/ 	.word	0xfffffffd
	.align		4
        /*0020*/ 	.word	0x00000000
	.align		4
        /*0024*/ 	.word	0xfffffffc


//--------------------- .nv.constant4             --------------------------
	.section	.nv.constant4,"a",@progbits
	.align	8
	.align		8
.nv.constant4:
        /*0000*/ 	.dword	__assertfail
	.align		8
        /*0008*/ 	.dword	__unnamed_1
	.align		8
        /*0010*/ 	.dword	__unnamed_2
	.align		8
        /*0018*/ 	.dword	_ZN39_INTERNAL_5a128e35_4_k_cu_f26aed72_29554cuda3std3__45__cpo5beginE
	.align		8
        /*0020*/ 	.dword	_ZN39_INTERNAL_5a128e35_4_k_cu_f26aed72_29554cuda3std3__45__cpo3endE
	.align		8
        /*0028*/ 	.dword	_ZN39_INTERNAL_5a128e35_4_k_cu_f26aed72_29554cuda3std3__45__cpo6cbeginE
	.align		8
        /*0030*/ 	.dword	_ZN39_INTERNAL_5a128e35_4_k_cu_f26aed72_29554cuda3std3__45__cpo4cendE
	.align		8
        /*0038*/ 	.dword	_ZN39_INTERNAL_5a128e35_4_k_cu_f26aed72_29554cuda3std3__441_GLOBAL__N__5a128e35_4_k_cu_f26aed72_29556ignoreE
	.align		8
        /*0040*/ 	.dword	_ZN39_INTERNAL_5a128e35_4_k_cu_f26aed72_29554cuda3std3__419piecewise_constructE
	.align		8
        /*0048*/ 	.dword	_ZN39_INTERNAL_5a128e35_4_k_cu_f26aed72_29554cuda3std3__48in_placeE
	.align		8
        /*0050*/ 	.dword	_ZN39_INTERNAL_5a128e35_4_k_cu_f26aed72_29554cuda3std6ranges3__45__cpo4swapE
	.align		8
        /*0058*/ 	.dword	_ZN39_INTERNAL_5a128e35_4_k_cu_f26aed72_29554cuda3std6ranges3__45__cpo9iter_moveE
	.align		8
        /*0060*/ 	.dword	_ZN39_INTERNAL_5a128e35_4_k_cu_f26aed72_29554cute7productE
	.align		8
        /*0068*/ 	.dword	_ZN39_INTERNAL_5a128e35_4_k_cu_f26aed72_29554cute1_E
	.align		8
        /*0070*/ 	.dword	$str$23
	.align		8
        /*0078*/ 	.dword	$str$24


//--------------------- .text._ZN7cutlass13device_kernelINS_4fmha6kernel13FmhaKernelTmaINS1_10collective15FmhaMainloopTmaINS_6half_tEfN4cute5tupleIJNS7_1CILi64EEENS9_ILi256EEENS9_ILi160EEEEEENS4_14ResidualFusionEJEEENS4_15FmhaFwdEpilogueIS6_fNS8_IJSA_SC_SB_EEEEEJEEEEEvNT_6ParamsE --------------------------
	.section	.text._ZN7cutlass13device_kernelINS_4fmha6kernel13FmhaKernelTmaINS1_10collective15FmhaMainloopTmaINS_6half_tEfN4cute5tupleIJNS7_1CILi64EEENS9_ILi256EEENS9_ILi160EEEEEENS4_14ResidualFusionEJEEENS4_15FmhaFwdEpilogueIS6_fNS8_IJSA_SC_SB_EEEEEJEEEEEvNT_6ParamsE,"ax",@progbits
	.align	128
.text._ZN7cutlass13device_kernelINS_4fmha6kernel13FmhaKernelTmaINS1_10collective15FmhaMainloopTmaINS_6half_tEfN4cute5tupleIJNS7_1CILi64EEENS9_ILi256EEENS9_ILi160EEEEEENS4_14ResidualFusionEJEEENS4_15FmhaFwdEpilogueIS6_fNS8_IJSA_SC_SB_EEEEEJEEEEEvNT_6ParamsE:
        .type           _ZN7cutlass13device_kernelINS_4fmha6kernel13FmhaKernelTmaINS1_10collective15FmhaMainloopTmaINS_6half_tEfN4cute5tupleIJNS7_1CILi64EEENS9_ILi256EEENS9_ILi160EEEEEENS4_14ResidualFusionEJEEENS4_15FmhaFwdEpilogueIS6_fNS8_IJSA_SC_SB_EEEEEJEEEEEvNT_6ParamsE,@function
        .size           _ZN7cutlass13device_kernelINS_4fmha6kernel13FmhaKernelTmaINS1_10collective15FmhaMainloopTmaINS_6half_tEfN4cute5tupleIJNS7_1CILi64EEENS9_ILi256EEENS9_ILi160EEEEEENS4_14ResidualFusionEJEEENS4_15FmhaFwdEpilogueIS6_fNS8_IJSA_SC_SB_EEEEEJEEEEEvNT_6ParamsE,(.L_x_98 - _ZN7cutlass13device_kernelINS_4fmha6kernel13FmhaKernelTmaINS1_10collective15FmhaMainloopTmaINS_6half_tEfN4cute5tupleIJNS7_1CILi64EEENS9_ILi256EEENS9_ILi160EEEEEENS4_14ResidualFusionEJEEENS4_15FmhaFwdEpilogueIS6_fNS8_IJSA_SC_SB_EEEEEJEEEEEvNT_6ParamsE)
        .other          _ZN7cutlass13device_kernelINS_4fmha6kernel13FmhaKernelTmaINS1_10collective15FmhaMainloopTmaINS_6half_tEfN4cute5tupleIJNS7_1CILi64EEENS9_ILi256EEENS9_ILi160EEEEEENS4_14ResidualFusionEJEEENS4_15FmhaFwdEpilogueIS6_fNS8_IJSA_SC_SB_EEEEEJEEEEEvNT_6ParamsE,@"STO_CUDA_ENTRY STV_DEFAULT"
_ZN7cutlass13device_kernelINS_4fmha6kernel13FmhaKernelTmaINS1_10collective15FmhaMainloopTmaINS_6half_tEfN4cute5tupleIJNS7_1CILi64EEENS9_ILi256EEENS9_ILi160EEEEEENS4_14ResidualFusionEJEEENS4_15FmhaFwdEpilogueIS6_fNS8_IJSA_SC_SB_EEEEEJEEEEEvNT_6ParamsE:
[----:B------:R-:W1:Y:S01]  /*0000*/  LDC R1, c[0x0][0x28] ;  /* 0x00000a00ff017b82 */ /* 0x000e620000000800 */
[----:B------:R-:W2:Y:S01]  /*0010*/  S2R R16, SR_TID.X ;  /* 0x0000000000107919 */ /* 0x000ea20000002100 */
[----:B------:R-:W-:Y:S01]  /*0020*/  ELECT P0, URZ, PT ;  /* 0x00000000003f782f */ /* 0x000fe20003800000 */
[----:B------:R-:W-:Y:S01]  /*0030*/  BSSY B0, `(.L_x_0) ;  /* 0x0000010000007945 */ /* 0x000fe20003800000 */
[----:B--2---:R-:W-:-:S05]  /*0040*/  SHF.R.U32.HI R8, RZ, 0x5, R16 ;  /* 0x00000005ff087819 */ /* 0x004fca0000011610 */
[----:B------:R-:W2:Y:S02]  /*0050*/  SHFL.IDX PT, R0, R8, RZ, 0x1f ;  /* 0x00001fff08007589 */ /* 0x000ea400000e0000 */
[----:B--2---:R-:W-:-:S13]  /*0060*/  ISETP.NE.OR P0, PT, R0, RZ, !P0 ;  /* 0x000000ff0000720c */ /* 0x004fda0004705670 */
[----:B-1----:R-:W-:Y:S05]  /*0070*/  @P0 BRA `(.L_x_1) ;  /* 0x00000000002c0947 */ /* 0x002fea0003800000 */
[----:B------:R-:W-:Y:S02]  /*0080*/  ULDC.64 UR4, c[0x0][0x198] ;  /* 0x0000660000047ab9 */ /* 0x000fe40000000a00 */
[----:B------:R-:W-:Y:S02]  /*0090*/  UIADD3 UR6, UP0, UR4, 0xf0, URZ ;  /* 0x000000f004067890 */ /* 0x000fe4000ff1e03f */
[----:B------:R-:W-:Y:S02]  /*00a0*/  UIADD3 UR8, UP1, UR4, 0x1f0, URZ ;  /* 0x000001f004087890 */ /* 0x000fe4000ff3e03f */
[----:B------:R-:W-:Y:S02]  /*00b0*/  UIADD3 UR4, UP2, UR4, 0x2f0, URZ ;  /* 0x000002f004047890 */ /* 0x000fe4000ff5e03f */
[----:B------:R-:W-:Y:S02]  /*00c0*/  UIADD3.X UR7, URZ, UR5, URZ, UP0, !UPT ;  /* 0x000000053f077290 */ /* 0x000fe400087fe43f */
[----:B------:R-:W-:-:S02]  /*00d0*/  UIADD3.X UR9, URZ, UR5, URZ, UP1, !UPT ;  /* 0x000000053f097290 */ /* 0x000fc40008ffe43f */
[----:B------:R-:W-:-:S05]  /*00e0*/  UIADD3.X UR5, URZ, UR5, URZ, UP2, !UPT ;  /* 0x000000053f057290 */ /* 0x000fca00097fe43f */
[----:B------:R1:W-:Y:S02]  /*00f0*/  UTMACCTL.PF [UR6] ;  /* 0x00000000060079b9 */ /* 0x0003e40008040000 */
[----:B------:R1:W-:Y:S02]  /*0100*/  UTMACCTL.PF [UR8] ;  /* 0x00000000080079b9 */ /* 0x0003e40008040000 */
[----:B------:R1:W-:Y:S02]  /*0110*/  UTMACCTL.PF [UR4] ;  /* 0x00000000040079b9 */ /* 0x0003e40008040000 */
[----:B-1----:R-:W-:Y:S01]  /*0120*/  NOP ;  /* 0x0000000000007918 */ /* 0x002fe20000000000 */
.L_x_1:
[----:B------:R-:W-:Y:S05]  /*0130*/  BSYNC B0 ;  /* 0x0000000000007941 */ /* 0x000fea0003800000 */
.L_x_0:
[----:B------:R-:W1:Y:S02]  /*0140*/  SHFL.IDX PT, R0, R8, RZ, 0x1f ;  /* 0x00001fff08007589 */ /* 0x000e6400000e0000 */
[----:B-1----:R-:W-:-:S13]  /*0150*/  ISETP.NE.AND P0, PT, R0, RZ, PT ;  /* 0x000000ff0000720c */ /* 0x002fda0003f05270 */
[----:B------:R-:W-:Y:S05]  /*0160*/  @P0 BRA `(.L_x_2) ;  /* 0x0000000000400947 */ /* 0x000fea0003800000 */
[----:B------:R-:W1:Y:S01]  /*0170*/  S2UR UR8, SR_CgaCtaId ;  /* 0x00000000000879c3 */ /* 0x000e620000008800 */
[----:B------:R-:W-:Y:S01]  /*0180*/  UMOV UR4, 0x400 ;  /* 0x0000040000047882 */ /* 0x000fe20000000000 */
[----:B------:R-:W-:Y:S01]  /*0190*/  UMOV UR5, 0x1 ;  /* 0x0000000100057882 */ /* 0x000fe20000000000 */
[----:B------:R-:W-:Y:S01]  /*01a0*/  UMOV UR6, 0x80 ;  /* 0x0000008000067882 */ /* 0x000fe20000000000 */
[----:B------:R-:W-:Y:S01]  /*01b0*/  ELECT P0, URZ, PT ;  /* 0x00000000003f782f */ /* 0x000fe20003800000 */
[----:B------:R-:W-:-:S04]  /*01c0*/  UIADD3 UR6, -UR6, 0x100000, URZ ;  /* 0x0010000006067890 */ /* 0x000fc8000fffe13f */
[----:B------:R-:W-:Y:S02]  /*01d0*/  USHF.L.U32 UR7, UR6, 0xb, URZ ;  /* 0x0000000b06077899 */ /* 0x000fe4000800063f */
[----:B------:R-:W-:Y:S02]  /*01e0*/  USHF.L.U32 UR6, UR6, 0x1, URZ ;  /* 0x0000000106067899 */ /* 0x000fe4000800063f */
[----:B-1----:R-:W-:Y:S02]  /*01f0*/  ULEA UR8, UR8, UR4, 0x18 ;  /* 0x0000000408087291 */ /* 0x002fe4000f8ec03f */
[----:B------:R-:W-:-:S04]  /*0200*/  UIADD3 UR4, -UR5, 0x100000, URZ ;  /* 0x0010000005047890 */ /* 0x000fc8000fffe13f */
[----:B------:R-:W-:Y:S02]  /*0210*/  USHF.L.U32 UR5, UR4, 0xb, URZ ;  /* 0x0000000b04057899 */ /* 0x000fe4000800063f */
[----:B------:R-:W-:Y:S01]  /*0220*/  USHF.L.U32 UR4, UR4, 0x1, URZ ;  /* 0x0000000104047899 */ /* 0x000fe2000800063f */
[----:B------:R-:W1:Y:S11]  /*0230*/  FENCE.VIEW.ASYNC.S ;  /* 0x00000000000073c6 */ /* 0x000e760000000000 */
[----:B-1----:R1:W2:Y:S01]  /*0240*/  SYNCS.EXCH.64 URZ, [UR8+0x55040], UR4 ;  /* 0x05504004083f75b2 */ /* 0x0022a20008000100 */
[----:B------:R1:W3:Y:S01]  /*0250*/  SYNCS.EXCH.64 URZ, [UR8+0x55048], UR6 ;  /* 0x05504806083f75b2 */ /* 0x0002e20008000100 */
[----:B------:R-:W-:Y:S01]  /*0260*/  NOP ;  /* 0x0000000000007918 */ /* 0x000fe20000000000 */
.L_x_2:
[----:B------:R-:W4:Y:S01]  /*0270*/  SHFL.IDX PT, R0, R8, RZ, 0x1f ;  /* 0x00001fff08007589 */ /* 0x000f2200000e0000 */
[----:B------:R-:W-:Y:S01]  /*0280*/  NOP ;  /* 0x0000000000007918 */ /* 0x000fe20000000000 */
[----:B----4-:R-:W-:-:S13]  /*0290*/  ISETP.NE.AND P0, PT, R0, RZ, PT ;  /* 0x000000ff0000720c */ /* 0x010fda0003f05270 */
[----:B------:R-:W-:Y:S05]  /*02a0*/  @P0 BRA `(.L_x_3) ;  /* 0x0000000000580947 */ /* 0x000fea0003800000 */
[----:B-1----:R-:W1:Y:S01]  /*02b0*/  S2UR UR5, SR_CgaCtaId ;  /* 0x00000000000579c3 */ /* 0x002e620000008800 */
[----:B------:R-:W-:Y:S01]  /*02c0*/  UMOV UR4, 0x400 ;  /* 0x0000040000047882 */ /* 0x000fe20000000000 */
[----:B------:R-:W-:Y:S01]  /*02d0*/  UMOV UR6, 0x1 ;  /* 0x0000000100067882 */ /* 0x000fe20000000000 */
[----:B------:R-:W-:Y:S01]  /*02e0*/  UMOV UR7, 0x80 ;  /* 0x0000008000077882 */ /* 0x000fe20000000000 */
[----:B------:R-:W-:Y:S01]  /*02f0*/  ELECT P0, URZ, PT ;  /* 0x00000000003f782f */ /* 0x000fe20003800000 */
[----:B-1----:R-:W-:Y:S02]  /*0300*/  ULEA UR8, UR5, UR4, 0x18 ;  /* 0x0000000405087291 */ /* 0x002fe4000f8ec03f */
[----:B------:R-:W-:-:S04]  /*0310*/  UIADD3 UR4, -UR6, 0x100000, URZ ;  /* 0x0010000006047890 */ /* 0x000fc8000fffe13f */
[----:B------:R-:W-:Y:S02]  /*0320*/  USHF.L.U32 UR5, UR4, 0xb, URZ ;  /* 0x0000000b04057899 */ /* 0x000fe4000800063f */
[----:B------:R-:W-:Y:S02]  /*0330*/  USHF.L.U32 UR4, UR4, 0x1, URZ ;  /* 0x0000000104047899 */ /* 0x000fe4000800063f */
[----:B------:R-:W-:-:S04]  /*0340*/  UIADD3 UR6, -UR7, 0x100000, URZ ;  /* 0x0010000007067890 */ /* 0x000fc8000fffe13f */
[----:B------:R-:W-:Y:S02]  /*0350*/  USHF.L.U32 UR7, UR6, 0xb, URZ ;  /* 0x0000000b06077899 */ /* 0x000fe4000800063f */
[----:B------:R-:W-:Y:S01]  /*0360*/  USHF.L.U32 UR6, UR6, 0x1, URZ ;  /* 0x0000000106067899 */ /* 0x000fe2000800063f */
[----:B------:R-:W1:Y:S03]  /*0370*/  FENCE.VIEW.ASYNC.S ;  /* 0x00000000000073c6 */ /* 0x000e660000000000 */
[----:B-1----:R4:W1:Y:S08]  /*0380*/  SYNCS.EXCH.64 URZ, [UR8+0x55000], UR4 ;  /* 0x05500004083f75b2 */ /* 0x0028700008000100 */
[----:B------:R4:W1:Y:S01]  /*0390*/  SYNCS.EXCH.64 URZ, [UR8+0x55020], UR6 ;  /* 0x05502006083f75b2 */ /* 0x0008620008000100 */
[----:B------:R4:W1:Y:S01]  /*03a0*/  SYNCS.EXCH.64 URZ, [UR8+0x55008], UR4 ;  /* 0x05500804083f75b2 */ /* 0x0008620008000100 */
[----:B------:R4:W1:Y:S01]  /*03b0*/  SYNCS.EXCH.64 URZ, [UR8+0x55028], UR6 ;  /* 0x05502806083f75b2 */ /* 0x0008620008000100 */
[----:B------:R4:W1:Y:S01]  /*03c0*/  SYNCS.EXCH.64 URZ, [UR8+0x55010], UR4 ;  /* 0x05501004083f75b2 */ /* 0x0008620008000100 */
[----:B------:R4:W1:Y:S01]  /*03d0*/  SYNCS.EXCH.64 URZ, [UR8+0x55030], UR6 ;  /* 0x05503006083f75b2 */ /* 0x0008620008000100 */
[----:B------:R4:W1:Y:S01]  /*03e0*/  SYNCS.EXCH.64 URZ, [UR8+0x55018], UR4 ;  /* 0x05501804083f75b2 */ /* 0x0008620008000100 */
[----:B------:R4:W1:Y:S02]  /*03f0*/  SYNCS.EXCH.64 URZ, [UR8+0x55038], UR6 ;  /* 0x05503806083f75b2 */ /* 0x0008640008000100 */
[----:B----4-:R-:W-:Y:S01]  /*0400*/  NOP ;  /* 0x0000000000007918 */ /* 0x010fe20000000000 */
.L_x_3:
        /* <DEDUP_REMOVED lines=26> */
.L_x_4:
[----:B------:R-:W4:Y:S01]  /*05b0*/  SHFL.IDX PT, R8, R8, RZ, 0x1f ;  /* 0x00001fff08087589 */ /* 0x000f2200000e0000 */
[----:B------:R-:W-:Y:S02]  /*05c0*/  ELECT P0, URZ, PT ;  /* 0x00000000003f782f */ /* 0x000fe40003800000 */
[----:B------:R-:W-:Y:S01]  /*05d0*/  SHF.R.S32.HI R3, RZ, 0x1f, R16 ;  /* 0x0000001fff037819 */ /* 0x000fe20000011410 */
[----:B------:R-:W-:Y:S01]  /*05e0*/  NOP ;  /* 0x0000000000007918 */ /* 0x000fe20000000000 */
[----:B------:R-:W4:Y:S01]  /*05f0*/  S2UR UR44, SR_CTAID.Y ;  /* 0x00000000002c79c3 */ /* 0x000f220000002600 */
[----:B------:R-:W-:Y:S01]  /*0600*/  BSSY B0, `(.L_x_5) ;  /* 0x000003f000007945 */ /* 0x000fe20003800000 */
[----:B------:R-:W-:Y:S02]  /*0610*/  LEA.HI R3, R3, R16, RZ, 0x7 ;  /* 0x0000001003037211 */ /* 0x000fe400078f38ff */
[----:B------:R-:W-:Y:S02]  /*0620*/  MOV R7, RZ ;  /* 0x000000ff00077202 */ /* 0x000fe40000000f00 */
[----:B------:R-:W-:-:S02]  /*0630*/  LOP3.LUT R3, R3, 0xffffff80, RZ, 0xc0, !PT ;  /* 0xffffff8003037812 */ /* 0x000fc400078ec0ff */
[----:B------:R-:W4:Y:S03]  /*0640*/  S2UR UR45, SR_CTAID.Z ;  /* 0x00000000002d79c3 */ /* 0x000f260000002700 */
[----:B------:R-:W-:-:S05]  /*0650*/  IMAD.IADD R0, R16, 0x1, -R3 ;  /* 0x0000000110007824 */ /* 0x000fca00078e0a03 */
[----:B-123--:R-:W-:Y:S01]  /*0660*/  BAR.SYNC.DEFER_BLOCKING 0x0 ;  /* 0x0000000000007b1d */ /* 0x00efe20000010000 */
[----:B----4-:R-:W-:-:S13]  /*0670*/  ISETP.EQ.AND P1, PT, R8, RZ, P0 ;  /* 0x000000ff0800720c */ /* 0x010fda0000722270 */
[----:B------:R-:W-:Y:S05]  /*0680*/  @!P1 BRA `(.L_x_6) ;  /* 0x0000000000d89947 */ /* 0x000fea0003800000 */
[----:B------:R-:W1:Y:S01]  /*0690*/  S2R R3, SR_CgaCtaId ;  /* 0x0000000000037919 */ /* 0x000e620000008800 */
[----:B------:R-:W-:Y:S02]  /*06a0*/  MOV R2, 0x400 ;  /* 0x0000040000027802 */ /* 0x000fe40000000f00 */
[----:B------:R-:W-:Y:S02]  /*06b0*/  MOV R4, 0x1 ;  /* 0x0000000100047802 */ /* 0x000fe40000000f00 */
[----:B------:R-:W-:Y:S02]  /*06c0*/  ISETP.NE.AND P3, PT, R0, RZ, PT ;  /* 0x000000ff0000720c */ /* 0x000fe40003f65270 */
[----:B-1----:R-:W-:Y:S02]  /*06d0*/  LEA R3, R3, R2, 0x18 ;  /* 0x0000000203037211 */ /* 0x002fe400078ec0ff */
[----:B------:R-:W-:-:S04]  /*06e0*/  SHF.L.U32 R2, R4, 0x1f, RZ ;  /* 0x0000001f04027819 */ /* 0x000fc800000006ff */
[----:B------:R-:W1:Y:S02]  /*06f0*/  SYNCS.PHASECHK.TRANS64.TRYWAIT P2, [R3+URZ+0x55048], R2 ;  /* 0x05504802030075a7 */ /* 0x000e64000804017f */
[----:B-1----:R-:W-:Y:S05]  /*0700*/  @!P2 BRA `(.L_x_7) ;  /* 0x000001a000d4a947 */ /* 0x002fea0003800000 */
.L_x_77:
[----:B------:R-:W-:Y:S05]  /*0710*/  @P3 BRA `(.L_x_8) ;  /* 0x0000000000143947 */ /* 0x000fea0003800000 */
[----:B------:R-:W-:Y:S01]  /*0720*/  LOP3.LUT P2, RZ, R16, 0x1f, RZ, 0xc0, !PT ;  /* 0x0000001f10ff7812 */ /* 0x000fe2000784c0ff */
[----:B-1----:R-:W-:-:S04]  /*0730*/  IMAD.MOV.U32 R2, RZ, RZ, 0x5000 ;  /* 0x00005000ff027424 */ /* 0x002fc800078e00ff */
[----:B------:R2:W-:Y:S08]  /*0740*/  SYNCS.ARRIVE.TRANS64 RZ, [R3+URZ+0x55040], R2 ;  /* 0x0550400203ff79a7 */ /* 0x0005f0000800003f */
[----:B------:R-:W-:Y:S05]  /*0750*/  @!P2 BRA `(.L_x_8) ;  /* 0x000000000004a947 */ /* 0x000fea0003800000 */
[----:B------:R-:W-:Y:S01]  /*0760*/  BPT.TRAP 0x1 ;  /* 0x000000040000795c */ /* 0x000fe20000300000 */
.L_x_8:
[----:B------:R-:W3:Y:S01]  /*0770*/  S2UR UR11, SR_CTAID.X ;  /* 0x00000000000b79c3 */ /* 0x000ee20000002500 */
[----:B------:R-:W-:Y:S01]  /*0780*/  R2UR UR8, R3 ;  /* 0x00000000030872ca */ /* 0x000fe200000e0000 */
[----:B------:R-:W-:Y:S01]  /*0790*/  ULDC.64 UR4, c[0x0][0x198] ;  /* 0x0000660000047ab9 */ /* 0x000fe20000000a00 */
[----:B------:R-:W-:Y:S01]  /*07a0*/  UMOV UR6, 0x0 ;  /* 0x0000000000067882 */ /* 0x000fe20000000000 */
[----:B------:R-:W-:Y:S01]  /*07b0*/  UIADD3 UR4, UP0, UR4, 0xf0, URZ ;  /* 0x000000f004047890 */ /* 0x000fe2000ff1e03f */
[----:B------:R-:W-:Y:S01]  /*07c0*/  UMOV UR7, 0x10000000 ;  /* 0x1000000000077882 */ /* 0x000fe20000000000 */
[----:B------:R-:W-:Y:S02]  /*07d0*/  UMOV UR10, URZ ;  /* 0x0000003f000a7c82 */ /* 0x000fe40008000000 */
[----:B------:R-:W-:Y:S01]  /*07e0*/  UIADD3.X UR5, URZ, UR5, URZ, UP0, !UPT ;  /* 0x000000053f057290 */ /* 0x000fe200087fe43f */
[----:B------:R-:W-:Y:S01]  /*07f0*/  UMOV UR12, UR44 ;  /* 0x0000002c000c7c82 */ /* 0x000fe20008000000 */
[----:B------:R-:W-:Y:S01]  /*0800*/  UMOV UR13, UR45 ;  /* 0x0000002d000d7c82 */ /* 0x000fe20008000000 */
[----:B------:R-:W-:Y:S01]  /*0810*/  UMOV UR34, 0x20 ;  /* 0x0000002000227882 */ /* 0x000fe20000000000 */
[----:B------:R-:W-:-:S02]  /*0820*/  UMOV UR36, UR44 ;  /* 0x0000002c00247c82 */ /* 0x000fc40008000000 */
[----:B------:R-:W-:Y:S02]  /*0830*/  UIADD3 UR9, UR8, 0x55040, URZ ;  /* 0x0005504008097890 */ /* 0x000fe4000fffe03f */
[----:B------:R-:W-:Y:S02]  /*0840*/  UIADD3 UR32, UR8, 0x1000, URZ ;  /* 0x0000100008207890 */ /* 0x000fe4000fffe03f */
[----:B------:R-:W-:Y:S02]  /*0850*/  UIADD3 UR24, UR8, 0x2000, URZ ;  /* 0x0000200008187890 */ /* 0x000fe4000fffe03f */
[----:B------:R-:W-:Y:S02]  /*0860*/  UIADD3 UR16, UR8, 0x3000, URZ ;  /* 0x0000300008107890 */ /* 0x000fe4000fffe03f */
[----:B------:R-:W-:Y:S02]  /*0870*/  UIADD3 UR40, UR8, 0x4000, URZ ;  /* 0x0000400008287890 */ /* 0x000fe4000fffe03f */
[----:B---3--:R-:W-:Y:S01]  /*0880*/  USHF.L.U32 UR11, UR11, 0x6, URZ ;  /* 0x000000060b0b7899 */ /* 0x008fe2000800063f */
[----:B------:R-:W-:Y:S01]  /*0890*/  UMOV UR37, UR45 ;  /* 0x0000002d00257c82 */ /* 0x000fe20008000000 */
[----:B------:R-:W-:Y:S01]  /*08a0*/  UMOV UR33, UR9 ;  /* 0x0000000900217c82 */ /* 0x000fe20008000000 */
[----:B------:R-:W-:Y:S01]  /*08b0*/  UMOV UR26, 0x40 ;  /* 0x00000040001a7882 */ /* 0x000fe20000000000 */
[----:B------:R-:W-:Y:S01]  /*08c0*/  UMOV UR28, UR44 ;  /* 0x0000002c001c7c82 */ /* 0x000fe20008000000 */
[----:B------:R-:W-:-:S02]  /*08d0*/  UMOV UR29, UR45 ;  /* 0x0000002d001d7c82 */ /* 0x000fc40008000000 */
[----:B------:R-:W-:Y:S01]  /*08e0*/  UMOV UR35, UR11 ;  /* 0x0000000b00237c82 */ /* 0x000fe20008000000 */
[----:B------:R-:W-:Y:S01]  /*08f0*/  UMOV UR25, UR9 ;  /* 0x0000000900197c82 */ /* 0x000fe20008000000 */
[----:B------:R-:W-:Y:S01]  /*0900*/  UMOV UR27, UR11 ;  /* 0x0000000b001b7c82 */ /* 0x000fe20008000000 */
[----:B------:R3:W-:Y:S01]  /*0910*/  UTMALDG.4D [UR8], [UR4], desc[UR6] ;  /* 0x00000608040075b4 */ /* 0x0007e20008019000 */
[----:B------:R-:W-:Y:S01]  /*0920*/  UMOV UR18, 0x60 ;  /* 0x0000006000127882 */ /* 0x000fe20000000000 */
[----:B------:R-:W-:Y:S01]  /*0930*/  UMOV UR20, UR44 ;  /* 0x0000002c00147c82 */ /* 0x000fe20008000000 */
[----:B------:R-:W-:Y:S01]  /*0940*/  UMOV UR21, UR45 ;  /* 0x0000002d00157c82 */ /* 0x000fe20008000000 */
[----:B------:R-:W-:Y:S01]  /*0950*/  UMOV UR17, UR9 ;  /* 0x0000000900117c82 */ /* 0x000fe20008000000 */
[----:B------:R-:W-:Y:S01]  /*0960*/  UMOV UR19, UR11 ;  /* 0x0000000b00137c82 */ /* 0x000fe20008000000 */
[----:B------:R-:W-:Y:S01]  /*0970*/  UMOV UR42, 0x80 ;  /* 0x00000080002a7882 */ /* 0x000fe20000000000 */
[----:B------:R-:W-:Y:S01]  /*0980*/  UMOV UR41, UR9 ;  /* 0x0000000900297c82 */ /* 0x000fe20008000000 */
[----:B------:R3:W-:Y:S01]  /*0990*/  UTMALDG.4D [UR32], [UR4], desc[UR6] ;  /* 0x00000620040075b4 */ /* 0x0007e20008019000 */
[----:B------:R-:W-:Y:S01]  /*09a0*/  UMOV UR43, UR11 ;  /* 0x0000000b002b7c82 */ /* 0x000fe20008000000 */
[----:B------:R3:W-:Y:S01]  /*09b0*/  UTMALDG.4D [UR24], [UR4], desc[UR6] ;  /* 0x00000618040075b4 */ /* 0x0007e20008019000 */
[----:B------:R3:W-:Y:S01]  /*09c0*/  UTMALDG.4D [UR16], [UR4], desc[UR6] ;  /* 0x00000610040075b4 */ /* 0x0007e20008019000 */
[----:B------:R3:W-:Y:S02]  /*09d0*/  UTMALDG.4D [UR40], [UR4], desc[UR6] ;  /* 0x00000628040075b4 */ /* 0x0007e40008019000 */
[----:B---3--:R-:W-:Y:S01]  /*09e0*/  NOP ;  /* 0x0000000000007918 */ /* 0x008fe20000000000 */
.L_x_6:
[----:B------:R-:W-:Y:S05]  /*09f0*/  BSYNC B0 ;  /* 0x0000000000007941 */ /* 0x000fea0003800000 */
.L_x_5:
[----:B------:R-:W3:Y:S01]  /*0a00*/  LDC R10, c[0x0][0x28c] ;  /* 0x0000a300ff0a7b82 */ /* 0x000ee20000000800 */
[----:B------:R-:W-:Y:S01]  /*0a10*/  BSSY B0, `(.L_x_9) ;  /* 0x00000f9000007945 */ /* 0x000fe20003800000 */
[----:B------:R-:W-:Y:S01]  /*0a20*/  IMAD.MOV.U32 R5, RZ, RZ, 0x1 ;  /* 0x00000001ff057424 */ /* 0x000fe200078e00ff */
[----:B------:R-:W-:Y:S01]  /*0a30*/  MOV R4, 0x1 ;  /* 0x0000000100047802 */ /* 0x000fe20000000f00 */
[----:B-12---:R-:W-:Y:S01]  /*0a40*/  IMAD.MOV.U32 R3, RZ, RZ, RZ ;  /* 0x000000ffff037224 */ /* 0x006fe200078e00ff */
[----:B---3--:R-:W-:-:S04]  /*0a50*/  IADD3 R241, R10, 0xff, RZ ;  /* 0x000000ff0af17810 */ /* 0x008fc80007ffe0ff */
[----:B------:R-:W-:-:S04]  /*0a60*/  SHF.R.S32.HI R2, RZ, 0x1f, R241 ;  /* 0x0000001fff027819 */ /* 0x000fc800000114f1 */
[----:B------:R-:W-:-:S04]  /*0a70*/  LEA.HI R241, R2, R241, RZ, 0x8 ;  /* 0x000000f102f17211 */ /* 0x000fc800078f40ff */
[----:B------:R-:W-:-:S04]  /*0a80*/  SHF.R.S32.HI R6, RZ, 0x8, R241 ;  /* 0x00000008ff067819 */ /* 0x000fc800000114f1 */
[----:B------:R-:W-:Y:S01]  /*0a90*/  SHF.L.U32 R6, R6, 0x1, RZ ;  /* 0x0000000106067819 */ /* 0x000fe200000006ff */
[----:B------:R-:W-:Y:S06]  /*0aa0*/  @!P1 BRA `(.L_x_10) ;  /* 0x0000000c00bc9947 */ /* 0x000fec0003800000 */
[----:B------:R-:W-:Y:S01]  /*0ab0*/  ISETP.GE.AND P1, PT, R10, 0x1, PT ;  /* 0x000000010a00780c */ /* 0x000fe20003f26270 */
[----:B------:R-:W-:Y:S01]  /*0ac0*/  IMAD.MOV.U32 R7, RZ, RZ, RZ ;  /* 0x000000ffff077224 */ /* 0x000fe200078e00ff */
[----:B------:R-:W-:Y:S02]  /*0ad0*/  LOP3.LUT R11, R16, 0x1f, RZ, 0xc0, !PT ;  /* 0x0000001f100b7812 */ /* 0x000fe400078ec0ff */
[----:B------:R-:W-:-:S09]  /*0ae0*/  MOV R3, RZ ;  /* 0x000000ff00037202 */ /* 0x000fd20000000f00 */
[----:B------:R-:W-:Y:S05]  /*0af0*/  @!P1 BRA `(.L_x_11) ;  /* 0x0000000400b49947 */ /* 0x000fea0003800000 */
[----:B------:R-:W1:Y:S01]  /*0b00*/  S2R R3, SR_CgaCtaId ;  /* 0x0000000000037919 */ /* 0x000e620000008800 */
[----:B------:R-:W-:Y:S01]  /*0b10*/  MOV R2, 0x400 ;  /* 0x0000040000027802 */ /* 0x000fe20000000f00 */
[----:B------:R-:W-:Y:S01]  /*0b20*/  IMAD.MOV.U32 R4, RZ, RZ, 0x1 ;  /* 0x00000001ff047424 */ /* 0x000fe200078e00ff */
[----:B------:R-:W-:Y:S02]  /*0b30*/  ISETP.NE.AND P2, PT, R0, RZ, PT ;  /* 0x000000ff0000720c */ /* 0x000fe40003f45270 */
[----:B-1----:R-:W-:Y:S02]  /*0b40*/  LEA R7, R3, R2, 0x18 ;  /* 0x0000000203077211 */ /* 0x002fe400078ec0ff */
[----:B------:R-:W-:-:S04]  /*0b50*/  SHF.L.U32 R2, R4, 0x1f, RZ ;  /* 0x0000001f04027819 */ /* 0x000fc800000006ff */
[----:B------:R-:W1:Y:S02]  /*0b60*/  SYNCS.PHASECHK.TRANS64.TRYWAIT P1, [R7+URZ+0x55020], R2 ;  /* 0x05502002070075a7 */ /* 0x000e64000802017f */
[----:B-1----:R-:W-:Y:S05]  /*0b70*/  @!P1 BRA `(.L_x_12) ;  /* 0x0000019c00cc9947 */ /* 0x002fea0003800000 */
.L_x_78:
[----:B------:R-:W-:Y:S01]  /*0b80*/  MOV R3, 0x1 ;  /* 0x0000000100037802 */ /* 0x000fe20000000f00 */
[----:B------:R-:W-:Y:S06]  /*0b90*/  @P2 BRA `(.L_x_13) ;  /* 0x0000000000142947 */ /* 0x000fec0003800000 */
[----:B------:R-:W-:Y:S01]  /*0ba0*/  ISETP.NE.AND P1, PT, R11, RZ, PT ;  /* 0x000000ff0b00720c */ /* 0x000fe20003f25270 */
[----:B-1----:R-:W-:-:S04]  /*0bb0*/  IMAD.MOV.U32 R2, RZ, RZ, 0x14000 ;  /* 0x00014000ff027424 */ /* 0x002fc800078e00ff */
[----:B------:R2:W-:Y:S08]  /*0bc0*/  SYNCS.ARRIVE.TRANS64 RZ, [R7+URZ+0x55000], R2 ;  /* 0x0550000207ff79a7 */ /* 0x0005f0000800003f */
[----:B------:R-:W-:Y:S05]  /*0bd0*/  @!P1 BRA `(.L_x_13) ;  /* 0x0000000000049947 */ /* 0x000fea0003800000 */
[----:B------:R-:W-:Y:S01]  /*0be0*/  BPT.TRAP 0x1 ;  /* 0x000000040000795c */ /* 0x000fe20000300000 */
.L_x_13:
[----:B------:R-:W3:Y:S01]  /*0bf0*/  S2R R9, SR_CgaCtaId ;  /* 0x0000000000097919 */ /* 0x000ee20000008800 */
[----:B------:R-:W-:Y:S01]  /*0c00*/  R2UR UR9, R7 ;  /* 0x00000000070972ca */ /* 0x000fe200000e0000 */
[----:B------:R-:W-:Y:S01]  /*0c10*/  ULDC.64 UR4, c[0x0][0x198] ;  /* 0x0000660000047ab9 */ /* 0x000fe20000000a00 */
[----:B------:R-:W-:Y:S01]  /*0c20*/  UMOV UR6, 0x0 ;  /* 0x0000000000067882 */ /* 0x000fe20000000000 */
[----:B------:R-:W-:Y:S01]  /*0c30*/  UIADD3 UR4, UP0, UR4, 0x1f0, URZ ;  /* 0x000001f004047890 */ /* 0x000fe2000ff1e03f */
[----:B-12---:R-:W-:Y:S01]  /*0c40*/  MOV R2, 0x400 ;  /* 0x0000040000027802 */ /* 0x006fe20000000f00 */
[----:B------:R-:W-:Y:S01]  /*0c50*/  UMOV UR7, 0x10000000 ;  /* 0x1000000000077882 */ /* 0x000fe20000000000 */
[----:B------:R-:W-:Y:S01]  /*0c60*/  UMOV UR42, URZ ;  /* 0x0000003f002a7c82 */ /* 0x000fe20008000000 */
[----:B------:R-:W-:Y:S01]  /*0c70*/  UIADD3.X UR5, URZ, UR5, URZ, UP0, !UPT ;  /* 0x000000053f057290 */ /* 0x000fe200087fe43f */
[----:B------:R-:W-:Y:S01]  /*0c80*/  MOV R7, 0x1 ;  /* 0x0000000100077802 */ /* 0x000fe20000000f00 */
[----:B------:R-:W-:Y:S01]  /*0c90*/  UMOV UR43, URZ ;  /* 0x0000003f002b7c82 */ /* 0x000fe20008000000 */
[----:B------:R-:W-:Y:S01]  /*0ca0*/  UMOV UR26, 0x20 ;  /* 0x00000020001a7882 */ /* 0x000fe20000000000 */
[----:B------:R-:W-:Y:S01]  /*0cb0*/  UMOV UR28, UR44 ;  /* 0x0000002c001c7c82 */ /* 0x000fe20008000000 */
[----:B------:R-:W-:Y:S01]  /*0cc0*/  UMOV UR29, UR45 ;  /* 0x0000002d001d7c82 */ /* 0x000fe20008000000 */
[----:B------:R-:W-:Y:S01]  /*0cd0*/  UIADD3 UR40, UR9, 0x5000, URZ ;  /* 0x0000500009287890 */ /* 0x000fe2000fffe03f */
[----:B------:R-:W-:Y:S01]  /*0ce0*/  SHF.L.U32 R7, R7, 0x1f, RZ ;  /* 0x0000001f07077819 */ /* 0x000fe200000006ff */
[----:B------:R-:W-:Y:S01]  /*0cf0*/  UIADD3 UR41, UR9, 0x55000, URZ ;  /* 0x0005500009297890 */ /* 0x000fe2000fffe03f */
[----:B------:R-:W-:Y:S01]  /*0d00*/  ISETP.NE.AND P2, PT, R0, RZ, PT ;  /* 0x000000ff0000720c */ /* 0x000fe20003f45270 */
[----:B------:R-:W-:-:S02]  /*0d10*/  UIADD3 UR24, UR9, 0x9000, URZ ;  /* 0x0000900009187890 */ /* 0x000fc4000fffe03f */
[----:B------:R-:W-:Y:S02]  /*0d20*/  UIADD3 UR16, UR9, 0xd000, URZ ;  /* 0x0000d00009107890 */ /* 0x000fe4000fffe03f */
[----:B------:R-:W-:Y:S01]  /*0d30*/  UIADD3 UR8, UR9, 0x11000, URZ ;  /* 0x0001100009087890 */ /* 0x000fe2000fffe03f */
[----:B------:R-:W-:Y:S02]  /*0d40*/  UMOV UR27, UR43 ;  /* 0x0000002b001b7c82 */ /* 0x000fe40008000000 */
[----:B------:R1:W-:Y:S01]  /*0d50*/  UTMALDG.4D [UR40], [UR4], desc[UR6] ;  /* 0x00000628040075b4 */ /* 0x0003e20008019000 */
[----:B------:R-:W-:Y:S01]  /*0d60*/  UMOV UR25, UR41 ;  /* 0x0000002900197c82 */ /* 0x000fe20008000000 */
[----:B------:R-:W-:Y:S01]  /*0d70*/  UMOV UR18, 0x40 ;  /* 0x0000004000127882 */ /* 0x000fe20000000000 */
[----:B------:R-:W-:Y:S01]  /*0d80*/  UMOV UR20, UR44 ;  /* 0x0000002c00147c82 */ /* 0x000fe20008000000 */
[----:B------:R-:W-:Y:S01]  /*0d90*/  UMOV UR21, UR45 ;  /* 0x0000002d00157c82 */ /* 0x000fe20008000000 */
[----:B------:R-:W-:Y:S01]  /*0da0*/  UMOV UR19, UR43 ;  /* 0x0000002b00137c82 */ /* 0x000fe20008000000 */
[----:B------:R-:W-:Y:S01]  /*0db0*/  UMOV UR17, UR41 ;  /* 0x0000002900117c82 */ /* 0x000fe20008000000 */
[----:B---3--:R-:W-:Y:S01]  /*0dc0*/  LEA R4, R9, R2, 0x18 ;  /* 0x0000000209047211 */ /* 0x008fe200078ec0ff */
[----:B------:R-:W-:Y:S01]  /*0dd0*/  UMOV UR10, 0x60 ;  /* 0x00000060000a7882 */ /* 0x000fe20000000000 */
[----:B------:R2:W-:Y:S01]  /*0de0*/  UTMALDG.4D [UR24], [UR4], desc[UR6] ;  /* 0x00000618040075b4 */ /* 0x0005e20008019000 */
[----:B------:R-:W-:Y:S01]  /*0df0*/  UMOV UR12, UR44 ;  /* 0x0000002c000c7c82 */ /* 0x000fe20008000000 */
[----:B------:R-:W-:Y:S01]  /*0e00*/  UMOV UR13, UR45 ;  /* 0x0000002d000d7c82 */ /* 0x000fe20008000000 */
[----:B------:R-:W-:Y:S01]  /*0e10*/  UMOV UR11, UR43 ;  /* 0x0000002b000b7c82 */ /* 0x000fe20008000000 */
[----:B------:R-:W-:Y:S01]  /*0e20*/  IMAD R2, R3, 0x8, R4 ;  /* 0x0000000803027824 */ /* 0x000fe200078e0204 */
[----:B------:R2:W-:Y:S01]  /*0e30*/  UTMALDG.4D [UR16], [UR4], desc[UR6] ;  /* 0x00000610040075b4 */ /* 0x0005e20008019000 */
[----:B-1----:R-:W-:Y:S01]  /*0e40*/  UIADD3 UR40, UR9, 0x15000, URZ ;  /* 0x0001500009287890 */ /* 0x002fe2000fffe03f */
[----:B------:R-:W-:-:S02]  /*0e50*/  UMOV UR42, 0x80 ;  /* 0x00000080002a7882 */ /* 0x000fc40000000000 */
[----:B------:R-:W-:Y:S02]  /*0e60*/  UMOV UR9, UR41 ;  /* 0x0000002900097c82 */ /* 0x000fe40008000000 */
[----:B------:R2:W-:Y:S04]  /*0e70*/  UTMALDG.4D [UR8], [UR4], desc[UR6] ;  /* 0x00000608040075b4 */ /* 0x0005e80008019000 */
[----:B------:R2:W-:Y:S01]  /*0e80*/  UTMALDG.4D [UR40], [UR4], desc[UR6] ;  /* 0x00000628040075b4 */ /* 0x0005e20008019000 */
[----:B------:R-:W1:Y:S02]  /*0e90*/  SYNCS.PHASECHK.TRANS64.TRYWAIT P1, [R2+URZ+0x55020], R7 ;  /* 0x05502007020075a7 */ /* 0x000e64000802017f */
[----:B-12---:R-:W-:Y:S05]  /*0ea0*/  @!P1 BRA `(.L_x_14) ;  /* 0x0000019c00149947 */ /* 0x006fea0003800000 */
.L_x_79:
[----:B-1----:R-:W-:Y:S01]  /*0eb0*/  MOV R7, 0x1 ;  /* 0x0000000100077802 */ /* 0x002fe20000000f00 */
[----:B------:R-:W-:Y:S06]  /*0ec0*/  @P2 BRA `(.L_x_15) ;  /* 0x0000000000142947 */ /* 0x000fec0003800000 */
[----:B------:R-:W-:Y:S01]  /*0ed0*/  ISETP.NE.AND P1, PT, R11, RZ, PT ;  /* 0x000000ff0b00720c */ /* 0x000fe20003f25270 */
[----:B------:R-:W-:-:S04]  /*0ee0*/  IMAD.MOV.U32 R9, RZ, RZ, 0x14000 ;  /* 0x00014000ff097424 */ /* 0x000fc800078e00ff */
[----:B------:R1:W-:Y:S08]  /*0ef0*/  SYNCS.ARRIVE.TRANS64 RZ, [R2+URZ+0x55000], R9 ;  /* 0x0550000902ff79a7 */ /* 0x0003f0000800003f */
[----:B------:R-:W-:Y:S05]  /*0f00*/  @!P1 BRA `(.L_x_15) ;  /* 0x0000000000049947 */ /* 0x000fea0003800000 */
[----:B------:R-:W-:Y:S01]  /*0f10*/  BPT.TRAP 0x1 ;  /* 0x000000040000795c */ /* 0x000fe20000300000 */
.L_x_15:
[C---:B------:R-:W-:Y:S01]  /*0f20*/  IMAD R4, R3.reuse, 0x14000, R4 ;  /* 0x0001400003047824 */ /* 0x040fe200078e0204 */
[----:B------:R-:W-:Y:S01]  /*0f30*/  R2UR UR33, R2 ;  /* 0x00000000022172ca */ /* 0x000fe200000e0000 */
[----:B------:R-:W-:Y:S01]  /*0f40*/  ULDC.64 UR4, c[0x0][0x198] ;  /* 0x0000660000047ab9 */ /* 0x000fe20000000a00 */
[----:B------:R-:W-:Y:S01]  /*0f50*/  UMOV UR35, URZ ;  /* 0x0000003f00237c82 */ /* 0x000fe20008000000 */
[----:B------:R-:W-:Y:S01]  /*0f60*/  UIADD3 UR4, UP0, UR4, 0x2f0, URZ ;  /* 0x000002f004047890 */ /* 0x000fe2000ff1e03f */
[----:B------:R-:W-:Y:S01]  /*0f70*/  R2UR UR40, R4 ;  /* 0x00000000042872ca */ /* 0x000fe200000e0000 */
[----:B------:R-:W-:Y:S01]  /*0f80*/  UMOV UR6, 0x0 ;  /* 0x0000000000067882 */ /* 0x000fe20000000000 */
[----:B------:R-:W-:Y:S01]  /*0f90*/  UMOV UR7, 0x10000000 ;  /* 0x1000000000077882 */ /* 0x000fe20000000000 */
[----:B------:R-:W-:Y:S01]  /*0fa0*/  UIADD3.X UR5, URZ, UR5, URZ, UP0, !UPT ;  /* 0x000000053f057290 */ /* 0x000fe200087fe43f */
[----:B------:R-:W-:Y:S01]  /*0fb0*/  IADD3 R3, R3, 0x1, RZ ;  /* 0x0000000103037810 */ /* 0x000fe20007ffe0ff */
[----:B------:R-:W-:Y:S01]  /*0fc0*/  UMOV UR34, URZ ;  /* 0x0000003f00227c82 */ /* 0x000fe20008000000 */
[----:B------:R-:W-:Y:S01]  /*0fd0*/  UMOV UR36, UR44 ;  /* 0x0000002c00247c82 */ /* 0x000fe20008000000 */
[----:B------:R-:W-:Y:S01]  /*0fe0*/  UMOV UR37, UR45 ;  /* 0x0000002d00257c82 */ /* 0x000fe20008000000 */
[----:B------:R-:W-:Y:S01]  /*0ff0*/  UMOV UR26, 0x20 ;  /* 0x00000020001a7882 */ /* 0x000fe20000000000 */
[----:B------:R-:W-:Y:S01]  /*1000*/  UIADD3 UR33, UR33, 0x55000, URZ ;  /* 0x0005500021217890 */ /* 0x000fe2000fffe03f */
[----:B------:R-:W-:Y:S01]  /*1010*/  UMOV UR28, UR44 ;  /* 0x0000002c001c7c82 */ /* 0x000fe20008000000 */
[----:B------:R-:W-:-:S02]  /*1020*/  UMOV UR29, UR45 ;  /* 0x0000002d001d7c82 */ /* 0x000fc40008000000 */
[----:B------:R-:W-:Y:S02]  /*1030*/  UIADD3 UR32, UR40, 0x5000, URZ ;  /* 0x0000500028207890 */ /* 0x000fe4000fffe03f */
[----:B------:R-:W-:Y:S02]  /*1040*/  UIADD3 UR24, UR40, 0x9000, URZ ;  /* 0x0000900028187890 */ /* 0x000fe4000fffe03f */
[----:B------:R-:W-:Y:S02]  /*1050*/  UIADD3 UR16, UR40, 0xd000, URZ ;  /* 0x0000d00028107890 */ /* 0x000fe4000fffe03f */
[----:B------:R-:W-:Y:S02]  /*1060*/  UIADD3 UR8, UR40, 0x11000, URZ ;  /* 0x0001100028087890 */ /* 0x000fe4000fffe03f */
[----:B------:R-:W-:Y:S01]  /*1070*/  UIADD3 UR40, UR40, 0x15000, URZ ;  /* 0x0001500028287890 */ /* 0x000fe2000fffe03f */
[----:B------:R2:W-:Y:S01]  /*1080*/  UTMALDG.4D [UR32], [UR4], desc[UR6] ;  /* 0x00000620040075b4 */ /* 0x0005e20008019000 */
[----:B------:R-:W-:Y:S01]  /*1090*/  UMOV UR27, UR35 ;  /* 0x00000023001b7c82 */ /* 0x000fe20008000000 */
[----:B------:R-:W-:Y:S01]  /*10a0*/  UMOV UR25, UR33 ;  /* 0x0000002100197c82 */ /* 0x000fe20008000000 */
[----:B------:R-:W-:Y:S01]  /*10b0*/  UMOV UR18, 0x40 ;  /* 0x0000004000127882 */ /* 0x000fe20000000000 */
[----:B------:R-:W-:Y:S01]  /*10c0*/  UMOV UR20, UR44 ;  /* 0x0000002c00147c82 */ /* 0x000fe20008000000 */
[----:B------:R-:W-:Y:S01]  /*10d0*/  UMOV UR21, UR45 ;  /* 0x0000002d00157c82 */ /* 0x000fe20008000000 */
[----:B------:R-:W-:Y:S01]  /*10e0*/  UMOV UR19, UR35 ;  /* 0x0000002300137c82 */ /* 0x000fe20008000000 */
[----:B------:R-:W-:Y:S01]  /*10f0*/  UMOV UR17, UR33 ;  /* 0x0000002100117c82 */ /* 0x000fe20008000000 */
[----:B------:R-:W-:Y:S01]  /*1100*/  UMOV UR10, 0x60 ;  /* 0x00000060000a7882 */ /* 0x000fe20000000000 */
[----:B------:R-:W-:Y:S01]  /*1110*/  UMOV UR12, UR44 ;  /* 0x0000002c000c7c82 */ /* 0x000fe20008000000 */
[----:B------:R-:W-:Y:S01]  /*1120*/  UMOV UR13, UR45 ;  /* 0x0000002d000d7c82 */ /* 0x000fe20008000000 */
[----:B------:R2:W-:Y:S01]  /*1130*/  UTMALDG.4D [UR24], [UR4], desc[UR6] ;  /* 0x00000618040075b4 */ /* 0x0005e20008019000 */
[----:B------:R-:W-:Y:S01]  /*1140*/  UMOV UR11, UR35 ;  /* 0x00000023000b7c82 */ /* 0x000fe20008000000 */
[----:B------:R-:W-:Y:S01]  /*1150*/  UMOV UR9, UR33 ;  /* 0x0000002100097c82 */ /* 0x000fe20008000000 */
[----:B------:R-:W-:Y:S01]  /*1160*/  UMOV UR42, 0x80 ;  /* 0x00000080002a7882 */ /* 0x000fe20000000000 */
[----:B------:R-:W-:Y:S01]  /*1170*/  UMOV UR43, UR35 ;  /* 0x00000023002b7c82 */ /* 0x000fe20008000000 */
[----:B------:R-:W-:Y:S01]  /*1180*/  UMOV UR41, UR33 ;  /* 0x0000002100297c82 */ /* 0x000fe20008000000 */
[----:B------:R2:W-:Y:S01]  /*1190*/  UTMALDG.4D [UR16], [UR4], desc[UR6] ;  /* 0x00000610040075b4 */ /* 0x0005e20008019000 */
[----:B------:R2:W-:Y:S01]  /*11a0*/  UTMALDG.4D [UR8], [UR4], desc[UR6] ;  /* 0x00000608040075b4 */ /* 0x0005e20008019000 */
[----:B------:R2:W-:Y:S02]  /*11b0*/  UTMALDG.4D [UR40], [UR4], desc[UR6] ;  /* 0x00000628040075b4 */ /* 0x0005e40008019000 */
[----:B--2---:R-:W-:Y:S01]  /*11c0*/  NOP ;  /* 0x0000000000007918 */ /* 0x004fe20000000000 */
.L_x_11:
[----:B------:R-:W-:Y:S01]  /*11d0*/  ISETP.GE.AND P1, PT, R10, 0x101, PT ;  /* 0x000001010a00780c */ /* 0x000fe20003f26270 */
[----:B------:R-:W-:-:S12]  /*11e0*/  IMAD.MOV.U32 R4, RZ, RZ, 0x1 ;  /* 0x00000001ff047424 */ /* 0x000fd800078e00ff */
[----:B------:R-:W-:Y:S05]  /*11f0*/  @!P1 BRA `(.L_x_16) ;  /* 0x0000000400e49947 */ /* 0x000fea0003800000 */
[----:B-1----:R-:W1:Y:S01]  /*1200*/  S2R R9, SR_CgaCtaId ;  /* 0x0000000000097919 */ /* 0x002e620000008800 */
[----:B------:R-:W-:Y:S02]  /*1210*/  MOV R2, 0x400 ;  /* 0x0000040000027802 */ /* 0x000fe40000000f00 */
[----:B------:R-:W-:Y:S02]  /*1220*/  MOV R4, 0x1 ;  /* 0x0000000100047802 */ /* 0x000fe40000000f00 */
[----:B------:R-:W-:Y:S02]  /*1230*/  ISETP.NE.AND P2, PT, R0, RZ, PT ;  /* 0x000000ff0000720c */ /* 0x000fe40003f45270 */
[----:B-1----:R-:W-:Y:S02]  /*1240*/  LEA R2, R9, R2, 0x18 ;  /* 0x0000000209027211 */ /* 0x002fe400078ec0ff */
[----:B------:R-:W-:-:S03]  /*1250*/  SHF.L.U32 R9, R4, 0x1f, RZ ;  /* 0x0000001f04097819 */ /* 0x000fc600000006ff */
[----:B------:R-:W-:-:S04]  /*1260*/  IMAD R4, R3, 0x8, R2 ;  /* 0x0000000803047824 */ /* 0x000fc800078e0202 */
[----:B------:R-:W1:Y:S02]  /*1270*/  SYNCS.PHASECHK.TRANS64.TRYWAIT P1, [R4+URZ+0x55020], R9 ;  /* 0x05502009040075a7 */ /* 0x000e64000802017f */
[----:B-1----:R-:W-:Y:S05]  /*1280*/  @!P1 BRA `(.L_x_17) ;  /* 0x0000019800309947 */ /* 0x002fea0003800000 */
.L_x_80:
[----:B------:R-:W-:Y:S05]  /*1290*/  @P2 BRA `(.L_x_18) ;  /* 0x0000000000142947 */ /* 0x000fea0003800000 */
[----:B------:R-:W-:Y:S02]  /*12a0*/  ISETP.NE.AND P1, PT, R11, RZ, PT ;  /* 0x000000ff0b00720c */ /* 0x000fe40003f25270 */
[----:B-1----:R-:W-:-:S04]  /*12b0*/  MOV R9, 0x14000 ;  /* 0x0001400000097802 */ /* 0x002fc80000000f00 */
[----:B------:R2:W-:Y:S07]  /*12c0*/  SYNCS.ARRIVE.TRANS64 RZ, [R4+URZ+0x55000], R9 ;  /* 0x0550000904ff79a7 */ /* 0x0005ee000800003f */
[----:B------:R-:W-:Y:S05]  /*12d0*/  @!P1 BRA `(.L_x_18) ;  /* 0x0000000000049947 */ /* 0x000fea0003800000 */
[----:B------:R-:W-:Y:S01]  /*12e0*/  BPT.TRAP 0x1 ;  /* 0x000000040000795c */ /* 0x000fe20000300000 */
.L_x_18:
[----:B-12---:R-:W1:Y:S01]  /*12f0*/  S2R R9, SR_CgaCtaId ;  /* 0x0000000000097919 */ /* 0x006e620000008800 */
[----:B------:R-:W-:Y:S01]  /*1300*/  IMAD R2, R3, 0x14000, R2 ;  /* 0x0001400003027824 */ /* 0x000fe200078e0202 */
[----:B------:R-:W-:Y:S01]  /*1310*/  R2UR UR27, R7 ;  /* 0x00000000071b72ca */ /* 0x000fe200000e0000 */
[----:B------:R-:W-:Y:S01]  /*1320*/  ULDC.64 UR4, c[0x0][0x198] ;  /* 0x0000660000047ab9 */ /* 0x000fe20000000a00 */
[----:B------:R-:W-:Y:S01]  /*1330*/  R2UR UR25, R4 ;  /* 0x00000000041972ca */ /* 0x000fe200000e0000 */
[----:B------:R-:W-:Y:S01]  /*1340*/  UIADD3 UR4, UP0, UR4, 0x1f0, URZ ;  /* 0x000001f004047890 */ /* 0x000fe2000ff1e03f */
[----:B------:R-:W-:Y:S01]  /*1350*/  R2UR UR9, R2 ;  /* 0x00000000020972ca */ /* 0x000fe200000e0000 */
[----:B------:R-:W-:Y:S01]  /*1360*/  VIADD R3, R3, 0x1 ;  /* 0x0000000103037836 */ /* 0x000fe20000000000 */
[----:B------:R-:W-:Y:S01]  /*1370*/  UMOV UR6, 0x0 ;  /* 0x0000000000067882 */ /* 0x000fe20000000000 */
[----:B------:R-:W-:Y:S01]  /*1380*/  UIADD3.X UR5, URZ, UR5, URZ, UP0, !UPT ;  /* 0x000000053f057290 */ /* 0x000fe200087fe43f */
[----:B------:R-:W-:Y:S01]  /*1390*/  MOV R2, 0x400 ;  /* 0x0000040000027802 */ /* 0x000fe20000000f00 */
[----:B------:R-:W-:Y:S01]  /*13a0*/  UMOV UR7, 0x10000000 ;  /* 0x1000000000077882 */ /* 0x000fe20000000000 */
[----:B------:R-:W-:Y:S01]  /*13b0*/  UMOV UR26, URZ ;  /* 0x0000003f001a7c82 */ /* 0x000fe20008000000 */
[----:B------:R-:W-:Y:S01]  /*13c0*/  UMOV UR28, UR44 ;  /* 0x0000002c001c7c82 */ /* 0x000fe20008000000 */
[----:B------:R-:W-:Y:S01]  /*13d0*/  UMOV UR29, UR45 ;  /* 0x0000002d001d7c82 */ /* 0x000fe20008000000 */
[----:B------:R-:W-:Y:S01]  /*13e0*/  USHF.L.U32 UR27, UR27, 0x8, URZ ;  /* 0x000000081b1b7899 */ /* 0x000fe2000800063f */
[C---:B------:R-:W-:Y:S01]  /*13f0*/  ISETP.NE.AND P2, PT, R3.reuse, 0x4, PT ;  /* 0x000000040300780c */ /* 0x040fe20003f45270 */
[----:B------:R-:W-:Y:S01]  /*1400*/  UIADD3 UR25, UR25, 0x55000, URZ ;  /* 0x0005500019197890 */ /* 0x000fe2000fffe03f */
[C---:B------:R-:W-:Y:S01]  /*1410*/  ISETP.NE.AND P1, PT, R3.reuse, 0x4, PT ;  /* 0x000000040300780c */ /* 0x040fe20003f25270 */
[----:B------:R-:W-:Y:S01]  /*1420*/  UIADD3 UR24, UR9, 0x5000, URZ ;  /* 0x0000500009187890 */ /* 0x000fe2000fffe03f */
[----:B------:R-:W-:Y:S01]  /*1430*/  SEL R3, R3, RZ, P2 ;  /* 0x000000ff03037207 */ /* 0x000fe20001000000 */
[----:B------:R-:W-:Y:S01]  /*1440*/  UIADD3 UR40, UR9, 0x9000, URZ ;  /* 0x0000900009287890 */ /* 0x000fe2000fffe03f */
[----:B------:R-:W-:Y:S01]  /*1450*/  SEL R4, RZ, 0x1, !P1 ;  /* 0x00000001ff047807 */ /* 0x000fe20004800000 */
[----:B------:R-:W-:Y:S01]  /*1460*/  UMOV UR42, 0x20 ;  /* 0x00000020002a7882 */ /* 0x000fe20000000000 */
[----:B------:R-:W-:Y:S01]  /*1470*/  UMOV UR41, UR25 ;  /* 0x0000001900297c82 */ /* 0x000fe20008000000 */
[----:B------:R-:W-:Y:S01]  /*1480*/  UMOV UR43, UR27 ;  /* 0x0000001b002b7c82 */ /* 0x000fe20008000000 */
[----:B------:R-:W-:Y:S01]  /*1490*/  UIADD3 UR16, UR9, 0xd000, URZ ;  /* 0x0000d00009107890 */ /* 0x000fe2000fffe03f */
[----:B------:R-:W-:Y:S01]  /*14a0*/  ISETP.NE.AND P2, PT, R0, RZ, PT ;  /* 0x000000ff0000720c */ /* 0x000fe20003f45270 */
[----:B------:R-:W-:Y:S01]  /*14b0*/  UTMALDG.4D [UR24], [UR4], desc[UR6] ;  /* 0x00000618040075b4 */ /* 0x000fe20008019000 */
[----:B------:R-:W-:Y:S01]  /*14c0*/  UIADD3 UR8, UR9, 0x11000, URZ ;  /* 0x0001100009087890 */ /* 0x000fe2000fffe03f */
[----:B------:R-:W-:Y:S01]  /*14d0*/  UMOV UR18, 0x40 ;  /* 0x0000004000127882 */ /* 0x000fe20000000000 */
[----:B-1----:R-:W-:Y:S01]  /*14e0*/  LEA R10, R9, R2, 0x18 ;  /* 0x00000002090a7211 */ /* 0x002fe200078ec0ff */
[----:B------:R-:W-:Y:S01]  /*14f0*/  UMOV UR20, UR44 ;  /* 0x0000002c00147c82 */ /* 0x000fe20008000000 */
[----:B------:R-:W-:Y:S01]  /*1500*/  UMOV UR21, UR45 ;  /* 0x0000002d00157c82 */ /* 0x000fe20008000000 */
[----:B------:R-:W-:Y:S01]  /*1510*/  UMOV UR17, UR25 ;  /* 0x0000001900117c82 */ /* 0x000fe20008000000 */
[----:B------:R1:W-:Y:S01]  /*1520*/  UTMALDG.4D [UR40], [UR4], desc[UR6] ;  /* 0x00000628040075b4 */ /* 0x0003e20008019000 */
[----:B------:R-:W-:Y:S01]  /*1530*/  UMOV UR19, UR27 ;  /* 0x0000001b00137c82 */ /* 0x000fe20008000000 */
[----:B------:R-:W-:Y:S01]  /*1540*/  UMOV UR10, 0x60 ;  /* 0x00000060000a7882 */ /* 0x000fe20000000000 */
[----:B------:R-:W-:Y:S01]  /*1550*/  UMOV UR12, UR44 ;  /* 0x0000002c000c7c82 */ /* 0x000fe20008000000 */
[----:B------:R-:W-:Y:S01]  /*1560*/  UMOV UR13, UR45 ;  /* 0x0000002d000d7c82 */ /* 0x000fe20008000000 */
[----:B------:R-:W-:Y:S01]  /*1570*/  UMOV UR11, UR27 ;  /* 0x0000001b000b7c82 */ /* 0x000fe20008000000 */
[----:B------:R-:W-:-:S02]  /*1580*/  LEA R9, R3, R10, 0x3 ;  /* 0x0000000a03097211 */ /* 0x000fc400078e18ff */
[----:B------:R-:W-:Y:S01]  /*1590*/  SHF.L.U32 R2, R4, 0x1f, RZ ;  /* 0x0000001f04027819 */ /* 0x000fe200000006ff */
[----:B------:R2:W-:Y:S01]  /*15a0*/  UTMALDG.4D [UR16], [UR4], desc[UR6] ;  /* 0x00000610040075b4 */ /* 0x0005e20008019000 */
[----:B-1----:R-:W-:Y:S01]  /*15b0*/  UIADD3 UR40, UR9, 0x15000, URZ ;  /* 0x0001500009287890 */ /* 0x002fe2000fffe03f */
[----:B------:R-:W-:Y:S02]  /*15c0*/  UMOV UR42, 0x80 ;  /* 0x00000080002a7882 */ /* 0x000fe40000000000 */
[----:B------:R-:W-:Y:S02]  /*15d0*/  UMOV UR9, UR25 ;  /* 0x0000001900097c82 */ /* 0x000fe40008000000 */
[----:B------:R2:W-:Y:S04]  /*15e0*/  UTMALDG.4D [UR8], [UR4], desc[UR6] ;  /* 0x00000608040075b4 */ /* 0x0005e80008019000 */
[----:B------:R2:W-:Y:S01]  /*15f0*/  UTMALDG.4D [UR40], [UR4], desc[UR6] ;  /* 0x00000628040075b4 */ /* 0x0005e20008019000 */
[----:B------:R-:W1:Y:S02]  /*1600*/  SYNCS.PHASECHK.TRANS64.TRYWAIT P1, [R9+URZ+0x55020], R2 ;  /* 0x05502002090075a7 */ /* 0x000e64000802017f */
[----:B-12---:R-:W-:Y:S05]  /*1610*/  @!P1 BRA `(.L_x_19) ;  /* 0x0000019400609947 */ /* 0x006fea0003800000 */
.L_x_81:
[----:B------:R-:W-:Y:S05]  /*1620*/  @P2 BRA `(.L_x_20) ;  /* 0x0000000000142947 */ /* 0x000fea0003800000 */
[----:B------:R-:W-:Y:S01]  /*1630*/  ISETP.NE.AND P1, PT, R11, RZ, PT ;  /* 0x000000ff0b00720c */ /* 0x000fe20003f25270 */
[----:B-1----:R-:W-:-:S04]  /*1640*/  IMAD.MOV.U32 R2, RZ, RZ, 0x14000 ;  /* 0x00014000ff027424 */ /* 0x002fc800078e00ff */
[----:B------:R2:W-:Y:S08]  /*1650*/  SYNCS.ARRIVE.TRANS64 RZ, [R9+URZ+0x55000], R2 ;  /* 0x0550000209ff79a7 */ /* 0x0005f0000800003f */
[----:B------:R-:W-:Y:S05]  /*1660*/  @!P1 BRA `(.L_x_20) ;  /* 0x0000000000049947 */ /* 0x000fea0003800000 */
[----:B------:R-:W-:Y:S01]  /*1670*/  BPT.TRAP 0x1 ;  /* 0x000000040000795c */ /* 0x000fe20000300000 */
.L_x_20:
[----:B------:R-:W-:Y:S01]  /*1680*/  IMAD R10, R3, 0x14000, R10 ;  /* 0x00014000030a7824 */ /* 0x000fe200078e020a */
[----:B------:R-:W-:Y:S01]  /*1690*/  R2UR UR33, R9 ;  /* 0x00000000092172ca */ /* 0x000fe200000e0000 */
[----:B------:R-:W-:Y:S01]  /*16a0*/  ULDC.64 UR4, c[0x0][0x198] ;  /* 0x0000660000047ab9 */ /* 0x000fe20000000a00 */
[----:B------:R-:W-:Y:S01]  /*16b0*/  R2UR UR35, R7 ;  /* 0x00000000072372ca */ /* 0x000fe200000e0000 */
[----:B------:R-:W-:Y:S01]  /*16c0*/  UIADD3 UR4, UP0, UR4, 0x2f0, URZ ;  /* 0x000002f004047890 */ /* 0x000fe2000ff1e03f */
[----:B------:R-:W-:Y:S01]  /*16d0*/  R2UR UR40, R10 ;  /* 0x000000000a2872ca */ /* 0x000fe200000e0000 */
[----:B------:R-:W-:Y:S01]  /*16e0*/  UMOV UR6, 0x0 ;  /* 0x0000000000067882 */ /* 0x000fe20000000000 */
[----:B------:R-:W-:Y:S01]  /*16f0*/  UMOV UR7, 0x10000000 ;  /* 0x1000000000077882 */ /* 0x000fe20000000000 */
[----:B------:R-:W-:Y:S01]  /*1700*/  UIADD3.X UR5, URZ, UR5, URZ, UP0, !UPT ;  /* 0x000000053f057290 */ /* 0x000fe200087fe43f */
[----:B-12---:R-:W-:Y:S01]  /*1710*/  IADD3 R2, R3, 0x1, RZ ;  /* 0x0000000103027810 */ /* 0x006fe20007ffe0ff */
[----:B------:R-:W-:Y:S01]  /*1720*/  UMOV UR34, URZ ;  /* 0x0000003f00227c82 */ /* 0x000fe20008000000 */
[----:B------:R-:W-:Y:S01]  /*1730*/  UMOV UR36, UR44 ;  /* 0x0000002c00247c82 */ /* 0x000fe20008000000 */
[----:B------:R-:W-:Y:S01]  /*1740*/  UMOV UR37, UR45 ;  /* 0x0000002d00257c82 */ /* 0x000fe20008000000 */
[----:B------:R-:W-:Y:S01]  /*1750*/  UMOV UR26, 0x20 ;  /* 0x00000020001a7882 */ /* 0x000fe20000000000 */
[----:B------:R-:W-:Y:S01]  /*1760*/  UIADD3 UR33, UR33, 0x55000, URZ ;  /* 0x0005500021217890 */ /* 0x000fe2000fffe03f */
[----:B------:R-:W-:Y:S01]  /*1770*/  ISETP.NE.AND P1, PT, R2, 0x4, PT ;  /* 0x000000040200780c */ /* 0x000fe20003f25270 */
[----:B------:R-:W-:Y:S01]  /*1780*/  USHF.L.U32 UR35, UR35, 0x8, URZ ;  /* 0x0000000823237899 */ /* 0x000fe2000800063f */
[----:B------:R-:W-:Y:S01]  /*1790*/  VIADD R7, R7, 0x1 ;  /* 0x0000000107077836 */ /* 0x000fe20000000000 */
[----:B------:R-:W-:Y:S01]  /*17a0*/  UIADD3 UR32, UR40, 0x5000, URZ ;  /* 0x0000500028207890 */ /* 0x000fe2000fffe03f */
[----:B------:R-:W-:Y:S01]  /*17b0*/  SEL R3, RZ, 0x1, P1 ;  /* 0x00000001ff037807 */ /* 0x000fe20000800000 */
[----:B------:R-:W-:-:S02]  /*17c0*/  UIADD3 UR24, UR40, 0x9000, URZ ;  /* 0x0000900028187890 */ /* 0x000fc4000fffe03f */
[----:B------:R-:W-:Y:S01]  /*17d0*/  UIADD3 UR16, UR40, 0xd000, URZ ;  /* 0x0000d00028107890 */ /* 0x000fe2000fffe03f */
[----:B------:R-:W-:Y:S01]  /*17e0*/  LOP3.LUT R4, R4, R3, RZ, 0x3c, !PT ;  /* 0x0000000304047212 */ /* 0x000fe200078e3cff */
[----:B------:R-:W-:Y:S01]  /*17f0*/  UIADD3 UR8, UR40, 0x11000, URZ ;  /* 0x0001100028087890 */ /* 0x000fe2000fffe03f */
[----:B------:R-:W-:Y:S01]  /*1800*/  SEL R3, R2, RZ, P1 ;  /* 0x000000ff02037207 */ /* 0x000fe20000800000 */
[----:B------:R-:W-:Y:S01]  /*1810*/  UIADD3 UR40, UR40, 0x15000, URZ ;  /* 0x0001500028287890 */ /* 0x000fe2000fffe03f */
[----:B------:R2:W-:Y:S01]  /*1820*/  UTMALDG.4D [UR32], [UR4], desc[UR6] ;  /* 0x00000620040075b4 */ /* 0x0005e20008019000 */
[----:B------:R-:W-:Y:S01]  /*1830*/  UMOV UR28, UR44 ;  /* 0x0000002c001c7c82 */ /* 0x000fe20008000000 */
[----:B------:R-:W-:Y:S01]  /*1840*/  UMOV UR29, UR45 ;  /* 0x0000002d001d7c82 */ /* 0x000fe20008000000 */
        /* <DEDUP_REMOVED lines=20> */
.L_x_16:
[----:B------:R-:W-:-:S07]  /*1990*/  IADD3 R6, R6, -0x4, RZ ;  /* 0xfffffffc06067810 */ /* 0x000fce0007ffe0ff */
.L_x_10:
[----:B------:R-:W-:Y:S05]  /*19a0*/  BSYNC B0 ;  /* 0x0000000000007941 */ /* 0x000fea0003800000 */
.L_x_9:
[----:B-1----:R-:W1:Y:S01]  /*19b0*/  S2R R9, SR_CgaCtaId ;  /* 0x0000000000097919 */ /* 0x002e620000008800 */
[----:B------:R-:W-:Y:S02]  /*19c0*/  MOV R2, 0x400 ;  /* 0x0000040000027802 */ /* 0x000fe40000000f00 */
[----:B------:R-:W-:Y:S02]  /*19d0*/  SHF.L.U32 R152, RZ, 0x1f, RZ ;  /* 0x0000001fff987819 */ /* 0x000fe400000006ff */
[----:B-1----:R-:W-:-:S04]  /*19e0*/  LEA R2, R9, R2, 0x18 ;  /* 0x0000000209027211 */ /* 0x002fc800078ec0ff */
[----:B------:R-:W1:Y:S02]  /*19f0*/  SYNCS.PHASECHK.TRANS64.TRYWAIT P1, [R2+URZ+0x55040], R152 ;  /* 0x05504098020075a7 */ /* 0x000e64000802017f */
[----:B-1----:R-:W-:Y:S05]  /*1a00*/  @!P1 BRA `(.L_x_21) ;  /* 0x0000019000789947 */ /* 0x002fea0003800000 */
.L_x_82:
[----:B------:R-:W2:Y:S01]  /*1a10*/  SYNCS.PHASECHK.TRANS64.TRYWAIT P1, [R2+URZ+0x55000], R152 ;  /* 0x05500098020075a7 */ /* 0x000ea2000802017f */
[----:B------:R-:W-:-:S04]  /*1a20*/  SHF.R.S32.HI R9, RZ, 0x1f, R0 ;  /* 0x0000001fff097819 */ /* 0x000fc80000011400 */
[----:B------:R-:W-:-:S04]  /*1a30*/  LEA.HI R9, R9, R0, RZ, 0x2 ;  /* 0x0000000009097211 */ /* 0x000fc800078f10ff */
[----:B------:R-:W-:-:S05]  /*1a40*/  LOP3.LUT R9, R9, 0x7ffffffc, RZ, 0xc0, !PT ;  /* 0x7ffffffc09097812 */ /* 0x000fca00078ec0ff */
[----:B------:R-:W-:Y:S01]  /*1a50*/  IMAD.IADD R10, R0, 0x1, -R9 ;  /* 0x00000001000a7824 */ /* 0x000fe200078e0a09 */
[----:B------:R-:W-:-:S03]  /*1a60*/  MOV R9, RZ ;  /* 0x000000ff00097202 */ /* 0x000fc60000000f00 */
[----:B------:R-:W-:Y:S01]  /*1a70*/  IMAD.SHL.U32 R10, R10, 0x2, RZ ;  /* 0x000000020a0a7824 */ /* 0x000fe200078e00ff */
[----:B--2---:R-:W-:Y:S06]  /*1a80*/  @!P1 BRA `(.L_x_22) ;  /* 0x00000190006c9947 */ /* 0x004fec0003800000 */
.L_x_83:
[----:B------:R-:W-:Y:S05]  /*1a90*/  WARPSYNC.ALL ;  /* 0x0000000000007948 */ /* 0x000fea0003800000 */
[C---:B------:R-:W-:Y:S01]  /*1aa0*/  R2UR UR23, R2.reuse ;  /* 0x00000000021772ca */ /* 0x040fe200000e0000 */
[----:B------:R-:W-:Y:S01]  /*1ab0*/  WARPGROUP.ARRIVE ;  /* 0x00000000000079c5 */ /* 0x000fe20000000000 */
[----:B------:R-:W-:Y:S01]  /*1ac0*/  R2UR UR4, R2 ;  /* 0x00000000020472ca */ /* 0x000fe200000e0000 */
[----:B------:R-:W-:Y:S01]  /*1ad0*/  UMOV UR7, 0x80000020 ;  /* 0x8000002000077882 */ /* 0x000fe20000000000 */
[----:B------:R-:W-:Y:S01]  /*1ae0*/  UMOV UR31, 0x80000020 ;  /* 0x80000020001f7882 */ /* 0x000fe20000000000 */
[----:B------:R-:W-:Y:S01]  /*1af0*/  UMOV UR29, UR7 ;  /* 0x00000007001d7c82 */ /* 0x000fe20008000000 */
[----:B------:R-:W-:Y:S01]  /*1b00*/  IMAD.U32 R237, RZ, RZ, UR7 ;  /* 0x00000007ffed7e24 */ /* 0x000fe2000f8e00ff */
[----:B------:R-:W-:Y:S01]  /*1b10*/  UMOV UR7, 0x80000020 ;  /* 0x8000002000077882 */ /* 0x000fe20000000000 */
[----:B------:R-:W-:Y:S01]  /*1b20*/  UMOV UR11, 0x80000020 ;  /* 0x80000020000b7882 */ /* 0x000fe20000000000 */
[----:B------:R-:W-:Y:S01]  /*1b30*/  UMOV UR9, UR7 ;  /* 0x0000000700097c82 */ /* 0x000fe20008000000 */
[----:B------:R-:W-:Y:S01]  /*1b40*/  IMAD.U32 R235, RZ, RZ, UR7 ;  /* 0x00000007ffeb7e24 */ /* 0x000fe2000f8e00ff */
[----:B------:R-:W-:Y:S01]  /*1b50*/  UMOV UR7, 0x80000020 ;  /* 0x8000002000077882 */ /* 0x000fe20000000000 */
[----:B------:R-:W-:Y:S01]  /*1b60*/  UMOV UR57, 0x80000020 ;  /* 0x8000002000397882 */ /* 0x000fe20000000000 */
[----:B------:R-:W-:Y:S01]  /*1b70*/  UIADD3 UR23, UR23, 0x5000, URZ ;  /* 0x0000500017177890 */ /* 0x000fe2000fffe03f */
[----:B------:R-:W-:Y:S01]  /*1b80*/  IMAD.U32 R233, RZ, RZ, UR7 ;  /* 0x00000007ffe97e24 */ /* 0x000fe2000f8e00ff */
[----:B------:R-:W-:Y:S01]  /*1b90*/  USHF.R.U32.HI UR4, URZ, 0x4, UR4 ;  /* 0x000000043f047899 */ /* 0x000fe20008011604 */
[C---:B------:R-:W-:Y:S01]  /*1ba0*/  IADD3 R11, R10.reuse, 0x1, RZ ;  /* 0x000000010a0b7810 */ /* 0x040fe20007ffe0ff */
[----:B------:R-:W-:Y:S01]  /*1bb0*/  USHF.R.U32.HI UR23, URZ, 0x4, UR23 ;  /* 0x000000043f177899 */ /* 0x000fe20008011617 */
[C---:B------:R-:W-:Y:S01]  /*1bc0*/  VIADD R12, R10.reuse, 0x8 ;  /* 0x000000080a0c7836 */ /* 0x040fe20000000000 */
[----:B------:R-:W-:Y:S01]  /*1bd0*/  ULOP3.LUT UR4, UR4, 0x3fff, URZ, 0xc0, !UPT ;  /* 0x00003fff04047892 */ /* 0x000fe2000f8ec03f */
[----:B------:R-:W-:Y:S01]  /*1be0*/  IADD3 R15, R10, 0xa1, RZ ;  /* 0x000000a10a0f7810 */ /* 0x000fe20007ffe0ff */
[----:B------:R-:W-:-:S02]  /*1bf0*/  ULOP3.LUT UR23, UR23, 0x3fff, URZ, 0xc0, !UPT ;  /* 0x00003fff17177892 */ /* 0x000fc4000f8ec03f */
[----:B------:R-:W-:Y:S02]  /*1c00*/  ULOP3.LUT UR4, UR4, 0x10000, URZ, 0xfc, !UPT ;  /* 0x0001000004047892 */ /* 0x000fe4000f8efc3f */
[----:B------:R-:W-:Y:S02]  /*1c10*/  ULOP3.LUT UR30, UR23, 0x10000, URZ, 0xfc, !UPT ;  /* 0x00010000171e7892 */ /* 0x000fe4000f8efc3f */
[----:B------:R-:W-:Y:S02]  /*1c20*/  UIADD3 UR5, UR4, 0x2, URZ ;  /* 0x0000000204057890 */ /* 0x000fe4000fffe03f */
[----:B------:R-:W-:Y:S01]  /*1c30*/  UIADD3 UR10, UR30, 0x2, URZ ;  /* 0x000000021e0a7890 */ /* 0x000fe2000fffe03f */
[----:B------:R-:W-:Y:S01]  /*1c40*/  UMOV UR6, UR4 ;  /* 0x0000000400067c82 */ /* 0x000fe20008000000 */
[----:B------:R-:W-:Y:S01]  /*1c50*/  UIADD3 UR56, UR4, 0x300, URZ ;  /* 0x0000030004387890 */ /* 0x000fe2000fffe03f */
[----:B------:R-:W-:Y:S01]  /*1c60*/  MOV R236, UR6 ;  /* 0x0000000600ec7c02 */ /* 0x000fe20008000f00 */
[----:B------:R-:W-:Y:S01]  /*1c70*/  UMOV UR28, UR6 ;  /* 0x00000006001c7c82 */ /* 0x000fe20008000000 */
[----:B------:R-:W-:Y:S01]  /*1c80*/  UMOV UR6, UR5 ;  /* 0x0000000500067c82 */ /* 0x000fe20008000000 */
[----:B------:R-:W-:Y:S01]  /*1c90*/  HGMMA.64x256x16.F32 R24, gdesc[UR28], RZ, !UPT, gsb0 ;  /* 0x03e000001c1879f0 */ /* 0x000fe2000c0008ff */
[----:B------:R-:W-:Y:S01]  /*1ca0*/  UMOV UR8, UR6 ;  /* 0x0000000600087c82 */ /* 0x000fe20008000000 */
[----:B------:R-:W-:Y:S01]  /*1cb0*/  UIADD3 UR5, UR4, 0x100, URZ ;  /* 0x0000010004057890 */ /* 0x000fe2000fffe03f */
[----:B------:R-:W-:Y:S01]  /*1cc0*/  MOV R234, UR6 ;  /* 0x0000000600ea7c02 */ /* 0x000fe20008000f00 */
[----:B------:R-:W-:Y:S01]  /*1cd0*/  UIADD3 UR58, UR30, 0xc00, URZ ;  /* 0x00000c001e3a7890 */ /* 0x000fe2000fffe03f */
[----:B------:R-:W-:Y:S01]  /*1ce0*/  UMOV UR59, 0x80000020 ;  /* 0x80000020003b7882 */ /* 0x000fe20000000000 */
[----:B------:R-:W-:-:S03]  /*1cf0*/  UIADD3 UR52, UR4, 0x302, URZ ;  /* 0x0000030204347890 */ /* 0x000fc6000fffe03f */
[----:B------:R-:W-:Y:S01]  /*1d00*/  UMOV UR6, UR5 ;  /* 0x0000000500067c82 */ /* 0x000fe20008000000 */
[----:B------:R-:W-:Y:S01]  /*1d10*/  UIADD3 UR5, UR4, 0x102, URZ ;  /* 0x0000010204057890 */ /* 0x000fe2000fffe03f */
[----:B------:R-:W-:Y:S01]  /*1d20*/  MOV R232, UR6 ;  /* 0x0000000600e87c02 */ /* 0x000fe20008000f00 */
[----:B------:R-:W-:Y:S01]  /*1d30*/  UIADD3 UR54, UR30, 0xc02, URZ ;  /* 0x00000c021e367890 */ /* 0x000fe2000fffe03f */
[----:B------:R-:W-:Y:S01]  /*1d40*/  UMOV UR53, 0x80000020 ;  /* 0x8000002000357882 */ /* 0x000fe20000000000 */
[----:B------:R-:W-:Y:S01]  /*1d50*/  UMOV UR55, 0x80000020 ;  /* 0x8000002000377882 */ /* 0x000fe20000000000 */
[----:B------:R-:W-:Y:S02]  /*1d60*/  UIADD3 UR48, UR4, 0x400, URZ ;  /* 0x0000040004307890 */ /* 0x000fe4000fffe03f */
[----:B------:R-:W-:Y:S01]  /*1d70*/  UIADD3 UR50, UR30, 0x1000, URZ ;  /* 0x000010001e327890 */ /* 0x000fe2000fffe03f */
[----:B------:R-:W-:Y:S01]  /*1d80*/  UMOV UR49, 0x80000020 ;  /* 0x8000002000317882 */ /* 0x000fe20000000000 */
[----:B------:R-:W-:Y:S01]  /*1d90*/  UMOV UR51, 0x80000020 ;  /* 0x8000002000337882 */ /* 0x000fe20000000000 */
[----:B------:R-:W-:Y:S01]  /*1da0*/  ULDC UR35, c[0x0][0x604] ;  /* 0x0001810000237ab9 */ /* 0x000fe20000000800 */
        /* <DEDUP_REMOVED lines=27> */
[----:B------:R-:W-:-:S02]  /*1f60*/  WARPGROUP.DEPBAR.LE gsb0, 0x0 ;  /* 0x00008000000079c5 */ /* 0x000fc40000010000 */
[----:B------:R-:W-:-:S06]  /*1f70*/  WARPGROUP.ARRIVE ;  /* 0x00000000000079c5 */ /* 0x000fcc0000000000 */
[----:B------:R-:W-:Y:S01]  /*1f80*/  HGMMA.64x256x16.F32 R24, gdesc[UR8], R24, gsb0 ;  /* 0x03e00000081879f0 */ /* 0x000fe20008000818 */
[----:B------:R-:W-:Y:S01]  /*1f90*/  UIADD3 UR10, UR30, 0x400, URZ ;  /* 0x000004001e0a7890 */ /* 0x000fe2000fffe03f */
[----:B------:R-:W-:Y:S01]  /*1fa0*/  UMOV UR8, UR6 ;  /* 0x0000000600087c82 */ /* 0x000fe20008000000 */
[----:B------:R-:W-:Y:S01]  /*1fb0*/  UMOV UR9, UR7 ;  /* 0x0000000700097c82 */ /* 0x000fe20008000000 */
[----:B------:R-:W-:Y:S01]  /*1fc0*/  UMOV UR11, 0x80000020 ;  /* 0x80000020000b7882 */ /* 0x000fe20000000000 */
[----:B------:R-:W-:Y:S01]  /*1fd0*/  UMOV UR6, UR5 ;  /* 0x0000000500067c82 */ /* 0x000fe20008000000 */
[----:B------:R-:W-:Y:S01]  /*1fe0*/  UMOV UR7, 0x80000020 ;  /* 0x8000002000077882 */ /* 0x000fe20000000000 */
[----:B------:R-:W-:Y:S01]  /*1ff0*/  UIADD3 UR5, UR4, 0x200, URZ ;  /* 0x0000020004057890 */ /* 0x000fe2000fffe03f */
[----:B------:R-:W-:Y:S01]  /*2000*/  MOV R22, UR6 ;  /* 0x0000000600167c02 */ /* 0x000fe20008000f00 */
[----:B------:R-:W-:Y:S01]  /*2010*/  IMAD.U32 R23, RZ, RZ, UR7 ;  /* 0x00000007ff177e24 */ /* 0x000fe2000f8e00ff */
[----:B------:R-:W-:-:S02]  /*2020*/  WARPGROUP.DEPBAR.LE gsb0, 0x0 ;  /* 0x00008000000079c5 */ /* 0x000fc40000010000 */
[----:B------:R-:W-:-:S15]  /*2030*/  WARPGROUP.ARRIVE ;  /* 0x00000000000079c5 */ /* 0x000fde0000000000 */
[----:B------:R-:W-:-:S01]  /*2040*/  NOP ;  /* 0x0000000000007918 */ /* 0x000fc20000000000 */
        /* <DEDUP_REMOVED lines=10> */
[----:B------:R-:W-:Y:S01]  /*20f0*/  UIADD3 UR4, UR4, 0x402, URZ ;  /* 0x0000040204047890 */ /* 0x000fe2000fffe03f */
[----:B------:R-:W-:-:S02]  /*2100*/  WARPGROUP.DEPBAR.LE gsb0, 0x0 ;  /* 0x00008000000079c5 */ /* 0x000fc40000010000 */
[----:B------:R-:W-:-:S15]  /*2110*/  WARPGROUP.ARRIVE ;  /* 0x00000000000079c5 */ /* 0x000fde0000000000 */
[----:B------:R-:W-:Y:S01]  /*2120*/  HGMMA.64x256x16.F32 R24, gdesc[UR8], R24, gsb0 ;  /* 0x03e00000081879f0 */ /* 0x000fe20008000818 */
[----:B------:R-:W-:Y:S01]  /*2130*/  UIADD3 UR10, UR30, 0x800, URZ ;  /* 0x000008001e0a7890 */ /* 0x000fe2000fffe03f */
[----:B------:R-:W-:Y:S01]  /*2140*/  UMOV UR8, UR6 ;  /* 0x0000000600087c82 */ /* 0x000fe20008000000 */
[----:B------:R-:W-:Y:S01]  /*2150*/  UMOV UR9, UR7 ;  /* 0x0000000700097c82 */ /* 0x000fe20008000000 */
[----:B------:R-:W-:Y:S01]  /*2160*/  UMOV UR11, 0x80000020 ;  /* 0x80000020000b7882 */ /* 0x000fe20000000000 */
[----:B------:R-:W-:Y:S01]  /*2170*/  UMOV UR6, UR5 ;  /* 0x0000000500067c82 */ /* 0x000fe20008000000 */
[----:B------:R-:W-:Y:S01]  /*2180*/  UMOV UR7, 0x80000020 ;  /* 0x8000002000077882 */ /* 0x000fe20000000000 */
[----:B------:R-:W-:Y:S01]  /*2190*/  MOV R18, UR6 ;  /* 0x0000000600127c02 */ /* 0x000fe20008000f00 */
[----:B------:R-:W-:Y:S01]  /*21a0*/  IMAD.U32 R19, RZ, RZ, UR7 ;  /* 0x00000007ff137e24 */ /* 0x000fe2000f8e00ff */
[----:B------:R-:W-:Y:S01]  /*21b0*/  UMOV UR5, 0x80000020 ;  /* 0x8000002000057882 */ /* 0x000fe20000000000 */
        /* <DEDUP_REMOVED lines=8> */
[----:B------:R-:W-:Y:S01]  /*2240*/  UIADD3 UR6, UR30, 0x1002, URZ ;  /* 0x000010021e067890 */ /* 0x000fe2000fffe03f */
[----:B------:R-:W-:Y:S01]  /*2250*/  UMOV UR7, 0x80000020 ;  /* 0x8000002000077882 */ /* 0x000fe20000000000 */
[----:B------:R-:W-:Y:S02]  /*2260*/  WARPGROUP.DEPBAR.LE gsb0, 0x0 ;  /* 0x00008000000079c5 */ /* 0x000fe40000010000 */
[----:B------:R-:W-:-:S15]  /*2270*/  WARPGROUP.ARRIVE ;  /* 0x00000000000079c5 */ /* 0x000fde0000000000 */
[----:B------:R-:W-:-:S04]  /*2280*/  NOP ;  /* 0x0000000000007918 */ /* 0x000fc80000000000 */
[----:B------:R-:W-:Y:S01]  /*2290*/  HGMMA.64x256x16.F32 R24, gdesc[UR8], R24, gsb0 ;  /* 0x03e00000081879f0 */ /* 0x000fe20008000818 */
[----:B------:R-:W-:Y:S01]  /*22a0*/  ULDC UR8, c[0x0][0x28c] ;  /* 0x0000a30000087ab9 */ /* 0x000fe20000000800 */
[----:B------:R-:W-:Y:S01]  /*22b0*/  ULDC UR10, c[0x0][0x604] ;  /* 0x00018100000a7ab9 */ /* 0x000fe20000000800 */
[----:B------:R-:W-:Y:S01]  /*22c0*/  ULDC UR9, c[0x0][0x604] ;  /* 0x0001810000097ab9 */ /* 0x000fe20000000800 */
[----:B------:R-:W-:Y:S01]  /*22d0*/  ULDC UR11, c[0x0][0x604] ;  /* 0x00018100000b7ab9 */ /* 0x000fe20000000800 */
[----:B------:R-:W-:Y:S02]  /*22e0*/  WARPGROUP.DEPBAR.LE gsb0, 0x0 ;  /* 0x00008000000079c5 */ /* 0x000fe40000010000 */
[----:B------:R-:W-:-:S15]  /*22f0*/  WARPGROUP.ARRIVE ;  /* 0x00000000000079c5 */ /* 0x000fde0000000000 */
[----:B------:R-:W-:-:S06]  /*2300*/  NOP ;  /* 0x0000000000007918 */ /* 0x000fcc0000000000 */
[----:B------:R-:W-:Y:S03]  /*2310*/  HGMMA.64x256x16.F32 R24, gdesc[UR56], R24, gsb0 ;  /* 0x03e00000381879f0 */ /* 0x000fe60008000818 */
[----:B------:R-:W-:Y:S02]  /*2320*/  WARPGROUP.DEPBAR.LE gsb0, 0x0 ;  /* 0x00008000000079c5 */ /* 0x000fe40000010000 */
[----:B------:R-:W-:-:S15]  /*2330*/  WARPGROUP.ARRIVE ;  /* 0x00000000000079c5 */ /* 0x000fde0000000000 */
[----:B------:R-:W-:-:S08]  /*2340*/  NOP ;  /* 0x0000000000007918 */ /* 0x000fd00000000000 */
        /* <DEDUP_REMOVED lines=8> */
[----:B------:R-:W-:Y:S01]  /*23d0*/  HGMMA.64x256x16.F32 R24, gdesc[UR4], R24, gsb0 ;  /* 0x03e00000041879f0 */ /* 0x000fe20008000818 */
[----:B------:R-:W-:Y:S01]  /*23e0*/  ULDC UR6, c[0x0][0x28c] ;  /* 0x0000a30000067ab9 */ /* 0x000fe20000000800 */
[----:B------:R-:W-:Y:S01]  /*23f0*/  ULDC UR7, c[0x0][0x28c] ;  /* 0x0000a30000077ab9 */ /* 0x000fe20000000800 */
[----:B------:R-:W-:Y:S01]  /*2400*/  ISETP.GE.AND P3, PT, R11, UR6, PT ;  /* 0x000000060b007c0c */ /* 0x000fe2000bf66270 */
[----:B------:R-:W-:Y:S01]  /*2410*/  ULDC UR6, c[0x0][0x28c] ;  /* 0x0000a30000067ab9 */ /* 0x000fe20000000800 */
[----:B------:R-:W-:Y:S02]  /*2420*/  IADD3 R11, R10, 0x9, RZ ;  /* 0x000000090a0b7810 */ /* 0x000fe40007ffe0ff */
[----:B------:R-:W-:Y:S01]  /*2430*/  ISETP.GE.AND P4, PT, R12, UR7, PT ;  /* 0x000000070c007c0c */ /* 0x000fe2000bf86270 */
[C---:B------:R-:W-:Y:S01]  /*2440*/  VIADD R12, R10.reuse, 0x10 ;  /* 0x000000100a0c7836 */ /* 0x040fe20000000000 */
[----:B------:R-:W-:Y:S01]  /*2450*/  ISETP.GE.AND P5, PT, R11, UR6, PT ;  /* 0x000000060b007c0c */ /* 0x000fe2000bfa6270 */
[----:B------:R-:W-:Y:S01]  /*2460*/  ULDC UR6, c[0x0][0x28c] ;  /* 0x0000a30000067ab9 */ /* 0x000fe20000000800 */
[----:B------:R-:W-:Y:S01]  /*2470*/  IADD3 R11, R10, 0x11, RZ ;  /* 0x000000110a0b7810 */ /* 0x000fe20007ffe0ff */
[----:B------:R-:W-:-:S02]  /*2480*/  ULDC UR7, c[0x0][0x28c] ;  /* 0x0000a30000077ab9 */ /* 0x000fc40000000800 */
[----:B------:R-:W-:Y:S01]  /*2490*/  ISETP.GE.AND P6, PT, R12, UR7, PT ;  /* 0x000000070c007c0c */ /* 0x000fe2000bfc6270 */
[C---:B------:R-:W-:Y:S01]  /*24a0*/  VIADD R12, R10.reuse, 0x18 ;  /* 0x000000180a0c7836 */ /* 0x040fe20000000000 */
[----:B------:R-:W-:Y:S01]  /*24b0*/  ISETP.GE.AND P1, PT, R11, UR6, PT ;  /* 0x000000060b007c0c */ /* 0x000fe2000bf26270 */
[----:B------:R-:W-:Y:S01]  /*24c0*/  ULDC UR6, c[0x0][0x28c] ;  /* 0x0000a30000067ab9 */ /* 0x000fe20000000800 */
[----:B------:R-:W-:Y:S01]  /*24d0*/  IADD3 R11, R10, 0x19, RZ ;  /* 0x000000190a0b7810 */ /* 0x000fe20007ffe0ff */
[----:B------:R-:W-:Y:S02]  /*24e0*/  ULDC UR7, c[0x0][0x28c] ;  /* 0x0000a30000077ab9 */ /* 0x000fe40000000800 */
[----:B------:R-:W-:Y:S01]  /*24f0*/  ISETP.GE.AND P2, PT, R12, UR7, PT ;  /* 0x000000070c007c0c */ /* 0x000fe2000bf46270 */
[----:B------:R-:W-:Y:S01]  /*2500*/  ULDC UR7, c[0x0][0x28c] ;  /* 0x0000a30000077ab9 */ /* 0x000fe20000000800 */
[----:B------:R-:W-:Y:S01]  /*2510*/  IADD3 R12, R10, 0x99, RZ ;  /* 0x000000990a0c7810 */ /* 0x000fe20007ffe0ff */
[----:B------:R-:W-:-:S02]  /*2520*/  WARPGROUP.DEPBAR.LE gsb0, 0x0 ;  /* 0x00008000000079c5 */ /* 0x000fc40000010000 */
[----:B------:R-:W-:Y:S02]  /*2530*/  FSEL R167, R25, -INF , !P3 ;  /* 0xff80000019a77808 */ /* 0x000fe40005800000 */
[----:B------:R-:W-:Y:S02]  /*2540*/  FSEL R155, R27, -INF , !P3 ;  /* 0xff8000001b9b7808 */ /* 0x000fe40005800000 */
[----:B------:R-:W-:Y:S01]  /*2550*/  ISETP.GE.AND P3, PT, R11, UR6, PT ;  /* 0x000000060b007c0c */ /* 0x000fe2000bf66270 */
[----:B------:R-:W-:Y:S01]  /*2560*/  VIADD R11, R10, 0x20 ;  /* 0x000000200a0b7836 */ /* 0x000fe20000000000 */
[----:B------:R-:W-:Y:S01]  /*2570*/  ULDC UR6, c[0x0][0x28c] ;  /* 0x0000a30000067ab9 */ /* 0x000fe20000000800 */
[----:B------:R-:W-:Y:S02]  /*2580*/  FSEL R168, R28, -INF , !P4 ;  /* 0xff8000001ca87808 */ /* 0x000fe40006000000 */
[----:B------:R-:W-:Y:S02]  /*2590*/  FSEL R156, R30, -INF , !P4 ;  /* 0xff8000001e9c7808 */ /* 0x000fe40006000000 */
[----:B------:R-:W-:Y:S01]  /*25a0*/  ISETP.GE.AND P4, PT, R11, UR6, PT ;  /* 0x000000060b007c0c */ /* 0x000fe2000bf86270 */
[----:B------:R-:W-:Y:S01]  /*25b0*/  ULDC UR6, c[0x0][0x28c] ;  /* 0x0000a30000067ab9 */ /* 0x000fe20000000800 */
[----:B------:R-:W-:-:S02]  /*25c0*/  IADD3 R11, R10, 0x21, RZ ;  /* 0x000000210a0b7810 */ /* 0x000fc40007ffe0ff */
        /* <DEDUP_REMOVED lines=16> */
[----:B------:R-:W-:Y:S01]  /*26d0*/  FSEL R30, R38, -INF , !P2 ;  /* 0xff800000261e7808 */ /* 0x000fe20005000000 */
[C---:B------:R-:W-:Y:S01]  /*26e0*/  VIADD R38, R10.reuse, 0xa8 ;  /* 0x000000a80a267836 */ /* 0x040fe20000000000 */
        /* <DEDUP_REMOVED lines=13> */
[----:B------:R-:W-:Y:S01]  /*27c0*/  FSEL R175, R41, -INF , !P5 ;  /* 0xff80000029af7808 */ /* 0x000fe20006800000 */
[C---:B------:R-:W-:Y:S01]  /*27d0*/  VIADD R41, R10.reuse, 0xb8 ;  /* 0x000000b80a297836 */ /* 0x040fe20000000000 */
        /* <DEDUP_REMOVED lines=31> */
[----:B------:R-:W-:Y:S01]  /*29d0*/  FSEL R32, R55, -INF , !P5 ;  /* 0xff80000037207808 */ /* 0x000fe20006800000 */
[C---:B------:R-:W-:Y:S01]  /*29e0*/  VIADD R55, R10.reuse, 0xc8 ;  /* 0x000000c80a377836 */ /* 0x040fe20000000000 */
        /* <DEDUP_REMOVED lines=43> */
[----:B------:R-:W-:Y:S01]  /*2ca0*/  FSEL R70, R72, -INF , !P2 ;  /* 0xff80000048467808 */ /* 0x000fe20005000000 */
[----:B------:R-:W-:Y:S01]  /*2cb0*/  VIADD R72, R10, 0xd0 ;  /* 0x000000d00a487836 */ /* 0x000fe20000000000 */
        /* <DEDUP_REMOVED lines=45> */
[----:B------:R-:W-:-:S02]  /*2f90*/  FSEL R87, R89, -INF , !P5 ;  /* 0xff80000059577808 */ /* 0x000fc40006800000 */
[----:B------:R-:W-:Y:S02]  /*2fa0*/  FSEL R11, R91, -INF , !P5 ;  /* 0xff8000005b0b7808 */ /* 0x000fe40006800000 */
[----:B------:R-:W-:Y:S01]  /*2fb0*/  ISETP.GE.AND P5, PT, R12, UR6, PT ;  /* 0x000000060c007c0c */ /* 0x000fe2000bfa6270 */
[----:B------:R-:W-:Y:S01]  /*2fc0*/  ULDC UR6, c[0x0][0x28c] ;  /* 0x0000a30000067ab9 */ /* 0x000fe20000000800 */
[----:B------:R-:W-:Y:S01]  /*2fd0*/  FSEL R185, R92, -INF , !P6 ;  /* 0xff8000005cb97808 */ /* 0x000fe20007000000 */
[----:B------:R-:W-:Y:S01]  /*2fe0*/  VIADD R12, R10, 0xa0 ;  /* 0x000000a00a0c7836 */ /* 0x000fe20000000000 */
[----:B------:R-:W-:Y:S02]  /*2ff0*/  FSEL R35, R94, -INF , !P6 ;  /* 0xff8000005e237808 */ /* 0x000fe40007000000 */
[----:B------:R-:W-:Y:S01]  /*3000*/  ISETP.GE.AND P6, PT, R10, UR6, PT ;  /* 0x000000060a007c0c */ /* 0x000fe2000bfc6270 */
[----:B------:R-:W-:Y:S01]  /*3010*/  ULDC UR6, c[0x0][0x28c] ;  /* 0x0000a30000067ab9 */ /* 0x000fe20000000800 */
[----:B------:R-:W-:-:S02]  /*3020*/  FSEL R186, R93, -INF , !P1 ;  /* 0xff8000005dba7808 */ /* 0x000fc40004800000 */
[----:B------:R-:W-:Y:S02]  /*3030*/  FSEL R80, R24, -INF , !P6 ;  /* 0xff80000018507808 */ /* 0x000fe40007000000 */
[----:B------:R-:W-:Y:S02]  /*3040*/  FSEL R36, R95, -INF , !P1 ;  /* 0xff8000005f247808 */ /* 0x000fe40004800000 */
[----:B------:R-:W-:Y:S02]  /*3050*/  FSEL R77, R26, -INF , !P6 ;  /* 0xff8000001a4d7808 */ /* 0x000fe40007000000 */
[----:B------:R-:W-:Y:S01]  /*3060*/  ISETP.GE.AND P1, PT, R15, UR8, PT ;  /* 0x000000080f007c0c */ /* 0x000fe2000bf26270 */
[----:B------:R-:W-:Y:S01]  /*3070*/  ULDC UR8, c[0x0][0x604] ;  /* 0x0001810000087ab9 */ /* 0x000fe20000000800 */
[----:B------:R-:W-:Y:S02]  /*3080*/  FMNMX R15, R80, R167, !PT ;  /* 0x000000a7500f7209 */ /* 0x000fe40007800000 */
[----:B------:R-:W-:Y:S01]  /*3090*/  ISETP.GE.AND P6, PT, R12, UR7, PT ;  /* 0x000000070c007c0c */ /* 0x000fe2000bfc6270 */
[----:B------:R-:W-:Y:S01]  /*30a0*/  ULDC UR7, c[0x0][0x604] ;  /* 0x0001810000077ab9 */ /* 0x000fe20000000800 */
[----:B------:R-:W-:-:S02]  /*30b0*/  FMNMX R17, R77, R155, !PT ;  /* 0x0000009b4d117209 */ /* 0x000fc40007800000 */
[----:B------:R-:W-:Y:S02]  /*30c0*/  FMNMX R12, R168, R15, !PT ;  /* 0x0000000fa80c7209 */ /* 0x000fe40007800000 */
[----:B------:R-:W-:Y:S02]  /*30d0*/  FMNMX R26, R156, R17, !PT ;  /* 0x000000119c1a7209 */ /* 0x000fe40007800000 */
[----:B------:R-:W-:Y:S02]  /*30e0*/  FMNMX R15, R169, R12, !PT ;  /* 0x0000000ca90f7209 */ /* 0x000fe40007800000 */
[----:B------:R-:W-:Y:S02]  /*30f0*/  FMNMX R17, R153, R26, !PT ;  /* 0x0000001a99117209 */ /* 0x000fe40007800000 */
[----:B------:R-:W-:Y:S02]  /*3100*/  FMNMX R12, R170, R15, !PT ;  /* 0x0000000faa0c7209 */ /* 0x000fe40007800000 */
[----:B------:R-:W-:-:S02]  /*3110*/  FSEL R24, R96, -INF , !P2 ;  /* 0xff80000060187808 */ /* 0x000fc40005000000 */
[----:B------:R-:W-:Y:S02]  /*3120*/  FSEL R37, R98, -INF , !P2 ;  /* 0xff80000062257808 */ /* 0x000fe40005000000 */
[----:B------:R-:W-:Y:S01]  /*3130*/  ISETP.GE.AND P2, PT, R38, UR6, PT ;  /* 0x0000000626007c0c */ /* 0x000fe2000bf46270 */
[----:B------:R-:W-:Y:S01]  /*3140*/  ULDC UR6, c[0x0][0x28c] ;  /* 0x0000a30000067ab9 */ /* 0x000fe20000000800 */
[----:B------:R-:W-:Y:S02]  /*3150*/  FMNMX R38, R154, R17, !PT ;  /* 0x000000119a267209 */ /* 0x000fe40007800000 */
[----:B------:R-:W-:Y:S02]  /*3160*/  FMNMX R15, R171, R12, !PT ;  /* 0x0000000cab0f7209 */ /* 0x000fe40007800000 */
[----:B------:R-:W-:Y:S02]  /*3170*/  FMNMX R17, R29, R38, !PT ;  /* 0x000000261d117209 */ /* 0x000fe40007800000 */
[----:B------:R-:W-:-:S02]  /*3180*/  FMNMX R12, R172, R15, !PT ;  /* 0x0000000fac0c7209 */ /* 0x000fc40007800000 */
[----:B------:R-:W-:Y:S02]  /*3190*/  FMNMX R38, R30, R17, !PT ;  /* 0x000000111e267209 */ /* 0x000fe40007800000 */
[----:B------:R-:W-:Y:S02]  /*31a0*/  FMNMX R15, R173, R12, !PT ;  /* 0x0000000cad0f7209 */ /* 0x000fe40007800000 */
        /* <DEDUP_REMOVED lines=8> */
[----:B------:R-:W-:Y:S02]  /*3230*/  IADD3 R39, R10, 0xa9, RZ ;  /* 0x000000a90a277810 */ /* 0x000fe40007ffe0ff */
[----:B------:R-:W-:-:S02]  /*3240*/  FMNMX R15, R47, R12, !PT ;  /* 0x0000000c2f0f7209 */ /* 0x000fc40007800000 */
[----:B------:R-:W-:Y:S02]  /*3250*/  FSEL R26, R97, -INF , !P3 ;  /* 0xff800000611a7808 */ /* 0x000fe40005800000 */
[----:B------:R-:W-:Y:S02]  /*3260*/  FSEL R99, R99, -INF , !P3 ;  /* 0xff80000063637808 */ /* 0x000fe40005800000 */
[----:B------:R-:W-:Y:S02]  /*3270*/  FMNMX R12, R48, R17, !PT ;  /* 0x00000011300c7209 */ /* 0x000fe40007800000 */
[----:B------:R-:W-:Y:S01]  /*3280*/  ISETP.GE.AND P3, PT, R39, UR6, PT ;  /* 0x0000000627007c0c */ /* 0x000fe2000bf66270 */
[----:B------:R-:W-:Y:S01]  /*3290*/  VIADD R39, R10, 0xb0 ;  /* 0x000000b00a277836 */ /* 0x000fe20000000000 */
[----:B------:R-:W-:Y:S01]  /*32a0*/  FMNMX R44, R50, R15, !PT ;  /* 0x0000000f322c7209 */ /* 0x000fe20007800000 */
[----:B------:R-:W-:Y:S01]  /*32b0*/  ULDC UR6, c[0x0][0x28c] ;  /* 0x0000a30000067ab9 */ /* 0x000fe20000000800 */
[----:B------:R-:W-:-:S02]  /*32c0*/  FMNMX R15, R179, R12, !PT ;  /* 0x0000000cb30f7209 */ /* 0x000fc40007800000 */
[----:B------:R-:W-:Y:S02]  /*32d0*/  FSEL R100, R100, -INF , !P4 ;  /* 0xff80000064647808 */ /* 0x000fe40006000000 */
[----:B------:R-:W-:Y:S02]  /*32e0*/  FSEL R38, R102, -INF , !P4 ;  /* 0xff80000066267808 */ /* 0x000fe40006000000 */
[----:B------:R-:W-:Y:S01]  /*32f0*/  ISETP.GE.AND P4, PT, R39, UR6, PT ;  /* 0x0000000627007c0c */ /* 0x000fe2000bf86270 */
[----:B------:R-:W-:Y:S01]  /*3300*/  ULDC UR6, c[0x0][0x28c] ;  /* 0x0000a30000067ab9 */ /* 0x000fe20000000800 */
[----:B------:R-:W-:Y:S02]  /*3310*/  FMNMX R17, R51, R44, !PT ;  /* 0x0000002c33117209 */ /* 0x000fe40007800000 */
[----:B------:R-:W-:Y:S02]  /*3320*/  IADD3 R39, R10, 0xb1, RZ ;  /* 0x000000b10a277810 */ /* 0x000fe40007ffe0ff */
[----:B------:R-:W-:-:S02]  /*3330*/  FMNMX R12, R52, R15, !PT ;  /* 0x0000000f340c7209 */ /* 0x000fc40007800000 */
[----:B------:R-:W-:Y:S02]  /*3340*/  FSEL R102, R101, -INF , !P5 ;  /* 0xff80000065667808 */ /* 0x000fe40006800000 */
[----:B------:R-:W-:Y:S02]  /*3350*/  FSEL R40, R103, -INF , !P5 ;  /* 0xff80000067287808 */ /* 0x000fe40006800000 */
[----:B------:R-:W-:Y:S02]  /*3360*/  FMNMX R17, R54, R17, !PT ;  /* 0x0000001136117209 */ /* 0x000fe40007800000 */
[----:B------:R-:W-:Y:S01]  /*3370*/  ISETP.GE.AND P5, PT, R39, UR6, PT ;  /* 0x0000000627007c0c */ /* 0x000fe2000bfa6270 */
[----:B------:R-:W-:Y:S01]  /*3380*/  ULDC UR6, c[0x0][0x28c] ;  /* 0x0000a30000067ab9 */ /* 0x000fe20000000800 */
[----:B------:R-:W-:Y:S02]  /*3390*/  FMNMX R15, R53, R12, !PT ;  /* 0x0000000c350f7209 */ /* 0x000fe40007800000 */
[----:B------:R-:W-:-:S02]  /*33a0*/  FSEL R187, R104, -INF , !P6 ;  /* 0xff80000068bb7808 */ /* 0x000fc40007000000 */
[----:B------:R-:W-:Y:S02]  /*33b0*/  FSEL R39, R106, -INF , !P6 ;  /* 0xff8000006a277808 */ /* 0x000fe40007000000 */
[----:B------:R-:W-:Y:S02]  /*33c0*/  IADD3 R44, R10, 0xb9, RZ ;  /* 0x000000b90a2c7810 */ /* 0x000fe40007ffe0ff */
[----:B------:R-:W-:Y:S01]  /*33d0*/  ISETP.GE.AND P6, PT, R41, UR6, PT ;  /* 0x0000000629007c0c */ /* 0x000fe2000bfc6270 */
[----:B------:R-:W-:Y:S01]  /*33e0*/  ULDC UR6, c[0x0][0x28c] ;  /* 0x0000a30000067ab9 */ /* 0x000fe20000000800 */
        /* <DEDUP_REMOVED lines=14> */
[----:B------:R-:W-:Y:S02]  /*34d0*/  FSEL R189, R108, -INF , !P2 ;  /* 0xff8000006cbd7808 */ /* 0x000fe40005000000 */
[----:B------:R-:W-:-:S02]  /*34e0*/  FSEL R101, R110, -INF , !P2 ;  /* 0xff8000006e657808 */ /* 0x000fc40005000000 */
[----:B------:R-:W-:Y:S02]  /*34f0*/  IADD3 R17, R10, 0xc1, RZ ;  /* 0x000000c10a117810 */ /* 0x000fe40007ffe0ff */
[----:B------:R-:W-:Y:S01]  /*3500*/  ISETP.GE.AND P2, PT, R49, UR6, PT ;  /* 0x0000000631007c0c */ /* 0x000fe2000bf46270 */
[----:B------:R-:W-:Y:S01]  /*3510*/  ULDC UR6, c[0x0][0x28c] ;  /* 0x0000a30000067ab9 */ /* 0x000fe20000000800 */
[----:B------:R-:W-:Y:S02]  /*3520*/  FMNMX R56, R33, R44, !PT ;  /* 0x0000002c21387209 */ /* 0x000fe40007800000 */
[----:B------:R-:W-:Y:S02]  /*3530*/  FMNMX R15, R65, R12, !PT ;  /* 0x0000000c410f7209 */ /* 0x000fe40007800000 */
[----:B------:R-:W-:Y:S02]  /*3540*/  FSEL R110, R109, -INF , !P3 ;  /* 0xff8000006d6e7808 */ /* 0x000fe40005800000 */
[----:B------:R-:W-:-:S02]  /*3550*/  FSEL R44, R111, -INF , !P3 ;  /* 0xff8000006f2c7808 */ /* 0x000fc40005800000 */
[----:B------:R-:W-:Y:S01]  /*3560*/  ISETP.GE.AND P3, PT, R17, UR6, PT ;  /* 0x0000000611007c0c */ /* 0x000fe2000bf66270 */
[----:B------:R-:W-:Y:S01]  /*3570*/  ULDC UR6, c[0x0][0x28c] ;  /* 0x0000a30000067ab9 */ /* 0x000fe20000000800 */
        /* <DEDUP_REMOVED lines=31> */
[----:B------:R-:W-:Y:S01]  /*3770*/  ISETP.GE.AND P6, PT, R72, UR6, PT ;  /* 0x0000000648007c0c */ /* 0x000fe2000bfc6270 */
[----:B------:R-:W-:Y:S01]  /*3780*/  ULDC UR6, c[0x0][0x28c] ;  /* 0x0000a30000067ab9 */ /* 0x000fe20000000800 */
[----:B------:R-:W-:Y:S01]  /*3790*/  FMNMX R12, R14, R15, !PT ;  /* 0x0000000f0e0c7209 */ /* 0x000fe20007800000 */
[C---:B------:R-:W-:Y:S01]  /*37a0*/  VIADD R15, R10.reuse, 0xd8 ;  /* 0x000000d80a0f7836 */ /* 0x040fe20000000000 */
[----:B------:R-:W-:Y:S02]  /*37b0*/  IADD3 R72, R10, 0xd1, RZ ;  /* 0x000000d10a487810 */ /* 0x000fe40007ffe0ff */
[----:B------:R-:W-:Y:S02]  /*37c0*/  FMNMX R82, R88, R17, !PT ;  /* 0x0000001158527209 */ /* 0x000fe40007800000 */
[----:B------:R-:W-:Y:S02]  /*37d0*/  FSEL R111, R117, -INF , !P1 ;  /* 0xff800000756f7808 */ /* 0x000fe40004800000 */
[----:B------:R-:W-:-:S02]  /*37e0*/  FSEL R66, R119, -INF , !P1 ;  /* 0xff80000077427808 */ /* 0x000fc40004800000 */
[----:B------:R-:W-:Y:S02]  /*37f0*/  FMNMX R12, R13, R12, !PT ;  /* 0x0000000c0d0c7209 */ /* 0x000fe40007800000 */
[----:B------:R-:W-:Y:S01]  /*3800*/  ISETP.GE.AND P1, PT, R72, UR6, PT ;  /* 0x0000000648007c0c */ /* 0x000fe2000bf26270 */
[----:B------:R-:W-:Y:S01]  /*3810*/  ULDC UR6, c[0x0][0x28c] ;  /* 0x0000a30000067ab9 */ /* 0x000fe20000000800 */
[----:B------:R-:W-:Y:S02]  /*3820*/  FMNMX R82, R87, R82, !PT ;  /* 0x0000005257527209 */ /* 0x000fe40007800000 */
[----:B------:R-:W-:Y:S02]  /*3830*/  FSEL R114, R120, -INF , !P2 ;  /* 0xff80000078727808 */ /* 0x000fe40005000000 */
[----:B------:R-:W-:Y:S02]  /*3840*/  FSEL R72, R122, -INF , !P2 ;  /* 0xff8000007a487808 */ /* 0x000fe40005000000 */
[----:B------:R-:W-:-:S02]  /*3850*/  FMNMX R12, R11, R12, !PT ;  /* 0x0000000c0b0c7209 */ /* 0x000fc40007800000 */
        /* <DEDUP_REMOVED lines=14> */
[----:B------:R-:W-:Y:S02]  /*3940*/  IADD3 R73, R10, 0xd9, RZ ;  /* 0x000000d90a497810 */ /* 0x000fe40007ffe0ff */
[----:B------:R-:W-:Y:S02]  /*3950*/  FMNMX R15, R187, R12, !PT ;  /* 0x0000000cbb0f7209 */ /* 0x000fe40007800000 */
[----:B------:R-:W-:Y:S02]  /*3960*/  FSEL R115, R121, -INF , !P3 ;  /* 0xff80000079737808 */ /* 0x000fe40005800000 */
[----:B------:R-:W-:Y:S02]  /*3970*/  FSEL R238, R123, -INF , !P3 ;  /* 0xff8000007bee7808 */ /* 0x000fe40005800000 */
[----:B------:R-:W-:-:S02]  /*3980*/  FMNMX R82, R39, R82, !PT ;  /* 0x0000005227527209 */ /* 0x000fc40007800000 */
[----:B------:R-:W-:Y:S01]  /*3990*/  ISETP.GE.AND P3, PT, R73, UR6, PT ;  /* 0x0000000649007c0c */ /* 0x000fe2000bf66270 */
[----:B------:R-:W-:Y:S01]  /*39a0*/  ULDC UR6, c[0x0][0x28c] ;  /* 0x0000a30000067ab9 */ /* 0x000fe20000000800 */
[----:B------:R-:W-:Y:S02]  /*39b0*/  FMNMX R12, R188, R15, !PT ;  /* 0x0000000fbc0c7209 */ /* 0x000fe40007800000 */
[----:B------:R-:W-:Y:S02]  /*39c0*/  FSEL R118, R124, -INF , !P4 ;  /* 0xff8000007c767808 */ /* 0x000fe40006000000 */
[----:B------:R-:W-:Y:S02]  /*39d0*/  FSEL R73, R126, -INF , !P4 ;  /* 0xff8000007e497808 */ /* 0x000fe40006000000 */
[----:B------:R-:W-:Y:S02]  /*39e0*/  IADD3 R17, R10, 0xe1, RZ ;  /* 0x000000e10a117810 */ /* 0x000fe40007ffe0ff */
[----:B------:R-:W-:Y:S01]  /*39f0*/  ISETP.GE.AND P4, PT, R81, UR6, PT ;  /* 0x0000000651007c0c */ /* 0x000fe2000bf86270 */
[----:B------:R-:W-:Y:S01]  /*3a00*/  ULDC UR6, c[0x0][0x28c] ;  /* 0x0000a30000067ab9 */ /* 0x000fe20000000800 */
[----:B------:R-:W-:-:S02]  /*3a10*/  FMNMX R82, R41, R82, !PT ;  /* 0x0000005229527209 */ /* 0x000fc40007800000 */
[----:B------:R-:W-:Y:S02]  /*3a20*/  FMNMX R15, R189, R12, !PT ;  /* 0x0000000cbd0f7209 */ /* 0x000fe40007800000 */
[----:B------:R-:W-:Y:S02]  /*3a30*/  FSEL R190, R125, -INF , !P5 ;  /* 0xff8000007dbe7808 */ /* 0x000fe40006800000 */
[----:B------:R-:W-:Y:S02]  /*3a40*/  FSEL R81, R127, -INF , !P5 ;  /* 0xff8000007f517808 */ /* 0x000fe40006800000 */
[----:B------:R-:W-:Y:S01]  /*3a50*/  ISETP.GE.AND P5, PT, R17, UR6, PT ;  /* 0x0000000611007c0c */ /* 0x000fe2000bfa6270 */
[----:B------:R-:W-:Y:S01]  /*3a60*/  ULDC UR6, c[0x0][0x28c] ;  /* 0x0000a30000067ab9 */ /* 0x000fe20000000800 */
[----:B------:R-:W-:Y:S02]  /*3a70*/  FMNMX R17, R101, R82, !PT ;  /* 0x0000005265117209 */ /* 0x000fe40007800000 */
[----:B------:R-:W-:-:S02]  /*3a80*/  FMNMX R15, R110, R15, !PT ;  /* 0x0000000f6e0f7209 */ /* 0x000fc40007800000 */
[----:B------:R-:W-:Y:S02]  /*3a90*/  FMNMX R12, R44, R17, !PT ;  /* 0x000000112c0c7209 */ /* 0x000fe40007800000 */
[----:B------:R-:W-:Y:S02]  /*3aa0*/  FMNMX R82, R112, R15, !PT ;  /* 0x0000000f70527209 */ /* 0x000fe40007800000 */
[----:B------:R-:W-:Y:S02]  /*3ab0*/  FMNMX R12, R49, R12, !PT ;  /* 0x0000000c310c7209 */ /* 0x000fe40007800000 */
[----:B------:R-:W-:Y:S01]  /*3ac0*/  FMNMX R15, R113, R82, !PT ;  /* 0x00000052710f7209 */ /* 0x000fe20007800000 */
[----:B------:R-:W-:Y:S01]  /*3ad0*/  VIADD R82, R10, 0xf0 ;  /* 0x000000f00a527836 */ /* 0x000fe20000000000 */
[----:B------:R-:W-:Y:S02]  /*3ae0*/  FMNMX R17, R55, R12, !PT ;  /* 0x0000000c37117209 */ /* 0x000fe40007800000 */
[----:B------:R-:W-:-:S02]  /*3af0*/  FMNMX R12, R116, R15, !PT ;  /* 0x0000000f740c7209 */ /* 0x000fc40007800000 */
[----:B------:R-:W-:Y:S02]  /*3b00*/  FMNMX R17, R56, R17, !PT ;  /* 0x0000001138117209 */ /* 0x000fe40007800000 */
[----:B------:R-:W-:Y:S02]  /*3b10*/  FMNMX R15, R111, R12, !PT ;  /* 0x0000000c6f0f7209 */ /* 0x000fe40007800000 */
[----:B------:R-:W-:Y:S02]  /*3b20*/  FSEL R191, R128, -INF , !P6 ;  /* 0xff80000080bf7808 */ /* 0x000fe40007000000 */
[----:B------:R-:W-:Y:S02]  /*3b30*/  FSEL R85, R130, -INF , !P6 ;  /* 0xff80000082557808 */ /* 0x000fe40007000000 */
[----:B------:R-:W-:Y:S01]  /*3b40*/  ISETP.GE.AND P6, PT, R83, UR6, PT ;  /* 0x0000000653007c0c */ /* 0x000fe2000bfc6270 */
[----:B------:R-:W-:Y:S01]  /*3b50*/  ULDC UR6, c[0x0][0x28c] ;  /* 0x0000a30000067ab9 */ /* 0x000fe20000000800 */
[----:B------:R-:W-:-:S02]  /*3b60*/  IADD3 R83, R10, 0xe9, RZ ;  /* 0x000000e90a537810 */ /* 0x000fc40007ffe0ff */
[----:B------:R-:W-:Y:S02]  /*3b70*/  FMNMX R17, R66, R17, !PT ;  /* 0x0000001142117209 */ /* 0x000fe40007800000 */
[----:B------:R-:W-:Y:S02]  /*3b80*/  FMNMX R12, R114, R15, !PT ;  /* 0x0000000f720c7209 */ /* 0x000fe40007800000 */
[----:B------:R-:W-:Y:S02]  /*3b90*/  FSEL R129, R129, -INF , !P1 ;  /* 0xff80000081817808 */ /* 0x000fe40004800000 */
[----:B------:R-:W-:Y:S02]  /*3ba0*/  FSEL R117, R131, -INF , !P1 ;  /* 0xff80000083757808 */ /* 0x000fe40004800000 */
[----:B------:R-:W-:Y:S01]  /*3bb0*/  ISETP.GE.AND P1, PT, R83, UR6, PT ;  /* 0x0000000653007c0c */ /* 0x000fe2000bf26270 */
[----:B------:R-:W-:Y:S01]  /*3bc0*/  ULDC UR6, c[0x0][0x28c] ;  /* 0x0000a30000067ab9 */ /* 0x000fe20000000800 */
[----:B------:R-:W-:-:S02]  /*3bd0*/  FMNMX R17, R72, R17, !PT ;  /* 0x0000001148117209 */ /* 0x000fc40007800000 */
[----:B------:R-:W-:Y:S02]  /*3be0*/  FMNMX R15, R115, R12, !PT ;  /* 0x0000000c730f7209 */ /* 0x000fe40007800000 */
[----:B------:R-:W-:Y:S01]  /*3bf0*/  FSEL R192, R132, -INF , !P2 ;  /* 0xff80000084c07808 */ /* 0x000fe20005000000 */
[----:B------:R-:W3:Y:S01]  /*3c00*/  LDC R12, c[0x0][0x28c] ;  /* 0x0000a300ff0c7b82 */ /* 0x000ee20000000800 */
[----:B------:R-:W-:Y:S02]  /*3c10*/  FSEL R157, R134, -INF , !P2 ;  /* 0xff800000869d7808 */ /* 0x000fe40005000000 */
[----:B------:R-:W-:Y:S01]  /*3c20*/  ISETP.GE.AND P2, PT, R82, UR6, PT ;  /* 0x0000000652007c0c */ /* 0x000fe2000bf46270 */
[----:B------:R-:W-:Y:S01]  /*3c30*/  ULDC UR6, c[0x0][0x28c] ;  /* 0x0000a30000067ab9 */ /* 0x000fe20000000800 */
[----:B------:R-:W-:Y:S02]  /*3c40*/  FMNMX R82, R238, R17, !PT ;  /* 0x00000011ee527209 */ /* 0x000fe40007800000 */
[----:B------:R-:W-:-:S02]  /*3c50*/  FMNMX R15, R118, R15, !PT ;  /* 0x0000000f760f7209 */ /* 0x000fc40007800000 */
[----:B------:R-:W-:Y:S02]  /*3c60*/  FMNMX R82, R73, R82, !PT ;  /* 0x0000005249527209 */ /* 0x000fe40007800000 */
[----:B------:R-:W-:Y:S02]  /*3c70*/  FMNMX R84, R190, R15, !PT ;  /* 0x0000000fbe547209 */ /* 0x000fe40007800000 */
[----:B------:R-:W-:Y:S02]  /*3c80*/  IADD3 R17, R10, 0xf1, RZ ;  /* 0x000000f10a117810 */ /* 0x000fe40007ffe0ff */
[----:B------:R-:W-:Y:S02]  /*3c90*/  FMNMX R82, R81, R82, !PT ;  /* 0x0000005251527209 */ /* 0x000fe40007800000 */
[----:B------:R-:W-:Y:S02]  /*3ca0*/  FSEL R134, R133, -INF , !P3 ;  /* 0xff80000085867808 */ /* 0x000fe40005800000 */
[----:B------:R-:W-:-:S02]  /*3cb0*/  FSEL R158, R135, -INF , !P3 ;  /* 0xff800000879e7808 */ /* 0x000fc40005800000 */
[----:B------:R-:W-:Y:S02]  /*3cc0*/  FMNMX R84, R191, R84, !PT ;  /* 0x00000054bf547209 */ /* 0x000fe40007800000 */
[----:B------:R-:W-:Y:S01]  /*3cd0*/  ISETP.GE.AND P3, PT, R17, UR6, PT ;  /* 0x0000000611007c0c */ /* 0x000fe2000bf66270 */
[----:B------:R-:W-:Y:S01]  /*3ce0*/  VIADD R17, R10, 0xf8 ;  /* 0x000000f80a117836 */ /* 0x000fe20000000000 */
[----:B------:R-:W-:Y:S01]  /*3cf0*/  FMNMX R82, R85, R82, !PT ;  /* 0x0000005255527209 */ /* 0x000fe20007800000 */
[----:B------:R-:W-:Y:S01]  /*3d00*/  ULDC UR6, c[0x0][0x28c] ;  /* 0x0000a30000067ab9 */ /* 0x000fe20000000800 */
[----:B------:R-:W-:Y:S02]  /*3d10*/  FMNMX R15, R129, R84, !PT ;  /* 0x00000054810f7209 */ /* 0x000fe40007800000 */
[----:B------:R-:W-:Y:S02]  /*3d20*/  FSEL R136, R136, -INF , !P4 ;  /* 0xff80000088887808 */ /* 0x000fe40006000000 */
[----:B------:R-:W-:-:S02]  /*3d30*/  FSEL R159, R138, -INF , !P4 ;  /* 0xff8000008a9f7808 */ /* 0x000fc40006000000 */
[----:B------:R-:W-:Y:S02]  /*3d40*/  FMNMX R82, R117, R82, !PT ;  /* 0x0000005275527209 */ /* 0x000fe40007800000 */
[----:B------:R-:W-:Y:S01]  /*3d50*/  ISETP.GE.AND P4, PT, R17, UR6, PT ;  /* 0x0000000611007c0c */ /* 0x000fe2000bf86270 */
[----:B------:R-:W-:Y:S01]  /*3d60*/  ULDC UR6, c[0x0][0x604] ;  /* 0x0001810000067ab9 */ /* 0x000fe20000000800 */
[----:B------:R-:W-:Y:S02]  /*3d70*/  FMNMX R17, R192, R15, !PT ;  /* 0x0000000fc0117209 */ /* 0x000fe40007800000 */
[----:B------:R-:W-:Y:S02]  /*3d80*/  FMNMX R83, R157, R82, !PT ;  /* 0x000000529d537209 */ /* 0x000fe40007800000 */
[----:B------:R-:W-:Y:S02]  /*3d90*/  FMNMX R17, R134, R17, !PT ;  /* 0x0000001186117209 */ /* 0x000fe40007800000 */
[----:B------:R-:W-:-:S02]  /*3da0*/  IADD3 R15, R10, 0xf9, RZ ;  /* 0x000000f90a0f7810 */ /* 0x000fc40007ffe0ff */
[----:B------:R-:W-:Y:S02]  /*3db0*/  FMNMX R82, R158, R83, !PT ;  /* 0x000000539e527209 */ /* 0x000fe40007800000 */
[----:B------:R-:W-:Y:S02]  /*3dc0*/  FSEL R137, R137, -INF , !P5 ;  /* 0xff80000089897808 */ /* 0x000fe40006800000 */
[----:B------:R-:W-:Y:S02]  /*3dd0*/  FMNMX R84, R136, R17, !PT ;  /* 0x0000001188547209 */ /* 0x000fe40007800000 */
[----:B------:R-:W-:Y:S02]  /*3de0*/  FSEL R160, R139, -INF , !P5 ;  /* 0xff8000008ba07808 */ /* 0x000fe40006800000 */
[----:B---3--:R-:W-:Y:S02]  /*3df0*/  ISETP.GE.AND P5, PT, R15, R12, PT ;  /* 0x0000000c0f00720c */ /* 0x008fe40003fa6270 */
[----:B------:R-:W-:-:S02]  /*3e00*/  FMNMX R15, R159, R82, !PT ;  /* 0x000000529f0f7209 */ /* 0x000fc40007800000 */
[----:B------:R-:W-:Y:S02]  /*3e10*/  FSEL R193, R140, -INF , !P6 ;  /* 0xff8000008cc17808 */ /* 0x000fe40007000000 */
[----:B------:R-:W-:Y:S02]  /*3e20*/  FMNMX R84, R137, R84, !PT ;  /* 0x0000005489547209 */ /* 0x000fe40007800000 */
[----:B------:R-:W-:Y:S02]  /*3e30*/  FSEL R161, R142, -INF , !P6 ;  /* 0xff8000008ea17808 */ /* 0x000fe40007000000 */
[----:B------:R-:W-:Y:S02]  /*3e40*/  FMNMX R82, R160, R15, !PT ;  /* 0x0000000fa0527209 */ /* 0x000fe40007800000 */
[----:B------:R-:W-:Y:S02]  /*3e50*/  FSEL R194, R141, -INF , !P1 ;  /* 0xff8000008dc27808 */ /* 0x000fe40004800000 */
        /* <DEDUP_REMOVED lines=17> */
[----:B------:R-:W-:Y:S02]  /*3f70*/  FMNMX R15, R165, R82, !PT ;  /* 0x00000052a50f7209 */ /* 0x000fe40007800000 */
[----:B------:R-:W-:-:S02]  /*3f80*/  FSEL R166, R151, -INF , !P5 ;  /* 0xff80000097a67808 */ /* 0x000fc40006800000 */
[----:B------:R-:W-:Y:S02]  /*3f90*/  FMNMX R84, R147, R84, !PT ;  /* 0x0000005493547209 */ /* 0x000fe40007800000 */
[----:B------:R-:W-:-:S03]  /*3fa0*/  FMNMX R82, R166, R15, !PT ;  /* 0x0000000fa6527209 */ /* 0x000fc60007800000 */
[----:B------:R-:W3:Y:S04]  /*3fb0*/  SHFL.BFLY PT, R15, R84, 0x1, 0x1f ;  /* 0x0c201f00540f7f89 */ /* 0x000ee800000e0000 */
[----:B------:R-:W4:Y:S01]  /*3fc0*/  SHFL.BFLY PT, R17, R82, 0x1, 0x1f ;  /* 0x0c201f0052117f89 */ /* 0x000f2200000e0000 */
[----:B---3--:R-:W-:Y:S02]  /*3fd0*/  FMNMX R83, R84, R15, !PT ;  /* 0x0000000f54537209 */ /* 0x008fe40007800000 */
[----:B----4-:R-:W-:-:S03]  /*3fe0*/  FMNMX R89, R82, R17, !PT ;  /* 0x0000001152597209 */ /* 0x010fc60007800000 */
[----:B------:R-:W3:Y:S04]  /*3ff0*/  SHFL.BFLY PT, R90, R83, 0x2, 0x1f ;  /* 0x0c401f00535a7f89 */ /* 0x000ee800000e0000 */
[----:B------:R-:W4:Y:S01]  /*4000*/  SHFL.BFLY PT, R92, R89, 0x2, 0x1f ;  /* 0x0c401f00595c7f89 */ /* 0x000f2200000e0000 */
[----:B---3--:R-:W-:-:S04]  /*4010*/  FMNMX R17, R83, R90, !PT ;  /* 0x0000005a53117209 */ /* 0x008fc80007800000 */
[----:B------:R-:W-:Y:S02]  /*4020*/  FSETP.NEU.AND P1, PT, R17, -INF , PT ;  /* 0xff8000001100780b */ /* 0x000fe40003f2d000 */
[----:B----4-:R-:W-:Y:S02]  /*4030*/  FMNMX R15, R89, R92, !PT ;  /* 0x0000005c590f7209 */ /* 0x010fe40007800000 */
[----:B------:R-:W-:Y:S02]  /*4040*/  FSEL R151, R17, RZ, P1 ;  /* 0x000000ff11977208 */ /* 0x000fe40000800000 */
[----:B------:R-:W-:-:S03]  /*4050*/  FSETP.NEU.AND P1, PT, R15, -INF , PT ;  /* 0xff8000000f00780b */ /* 0x000fc60003f2d000 */
[----:B------:R-:W-:Y:S01]  /*4060*/  FMUL R151, R151, UR6 ;  /* 0x0000000697977c20 */ /* 0x000fe20008400000 */
[----:B------:R-:W-:-:S03]  /*4070*/  ULDC UR6, c[0x0][0x604] ;  /* 0x0001810000067ab9 */ /* 0x000fc60000000800 */
[--C-:B------:R-:W-:Y:S01]  /*4080*/  FFMA R176, R168, UR35, -R151.reuse ;  /* 0x00000023a8b07c23 */ /* 0x100fe20008000897 */
[--C-:B------:R-:W-:Y:S01]  /*4090*/  FFMA R168, R170, UR19, -R151.reuse ;  /* 0x00000013aaa87c23 */ /* 0x100fe20008000897 */
[----:B------:R-:W-:Y:S01]  /*40a0*/  FSEL R170, R15, RZ, P1 ;  /* 0x000000ff0faa7208 */ /* 0x000fe20000800000 */
[--C-:B------:R-:W-:Y:S01]  /*40b0*/  FFMA R83, R172, UR41, -R151.reuse ;  /* 0x00000029ac537c23 */ /* 0x100fe20008000897 */
[----:B------:R-:W-:Y:S01]  /*40c0*/  ULDC UR41, c[0x0][0x604] ;  /* 0x0001810000297ab9 */ /* 0x000fe20000000800 */
[--C-:B------:R-:W-:Y:S01]  /*40d0*/  FFMA R130, R80, UR31, -R151.reuse ;  /* 0x0000001f50827c23 */ /* 0x100fe20008000897 */
[--C-:B------:R-:W-:Y:S01]  /*40e0*/  FFMA R143, R76, UR13, -R151.reuse ;  /* 0x0000000d4c8f7c23 */ /* 0x100fe20008000897 */
[----:B------:R-:W-:Y:S01]  /*40f0*/  FMUL R170, R170, UR41 ;  /* 0x00000029aaaa7c20 */ /* 0x000fe20008400000 */
[----:B------:R-:W-:Y:S01]  /*4100*/  ULDC UR41, c[0x0][0x604] ;  /* 0x0001810000297ab9 */ /* 0x000fe20000000800 */
[--C-:B------:R-:W-:Y:S01]  /*4110*/  FFMA R119, R70, UR16, -R151.reuse ;  /* 0x0000001046777c23 */ /* 0x100fe20008000897 */
[--C-:B------:R-:W-:Y:S01]  /*4120*/  FFMA R94, R57, UR38, -R151.reuse ;  /* 0x00000026395e7c23 */ /* 0x100fe20008000897 */
[--C-:B------:R-:W-:Y:S01]  /*4130*/  FFMA R77, R77, UR41, -R170.reuse ;  /* 0x000000294d4d7c23 */ /* 0x100fe200080008aa */
[----:B------:R-:W-:Y:S01]  /*4140*/  ULDC UR41, c[0x0][0x604] ;  /* 0x0001810000297ab9 */ /* 0x000fe20000000800 */
[--C-:B------:R-:W-:Y:S01]  /*4150*/  FFMA R144, R184, UR6, -R151.reuse ;  /* 0x00000006b8907c23 */ /* 0x100fe20008000897 */
[--C-:B------:R-:W-:Y:S01]  /*4160*/  FFMA R109, R155, UR41, -R170.reuse ;  /* 0x000000299b6d7c23 */ /* 0x100fe200080008aa */
[----:B------:R-:W-:Y:S01]  /*4170*/  ULDC UR41, c[0x0][0x604] ;  /* 0x0001810000297ab9 */ /* 0x000fe20000000800 */
[----:B------:R-:W-:Y:S01]  /*4180*/  FSETP.GEU.AND P1, PT, R77, -126, PT ;  /* 0xc2fc00004d00780b */ /* 0x000fe20003f2e000 */
        /* <DEDUP_REMOVED lines=13> */
[----:B------:R-:W-:Y:S01]  /*4260*/  @!P1 FMUL R77, R77, 0.5 ;  /* 0x3f0000004d4d9820 */ /* 0x000fe20000400000 */
[----:B------:R-:W-:Y:S01]  /*4270*/  ULDC UR41, c[0x0][0x604] ;  /* 0x0001810000297ab9 */ /* 0x000fe20000000800 */
[----:B------:R-:W-:Y:S01]  /*4280*/  @!P6 FMUL R109, R109, 0.5 ;  /* 0x3f0000006d6de820 */ /* 0x000fe20000400000 */
[--C-:B------:R-:W-:Y:S01]  /*4290*/  FFMA R31, R31, UR41, -R170.reuse ;  /* 0x000000291f1f7c23 */ /* 0x100fe200080008aa */
[----:B------:R-:W-:Y:S01]  /*42a0*/  FSETP.GEU.AND P4, PT, R29, -126, PT ;  /* 0xc2fc00001d00780b */ /* 0x000fe20003f8e000 */
[----:B------:R-:W-:Y:S01]  /*42b0*/  @!P2 FMUL R108, R108, 0.5 ;  /* 0x3f0000006c6ca820 */ /* 0x000fe20000400000 */
[----:B------:R-:W3:Y:S01]  /*42c0*/  MUFU.EX2 R131, R77 ;  /* 0x0000004d00837308 */ /* 0x000ee20000000800 */
[----:B------:R-:W-:Y:S01]  /*42d0*/  ULDC UR41, c[0x0][0x604] ;  /* 0x0001810000297ab9 */ /* 0x000fe20000000800 */
[----:B------:R-:W-:Y:S01]  /*42e0*/  @!P5 FMUL R107, R107, 0.5 ;  /* 0x3f0000006b6bd820 */ /* 0x000fe20000400000 */
[--C-:B------:R-:W-:Y:S01]  /*42f0*/  FFMA R42, R42, UR41, -R170.reuse ;  /* 0x000000292a2a7c23 */ /* 0x100fe200080008aa */
[----:B------:R-:W-:Y:S01]  /*4300*/  ULDC UR41, c[0x0][0x604] ;  /* 0x0001810000297ab9 */ /* 0x000fe20000000800 */
[----:B------:R-:W-:Y:S01]  /*4310*/  @!P3 FMUL R106, R106, 0.5 ;  /* 0x3f0000006a6ab820 */ /* 0x000fe20000400000 */
[--C-:B------:R-:W-:Y:S01]  /*4320*/  FFMA R43, R43, UR41, -R170.reuse ;  /* 0x000000292b2b7c23 */ /* 0x100fe200080008aa */
[----:B------:R-:W-:Y:S01]  /*4330*/  ULDC UR41, c[0x0][0x604] ;  /* 0x0001810000297ab9 */ /* 0x000fe20000000800 */
[----:B------:R-:W4:Y:S01]  /*4340*/  MUFU.EX2 R109, R109 ;  /* 0x0000006d006d7308 */ /* 0x000f220000000800 */
[--C-:B------:R-:W-:Y:S01]  /*4350*/  FFMA R46, R46, UR41, -R170.reuse ;  /* 0x000000292e2e7c23 */ /* 0x100fe200080008aa */
[----:B------:R-:W-:Y:S01]  /*4360*/  ULDC UR41, c[0x0][0x604] ;  /* 0x0001810000297ab9 */ /* 0x000fe20000000800 */
[----:B------:R-:W-:Y:S01]  /*4370*/  @!P4 FMUL R29, R29, 0.5 ;  /* 0x3f0000001d1dc820 */ /* 0x000fe20000400000 */
[--C-:B------:R-:W-:Y:S01]  /*4380*/  FFMA R47, R47, UR41, -R170.reuse ;  /* 0x000000292f2f7c23 */ /* 0x100fe200080008aa */
[----:B------:R-:W-:Y:S01]  /*4390*/  ULDC UR41, c[0x0][0x604] ;  /* 0x0001810000297ab9 */ /* 0x000fe20000000800 */
[----:B------:R-:W-:Y:S01]  /*43a0*/  ULDC UR6, c[0x0][0x604] ;  /* 0x0001810000067ab9 */ /* 0x000fe20000000800 */
[--C-:B------:R-:W-:Y:S01]  /*43b0*/  FFMA R50, R50, UR41, -R170.reuse ;  /* 0x0000002932327c23 */ /* 0x100fe200080008aa */
[----:B------:R-:W5:Y:S01]  /*43c0*/  MUFU.EX2 R107, R107 ;  /* 0x0000006b006b7308 */ /* 0x000f620000000800 */
[----:B---3--:R-:W-:Y:S01]  /*43d0*/  @!P1 FMUL R131, R131, R131 ;  /* 0x0000008383839220 */ /* 0x008fe20000400000 */
[----:B------:R-:W-:Y:S01]  /*43e0*/  FSETP.GEU.AND P1, PT, R30, -126, PT ;  /* 0xc2fc00001e00780b */ /* 0x000fe20003f2e000 */
[----:B------:R-:W-:Y:S01]  /*43f0*/  ULDC UR41, c[0x0][0x604] ;  /* 0x0001810000297ab9 */ /* 0x000fe20000000800 */
[--C-:B------:R-:W-:Y:S01]  /*4400*/  FFMA R124, R53, UR39, -R151.reuse ;  /* 0x00000027357c7c23 */ /* 0x100fe20008000897 */
[--C-:B------:R-:W-:Y:S01]  /*4410*/  FFMA R51, R51, UR41, -R170.reuse ;  /* 0x0000002933337c23 */ /* 0x100fe200080008aa */
[----:B------:R-:W-:Y:S01]  /*4420*/  ULDC UR41, c[0x0][0x604] ;  /* 0x0001810000297ab9 */ /* 0x000fe20000000800 */
[--C-:B------:R-:W-:Y:S01]  /*4430*/  FFMA R53, R63, UR6, -R170.reuse ;  /* 0x000000063f357c23 */ /* 0x100fe200080008aa */
[----:B------:R-:W3:Y:S01]  /*4440*/  MUFU.EX2 R108, R108 ;  /* 0x0000006c006c7308 */ /* 0x000ee20000000800 */
[----:B----4-:R-:W-:Y:S01]  /*4450*/  @!P6 FMUL R109, R109, R109 ;  /* 0x0000006d6d6de220 */ /* 0x010fe20000400000 */
[----:B------:R-:W-:Y:S01]  /*4460*/  FSETP.GEU.AND P6, PT, R31, -126, PT ;  /* 0xc2fc00001f00780b */ /* 0x000fe20003fce000 */
[--C-:B------:R-:W-:Y:S01]  /*4470*/  FFMA R54, R54, UR41, -R170.reuse ;  /* 0x0000002936367c23 */ /* 0x100fe200080008aa */
[----:B------:R-:W-:Y:S01]  /*4480*/  ULDC UR41, c[0x0][0x604] ;  /* 0x0001810000297ab9 */ /* 0x000fe20000000800 */
[--C-:B------:R-:W-:Y:S01]  /*4490*/  FFMA R96, R65, UR20, -R151.reuse ;  /* 0x0000001441607c23 */ /* 0x100fe20008000897 */
[--C-:B------:R-:W-:Y:S01]  /*44a0*/  FFMA R32, R32, UR41, -R170.reuse ;  /* 0x0000002920207c23 */ /* 0x100fe200080008aa */
[----:B------:R-:W-:Y:S01]  /*44b0*/  @!P1 FMUL R30, R30, 0.5 ;  /* 0x3f0000001e1e9820 */ /* 0x000fe20000400000 */
[----:B------:R-:W4:Y:S01]  /*44c0*/  MUFU.EX2 R106, R106 ;  /* 0x0000006a006a7308 */ /* 0x000f220000000800 */
[----:B-----5:R-:W-:Y:S01]  /*44d0*/  @!P5 FMUL R107, R107, R107 ;  /* 0x0000006b6b6bd220 */ /* 0x020fe20000400000 */
[----:B------:R-:W-:Y:S01]  /*44e0*/  FSETP.GEU.AND P5, PT, R43, -126, PT ;  /* 0xc2fc00002b00780b */ /* 0x000fe20003fae000 */
[----:B------:R-:W-:Y:S01]  /*44f0*/  ULDC UR41, c[0x0][0x604] ;  /* 0x0001810000297ab9 */ /* 0x000fe20000000800 */
[--C-:B------:R-:W-:Y:S01]  /*4500*/  FFMA R120, R71, UR14, -R151.reuse ;  /* 0x0000000e47787c23 */ /* 0x100fe20008000897 */
[--C-:B------:R-:W-:Y:S01]  /*4510*/  FFMA R58, R58, UR41, -R170.reuse ;  /* 0x000000293a3a7c23 */ /* 0x100fe200080008aa */
[----:B------:R-:W-:Y:S01]  /*4520*/  ULDC UR41, c[0x0][0x604] ;  /* 0x0001810000297ab9 */ /* 0x000fe20000000800 */
[----:B------:R-:W-:Y:S01]  /*4530*/  @!P6 FMUL R31, R31, 0.5 ;  /* 0x3f0000001f1fe820 */ /* 0x000fe20000400000 */
[----:B------:R-:W5:Y:S01]  /*4540*/  MUFU.EX2 R105, R29 ;  /* 0x0000001d00697308 */ /* 0x000f620000000800 */
[----:B---3--:R-:W-:Y:S01]  /*4550*/  @!P2 FMUL R108, R108, R108 ;  /* 0x0000006c6c6ca220 */ /* 0x008fe20000400000 */
[----:B------:R-:W-:Y:S01]  /*4560*/  FSETP.GEU.AND P2, PT, R42, -126, PT ;  /* 0xc2fc00002a00780b */ /* 0x000fe20003f4e000 */
[--C-:B------:R-:W-:Y:S01]  /*4570*/  FFMA R57, R59, UR41, -R170.reuse ;  /* 0x000000293b397c23 */ /* 0x100fe200080008aa */
[--C-:B------:R-:W-:Y:S01]  /*4580*/  FFMA R95, R64, UR21, -R151.reuse ;  /* 0x00000015405f7c23 */ /* 0x100fe20008000897 */
[--C-:B------:R-:W-:Y:S01]  /*4590*/  FFMA R125, R60, UR25, -R151.reuse ;  /* 0x000000193c7d7c23 */ /* 0x100fe20008000897 */
[----:B------:R-:W-:Y:S01]  /*45a0*/  ULDC UR41, c[0x0][0x604] ;  /* 0x0001810000297ab9 */ /* 0x000fe20000000800 */
[----:B------:R-:W-:Y:S01]  /*45b0*/  @!P5 FMUL R43, R43, 0.5 ;  /* 0x3f0000002b2bd820 */ /* 0x000fe20000400000 */
[----:B------:R-:W3:Y:S01]  /*45c0*/  MUFU.EX2 R97, R31 ;  /* 0x0000001f00617308 */ /* 0x000ee20000000800 */
[----:B----4-:R-:W-:Y:S01]  /*45d0*/  @!P3 FMUL R106, R106, R106 ;  /* 0x0000006a6a6ab220 */ /* 0x010fe20000400000 */
[----:B------:R-:W-:Y:S01]  /*45e0*/  FSETP.GEU.AND P3, PT, R46, -126, PT ;  /* 0xc2fc00002e00780b */ /* 0x000fe20003f6e000 */
[--C-:B------:R-:W-:Y:S01]  /*45f0*/  FFMA R150, R88, UR7, -R151.reuse ;  /* 0x0000000758967c23 */ /* 0x100fe20008000897 */
[--C-:B------:R-:W-:Y:S01]  /*4600*/  FFMA R62, R62, UR41, -R170.reuse ;  /* 0x000000293e3e7c23 */ /* 0x100fe200080008aa */
[----:B------:R-:W-:Y:S01]  /*4610*/  ULDC UR7, c[0x0][0x604] ;  /* 0x0001810000077ab9 */ /* 0x000fe20000000800 */
[----:B------:R-:W-:Y:S01]  /*4620*/  ULDC UR41, c[0x0][0x604] ;  /* 0x0001810000297ab9 */ /* 0x000fe20000000800 */
[----:B------:R-:W-:Y:S01]  /*4630*/  @!P2 FMUL R42, R42, 0.5 ;  /* 0x3f0000002a2aa820 */ /* 0x000fe20000400000 */
[----:B------:R-:W4:Y:S01]  /*4640*/  MUFU.EX2 R98, R30 ;  /* 0x0000001e00627308 */ /* 0x000f220000000800 */
[----:B-----5:R-:W-:Y:S01]  /*4650*/  @!P4 FMUL R105, R105, R105 ;  /* 0x000000696969c220 */ /* 0x020fe20000400000 */
[----:B------:R-:W-:Y:S01]  /*4660*/  FSETP.GEU.AND P4, PT, R47, -126, PT ;  /* 0xc2fc00002f00780b */ /* 0x000fe20003f8e000 */
[--C-:B------:R-:W-:Y:S01]  /*4670*/  FFMA R149, R87, UR24, -R151.reuse ;  /* 0x0000001857957c23 */ /* 0x100fe20008000897 */
[----:B------:R-:W-:Y:S01]  /*4680*/  ULDC UR24, c[0x0][0x604] ;  /* 0x0001810000187ab9 */ /* 0x000fe20000000800 */
[--C-:B------:R-:W-:Y:S01]  /*4690*/  FFMA R33, R33, UR41, -R170.reuse ;  /* 0x0000002921217c23 */ /* 0x100fe200080008aa */
[--C-:B------:R-:W-:Y:S01]  /*46a0*/  FFMA R34, R34, UR24, -R170.reuse ;  /* 0x0000001822227c23 */ /* 0x100fe200080008aa */
[----:B------:R-:W-:Y:S01]  /*46b0*/  @!P3 FMUL R46, R46, 0.5 ;  /* 0x3f0000002e2eb820 */ /* 0x000fe20000400000 */
[----:B------:R-:W5:Y:S01]  /*46c0*/  MUFU.EX2 R80, R43 ;  /* 0x0000002b00507308 */ /* 0x000f620000000800 */
[----:B---3--:R-:W-:Y:S01]  /*46d0*/  @!P6 FMUL R97, R97, R97 ;  /* 0x000000616161e220 */ /* 0x008fe20000400000 */
[----:B------:R-:W-:Y:S01]  /*46e0*/  FSETP.GEU.AND P6, PT, R51, -126, PT ;  /* 0xc2fc00003300780b */ /* 0x000fe20003fce000 */
[----:B------:R-:W-:Y:S01]  /*46f0*/  ULDC UR6, c[0x0][0x604] ;  /* 0x0001810000067ab9 */ /* 0x000fe20000000800 */
[----:B------:R-:W-:Y:S01]  /*4700*/  ULDC UR31, c[0x0][0x604] ;  /* 0x00018100001f7ab9 */ /* 0x000fe20000000800 */
[--C-:B------:R-:W-:Y:S01]  /*4710*/  FFMA R135, R167, UR15, -R151.reuse ;  /* 0x0000000fa7877c23 */ /* 0x100fe20008000897 */
[--C-:B------:R-:W-:Y:S01]  /*4720*/  FFMA R139, R185, UR31, -R151.reuse ;  /* 0x0000001fb98b7c23 */ /* 0x100fe20008000897 */
[----:B------:R-:W-:Y:S01]  /*4730*/  @!P4 FMUL R47, R47, 0.5 ;  /* 0x3f0000002f2fc820 */ /* 0x000fe20000400000 */
[----:B------:R3:W1:Y:S01]  /*4740*/  MUFU.EX2 R82, R42 ;  /* 0x0000002a00527308 */ /* 0x0006620000000800 */
[----:B----4-:R-:W-:Y:S01]  /*4750*/  @!P1 FMUL R98, R98, R98 ;  /* 0x0000006262629220 */ /* 0x010fe20000400000 */
[----:B------:R-:W-:Y:S01]  /*4760*/  FSETP.GEU.AND P1, PT, R50, -126, PT ;  /* 0xc2fc00003200780b */ /* 0x000fe20003f2e000 */
[----:B------:R-:W-:Y:S01]  /*4770*/  ULDC UR31, c[0x0][0x604] ;  /* 0x00018100001f7ab9 */ /* 0x000fe20000000800 */
[----:B------:R-:W-:Y:S01]  /*4780*/  ULDC UR15, c[0x0][0x604] ;  /* 0x00018100000f7ab9 */ /* 0x000fe20000000800 */
[----:B------:R-:W-:Y:S01]  /*4790*/  ULDC UR35, c[0x0][0x604] ;  /* 0x0001810000237ab9 */ /* 0x000fe20000000800 */
[----:B------:R-:W-:Y:S01]  /*47a0*/  ULDC UR41, c[0x0][0x604] ;  /* 0x0001810000297ab9 */ /* 0x000fe20000000800 */
[----:B------:R-:W-:Y:S01]  /*47b0*/  @!P6 FMUL R51, R51, 0.5 ;  /* 0x3f0000003333e820 */ /* 0x000fe20000400000 */
[----:B------:R4:W2:Y:S01]  /*47c0*/  MUFU.EX2 R77, R46 ;  /* 0x0000002e004d7308 */ /* 0x0008a20000000800 */
[----:B-----5:R-:W-:Y:S01]  /*47d0*/  @!P5 FMUL R80, R80, R80 ;  /* 0x000000505050d220 */ /* 0x020fe20000400000 */
[----:B------:R-:W-:Y:S01]  /*47e0*/  FSETP.GEU.AND P5, PT, R32, -126, PT ;  /* 0xc2fc00002000780b */ /* 0x000fe20003fae000 */
[--C-:B---3--:R-:W-:Y:S01]  /*47f0*/  FFMA R42, R45, UR6, -R170.reuse ;  /* 0x000000062d2a7c23 */ /* 0x108fe200080008aa */
[--C-:B------:R-:W-:Y:S01]  /*4800*/  FFMA R138, R186, UR15, -R151.reuse ;  /* 0x0000000fba8a7c23 */ /* 0x100fe20008000897 */
[----:B------:R-:W-:Y:S01]  /*4810*/  ULDC UR15, c[0x0][0x604] ;  /* 0x00018100000f7ab9 */ /* 0x000fe20000000800 */
[--C-:B------:R-:W-:Y:S01]  /*4820*/  FFMA R132, R24, UR35, -R151.reuse ;  /* 0x0000002318847c23 */ /* 0x100fe20008000897 */
[----:B------:R-:W-:Y:S01]  /*4830*/  @!P1 FMUL R50, R50, 0.5 ;  /* 0x3f00000032329820 */ /* 0x000fe20000400000 */
[----:B------:R-:W3:Y:S01]  /*4840*/  MUFU.EX2 R76, R47 ;  /* 0x0000002f004c7308 */ /* 0x000ee20000000800 */
[----:B-1----:R-:W-:Y:S01]  /*4850*/  @!P2 FMUL R82, R82, R82 ;  /* 0x000000525252a220 */ /* 0x002fe20000400000 */
[----:B------:R-:W-:Y:S01]  /*4860*/  FSETP.GEU.AND P2, PT, R54, -126, PT ;  /* 0xc2fc00003600780b */ /* 0x000fe20003f4e000 */
[--C-:B----4-:R-:W-:Y:S01]  /*4870*/  FFMA R46, R67, UR7, -R170.reuse ;  /* 0x00000007432e7c23 */ /* 0x110fe200080008aa */
[----:B------:R-:W-:Y:S01]  /*4880*/  ULDC UR7, c[0x0][0x604] ;  /* 0x0001810000077ab9 */ /* 0x000fe20000000800 */
[----:B------:R-:W-:Y:S01]  /*4890*/  ULDC UR35, c[0x0][0x604] ;  /* 0x0001810000237ab9 */ /* 0x000fe20000000800 */
[--C-:B------:R-:W-:Y:S01]  /*48a0*/  FFMA R78, R78, UR15, -R170.reuse ;  /* 0x0000000f4e4e7c23 */ /* 0x100fe200080008aa */
[----:B------:R-:W-:Y:S01]  /*48b0*/  @!P5 FMUL R32, R32, 0.5 ;  /* 0x3f0000002020d820 */ /* 0x000fe20000400000 */
[----:B------:R-:W1:Y:S01]  /*48c0*/  MUFU.EX2 R70, R51 ;  /* 0x0000003300467308 */ /* 0x000e620000000800 */
[----:B--2---:R-:W-:Y:S01]  /*48d0*/  @!P3 FMUL R77, R77, R77 ;  /* 0x0000004d4d4db220 */ /* 0x004fe20000400000 */
[----:B------:R-:W-:Y:S01]  /*48e0*/  FSETP.GEU.AND P3, PT, R58, -126, PT ;  /* 0xc2fc00003a00780b */ /* 0x000fe20003f6e000 */
[--C-:B------:R-:W-:Y:S01]  /*48f0*/  FFMA R28, R28, UR7, -R170.reuse ;  /* 0x000000071c1c7c23 */ /* 0x100fe200080008aa */
[----:B------:R-:W-:Y:S01]  /*4900*/  ULDC UR24, c[0x0][0x604] ;  /* 0x0001810000187ab9 */ /* 0x000fe20000000800 */
[----:B------:R-:W-:Y:S01]  /*4910*/  ULDC UR6, c[0x0][0x604] ;  /* 0x0001810000067ab9 */ /* 0x000fe20000000800 */
[--C-:B------:R-:W-:Y:S01]  /*4920*/  FFMA R169, R169, UR26, -R151.reuse ;  /* 0x0000001aa9a97c23 */ /* 0x100fe20008000897 */
[----:B------:R-:W-:Y:S01]  /*4930*/  @!P2 FMUL R54, R54, 0.5 ;  /* 0x3f0000003636a820 */ /* 0x000fe20000400000 */
[----:B------:R2:W4:Y:S01]  /*4940*/  MUFU.EX2 R71, R50 ;  /* 0x0000003200477308 */ /* 0x0005220000000800 */
[----:B---3--:R-:W-:Y:S01]  /*4950*/  @!P4 FMUL R76, R76, R76 ;  /* 0x0000004c4c4cc220 */ /* 0x008fe20000400000 */
[----:B------:R-:W-:Y:S01]  /*4960*/  FSETP.GEU.AND P4, PT, R57, -126, PT ;  /* 0xc2fc00003900780b */ /* 0x000fe20003f8e000 */
[----:B------:R-:W-:Y:S01]  /*4970*/  ULDC UR26, c[0x0][0x604] ;  /* 0x00018100001a7ab9 */ /* 0x000fe20000000800 */
[--C-:B------:R-:W-:Y:S01]  /*4980*/  FFMA R121, R177, UR33, -R151.reuse ;  /* 0x00000021b1797c23 */ /* 0x100fe20008000897 */
[----:B------:R-:W-:Y:S01]  /*4990*/  ULDC UR33, c[0x0][0x604] ;  /* 0x0001810000217ab9 */ /* 0x000fe20000000800 */
[--C-:B------:R-:W-:Y:S01]  /*49a0*/  FFMA R133, R26, UR26, -R151.reuse ;  /* 0x0000001a1a857c23 */ /* 0x100fe20008000897 */
[----:B------:R-:W-:Y:S01]  /*49b0*/  @!P3 FMUL R58, R58, 0.5 ;  /* 0x3f0000003a3ab820 */ /* 0x000fe20000400000 */
[----:B------:R3:W5:Y:S01]  /*49c0*/  MUFU.EX2 R65, R32 ;  /* 0x0000002000417308 */ /* 0x0007620000000800 */
[----:B-1----:R-:W-:Y:S01]  /*49d0*/  @!P6 FMUL R70, R70, R70 ;  /* 0x000000464646e220 */ /* 0x002fe20000400000 */
[----:B------:R-:W-:Y:S01]  /*49e0*/  FSETP.GEU.AND P6, PT, R53, -126, PT ;  /* 0xc2fc00003500780b */ /* 0x000fe20003fce000 */
[--C-:B--2---:R-:W-:Y:S01]  /*49f0*/  FFMA R50, R75, UR31, -R170.reuse ;  /* 0x0000001f4b327c23 */ /* 0x104fe200080008aa */
[--C-:B------:R-:W-:Y:S01]  /*4a00*/  FFMA R141, R79, UR10, -R151.reuse ;  /* 0x0000000a4f8d7c23 */ /* 0x100fe20008000897 */
[----:B------:R-:W-:Y:S01]  /*4a10*/  ULDC UR26, c[0x0][0x604] ;  /* 0x00018100001a7ab9 */ /* 0x000fe20000000800 */
[--C-:B------:R-:W-:Y:S01]  /*4a20*/  FFMA R79, R110, UR33, -R151.reuse ;  /* 0x000000216e4f7c23 */ /* 0x100fe20008000897 */
[----:B------:R-:W-:Y:S01]  /*4a30*/  @!P4 FMUL R57, R57, 0.5 ;  /* 0x3f0000003939c820 */ /* 0x000fe20000400000 */
[----:B------:R-:W1:Y:S01]  /*4a40*/  MUFU.EX2 R64, R54 ;  /* 0x0000003600407308 */ /* 0x000e620000000800 */
[----:B----4-:R-:W-:Y:S01]  /*4a50*/  @!P1 FMUL R71, R71, R71 ;  /* 0x0000004747479220 */ /* 0x010fe20000400000 */
[----:B------:R-:W-:Y:S01]  /*4a60*/  FSETP.GEU.AND P1, PT, R62, -126, PT ;  /* 0xc2fc00003e00780b */ /* 0x000fe20003f2e000 */
[--C-:B---3--:R-:W-:Y:S01]  /*4a70*/  FFMA R32, R27, UR35, -R170.reuse ;  /* 0x000000231b207c23 */ /* 0x108fe200080008aa */
[--C-:B------:R-:W-:Y:S01]  /*4a80*/  FFMA R24, R86, UR26, -R170.reuse ;  /* 0x0000001a56187c23 */ /* 0x100fe200080008aa */
[----:B------:R-:W-:Y:S01]  /*4a90*/  ULDC UR19, c[0x0][0x604] ;  /* 0x0001810000137ab9 */ /* 0x000fe20000000800 */
[--C-:B------:R-:W-:Y:S01]  /*4aa0*/  FFMA R127, R68, UR18, -R151.reuse ;  /* 0x00000012447f7c23 */ /* 0x100fe20008000897 */
[----:B------:R-:W-:Y:S01]  /*4ab0*/  @!P6 FMUL R53, R53, 0.5 ;  /* 0x3f0000003535e820 */ /* 0x000fe20000400000 */
[----:B------:R2:W3:Y:S01]  /*4ac0*/  MUFU.EX2 R60, R58 ;  /* 0x0000003a003c7308 */ /* 0x0004e20000000800 */
[----:B-----5:R-:W-:Y:S01]  /*4ad0*/  @!P5 FMUL R65, R65, R65 ;  /* 0x000000414141d220 */ /* 0x020fe20000400000 */
[----:B------:R-:W-:Y:S01]  /*4ae0*/  FSETP.GEU.AND P5, PT, R46, -126, PT ;  /* 0xc2fc00002e00780b */ /* 0x000fe20003fae000 */
[----:B------:R-:W-:Y:S01]  /*4af0*/  ULDC UR18, c[0x0][0x604] ;  /* 0x0001810000127ab9 */ /* 0x000fe20000000800 */
[--C-:B------:R-:W-:Y:S01]  /*4b00*/  FFMA R104, R100, UR19, -R151.reuse ;  /* 0x0000001364687c23 */ /* 0x100fe20008000897 */
[--C-:B------:R-:W-:Y:S01]  /*4b10*/  FFMA R91, R48, UR29, -R151.reuse ;  /* 0x0000001d305b7c23 */ /* 0x100fe20008000897 */
[----:B------:R-:W-:Y:S01]  /*4b20*/  ULDC UR19, c[0x0][0x604] ;  /* 0x0001810000137ab9 */ /* 0x000fe20000000800 */
[----:B------:R-:W-:Y:S01]  /*4b30*/  @!P1 FMUL R62, R62, 0.5 ;  /* 0x3f0000003e3e9820 */ /* 0x000fe20000400000 */
[----:B------:R-:W4:Y:S01]  /*4b40*/  MUFU.EX2 R57, R57 ;  /* 0x0000003900397308 */ /* 0x000f220000000800 */
        /* <DEDUP_REMOVED lines=8> */
[----:B---3--:R-:W-:Y:S01]  /*4bd0*/  @!P3 FMUL R60, R60, R60 ;  /* 0x0000003c3c3cb220 */ /* 0x008fe20000400000 */
[----:B------:R-:W-:Y:S01]  /*4be0*/  FSETP.GEU.AND P3, PT, R34, -126, PT ;  /* 0xc2fc00002200780b */ /* 0x000fe20003f6e000 */
[--C-:B------:R-:W-:Y:S01]  /*4bf0*/  FFMA R110, R11, UR41, -R170.reuse ;  /* 0x000000290b6e7c23 */ /* 0x100fe200080008aa */
[--C-:B------:R-:W-:Y:S01]  /*4c00*/  FFMA R134, R13, UR19, -R170.reuse ;  /* 0x000000130d867c23 */ /* 0x100fe200080008aa */
[--C-:B------:R-:W-:Y:S01]  /*4c10*/  FFMA R145, R183, UR8, -R151.reuse ;  /* 0x00000008b7917c23 */ /* 0x100fe20008000897 */
[----:B------:R-:W-:Y:S01]  /*4c20*/  ULDC UR7, c[0x0][0x604] ;  /* 0x0001810000077ab9 */ /* 0x000fe20000000800 */
[----:B------:R-:W-:Y:S01]  /*4c30*/  @!P2 FMUL R33, R33, 0.5 ;  /* 0x3f0000002121a820 */ /* 0x000fe20000400000 */
[----:B------:R-:W2:Y:S01]  /*4c40*/  MUFU.EX2 R54, R62 ;  /* 0x0000003e00367308 */ /* 0x000ea20000000800 */
[----:B----4-:R-:W-:Y:S01]  /*4c50*/  @!P4 FMUL R57, R57, R57 ;  /* 0x000000393939c220 */ /* 0x010fe20000400000 */
[----:B------:R-:W-:Y:S01]  /*4c60*/  FSETP.GEU.AND P4, PT, R42, -126, PT ;  /* 0xc2fc00002a00780b */ /* 0x000fe20003f8e000 */
[----:B------:R-:W-:Y:S01]  /*4c70*/  ULDC UR8, c[0x0][0x604] ;  /* 0x0001810000087ab9 */ /* 0x000fe20000000800 */
[--C-:B------:R-:W-:Y:S01]  /*4c80*/  FFMA R36, R36, UR7, -R170.reuse ;  /* 0x0000000724247c23 */ /* 0x100fe200080008aa */
[----:B------:R-:W-:Y:S01]  /*4c90*/  ULDC UR39, c[0x0][0x604] ;  /* 0x0001810000277ab9 */ /* 0x000fe20000000800 */
[--C-:B------:R-:W-:Y:S01]  /*4ca0*/  FFMA R13, R147, UR8, -R151.reuse ;  /* 0x00000008930d7c23 */ /* 0x100fe20008000897 */
[----:B------:R-:W-:Y:S01]  /*4cb0*/  @!P3 FMUL R34, R34, 0.5 ;  /* 0x3f0000002222b820 */ /* 0x000fe20000400000 */
[----:B------:R-:W3:Y:S01]  /*4cc0*/  MUFU.EX2 R47, R33 ;  /* 0x00000021002f7308 */ /* 0x000ee20000000800 */
[----:B-1----:R-:W-:Y:S01]  /*4cd0*/  @!P6 FMUL R53, R53, R53 ;  /* 0x000000353535e220 */ /* 0x002fe20000400000 */
[----:B------:R-:W-:Y:S01]  /*4ce0*/  FSETP.GEU.AND P6, PT, R50, -126, PT ;  /* 0xc2fc00003200780b */ /* 0x000fe20003fce000 */
[--C-:B------:R-:W-:Y:S01]  /*4cf0*/  FFMA R123, R52, UR27, -R151.reuse ;  /* 0x0000001b347b7c23 */ /* 0x100fe20008000897 */
        /* <DEDUP_REMOVED lines=8> */
[--C-:B------:R-:W-:Y:S01]  /*4d80*/  FFMA R67, R111, UR27, -R151.reuse ;  /* 0x0000001b6f437c23 */ /* 0x100fe20008000897 */
[----:B------:R-:W-:Y:S01]  /*4d90*/  ULDC UR7, c[0x0][0x604] ;  /* 0x0001810000077ab9 */ /* 0x000fe20000000800 */
[--C-:B------:R-:W-:Y:S01]  /*4da0*/  FFMA R122, R178, UR32, -R151.reuse ;  /* 0x00000020b27a7c23 */ /* 0x100fe20008000897 */
[----:B------:R-:W-:Y:S01]  /*4db0*/  @!P6 FMUL R50, R50, 0.5 ;  /* 0x3f0000003232e820 */ /* 0x000fe20000400000 */
[----:B------:R-:W2:Y:S01]  /*4dc0*/  MUFU.EX2 R43, R34 ;  /* 0x00000022002b7308 */ /* 0x000ea20000000800 */
[----:B---3--:R-:W-:Y:S01]  /*4dd0*/  @!P2 FMUL R47, R47, R47 ;  /* 0x0000002f2f2fa220 */ /* 0x008fe20000400000 */
[----:B------:R-:W-:Y:S01]  /*4de0*/  FSETP.GEU.AND P2, PT, R78, -126, PT ;  /* 0xc2fc00004e00780b */ /* 0x000fe20003f4e000 */
[----:B------:R-:W-:Y:S01]  /*4df0*/  ULDC UR32, c[0x0][0x604] ;  /* 0x0001810000207ab9 */ /* 0x000fe20000000800 */
[--C-:B------:R-:W-:Y:S01]  /*4e00*/  FFMA R40, R40, UR7, -R170.reuse ;  /* 0x0000000728287c23 */ /* 0x100fe200080008aa */
[--C-:B------:R-:W-:Y:S01]  /*4e10*/  FFMA R140, R182, UR9, -R151.reuse ;  /* 0x00000009b68c7c23 */ /* 0x100fe20008000897 */
[--C-:B------:R-:W-:Y:S01]  /*4e20*/  FFMA R75, R112, UR32, -R151.reuse ;  /* 0x00000020704b7c23 */ /* 0x100fe20008000897 */
[----:B------:R-:W-:Y:S01]  /*4e30*/  @!P1 FMUL R58, R58, 0.5 ;  /* 0x3f0000003a3a9820 */ /* 0x000fe20000400000 */
[----:B------:R-:W3:Y:S01]  /*4e40*/  MUFU.EX2 R42, R42 ;  /* 0x0000002a002a7308 */ /* 0x000ee20000000800 */
[----:B-1----:R-:W-:Y:S01]  /*4e50*/  @!P5 FMUL R46, R46, R46 ;  /* 0x0000002e2e2ed220 */ /* 0x002fe20000400000 */
[----:B------:R-:W-:Y:S01]  /*4e60*/  FSETP.GEU.AND P5, PT, R28, -126, PT ;  /* 0xc2fc00001c00780b */ /* 0x000fe20003fae000 */
[----:B------:R-:W-:Y:S01]  /*4e70*/  ULDC UR9, c[0x0][0x604] ;  /* 0x0001810000097ab9 */ /* 0x000fe20000000800 */
[--C-:B------:R-:W-:Y:S01]  /*4e80*/  FFMA R93, R180, UR40, -R151.reuse ;  /* 0x00000028b45d7c23 */ /* 0x100fe20008000897 */
[----:B------:R-:W-:Y:S01]  /*4e90*/  ULDC UR29, c[0x0][0x604] ;  /* 0x00018100001d7ab9 */ /* 0x000fe20000000800 */
[----:B------:R-:W-:Y:S01]  /*4ea0*/  ULDC UR40, c[0x0][0x604] ;  /* 0x0001810000287ab9 */ /* 0x000fe20000000800 */
[----:B------:R-:W-:Y:S01]  /*4eb0*/  @!P2 FMUL R78, R78, 0.5 ;  /* 0x3f0000004e4ea820 */ /* 0x000fe20000400000 */
[----:B------:R-:W1:Y:S01]  /*4ec0*/  MUFU.EX2 R50, R50 ;  /* 0x0000003200327308 */ /* 0x000e620000000800 */
[----:B--2---:R-:W-:Y:S01]  /*4ed0*/  @!P3 FMUL R43, R43, R43 ;  /* 0x0000002b2b2bb220 */ /* 0x004fe20000400000 */
[----:B------:R-:W-:Y:S01]  /*4ee0*/  FSETP.GEU.AND P3, PT, R32, -126, PT ;  /* 0xc2fc00002000780b */ /* 0x000fe20003f6e000 */
[--C-:B------:R-:W-:Y:S01]  /*4ef0*/  FFMA R128, R69, UR17, -R151.reuse ;  /* 0x0000001145807c23 */ /* 0x100fe20008000897 */
[--C-:B------:R-:W-:Y:S01]  /*4f00*/  FFMA R69, R113, UR29, -R151.reuse ;  /* 0x0000001d71457c23 */ /* 0x100fe20008000897 */
[--C-:B------:R-:W-:Y:S01]  /*4f10*/  FFMA R62, R115, UR40, -R151.reuse ;  /* 0x00000028733e7c23 */ /* 0x100fe20008000897 */
[----:B------:R-:W-:Y:S01]  /*4f20*/  ULDC UR10, c[0x0][0x604] ;  /* 0x00018100000a7ab9 */ /* 0x000fe20000000800 */
[----:B------:R-:W-:Y:S01]  /*4f30*/  @!P5 FMUL R28, R28, 0.5 ;  /* 0x3f0000001c1cd820 */ /* 0x000fe20000400000 */
[----:B------:R2:W4:Y:S01]  /*4f40*/  MUFU.EX2 R34, R78 ;  /* 0x0000004e00227308 */ /* 0x0005220000000800 */
[----:B---3--:R-:W-:Y:S01]  /*4f50*/  @!P4 FMUL R42, R42, R42 ;  /* 0x0000002a2a2ac220 */ /* 0x008fe20000400000 */
[----:B------:R-:W-:Y:S01]  /*4f60*/  FSETP.GEU.AND P4, PT, R74, -126, PT ;  /* 0xc2fc00004a00780b */ /* 0x000fe20003f8e000 */
[--C-:B------:R-:W-:Y:S01]  /*4f70*/  FFMA R25, R146, UR10, -R151.reuse ;  /* 0x0000000a92197c23 */ /* 0x100fe20008000897 */
[----:B------:R-:W-:Y:S01]  /*4f80*/  ULDC UR10, c[0x0][0x604] ;  /* 0x00018100000a7ab9 */ /* 0x000fe20000000800 */
[--C-:B------:R-:W-:Y:S01]  /*4f90*/  FFMA R92, R179, UR28, -R151.reuse ;  /* 0x0000001cb35c7c23 */ /* 0x100fe20008000897 */
[----:B------:R-:W-:Y:S01]  /*4fa0*/  ULDC UR28, c[0x0][0x604] ;  /* 0x00018100001c7ab9 */ /* 0x000fe20000000800 */
[----:B------:R-:W-:Y:S01]  /*4fb0*/  @!P3 FMUL R32, R32, 0.5 ;  /* 0x3f0000002020b820 */ /* 0x000fe20000400000 */
[----:B------:R-:W3:Y:S01]  /*4fc0*/  MUFU.EX2 R58, R58 ;  /* 0x0000003a003a7308 */ /* 0x000ee20000000800 */
[--C-:B--2---:R-:W-:Y:S01]  /*4fd0*/  FFMA R78, R14, UR6, -R170.reuse ;  /* 0x000000060e4e7c23 */ /* 0x104fe200080008aa */
[----:B-1----:R-:W-:Y:S01]  /*4fe0*/  @!P6 FMUL R50, R50, R50 ;  /* 0x000000323232e220 */ /* 0x002fe20000400000 */
[----:B------:R-:W-:Y:S01]  /*4ff0*/  ULDC UR6, c[0x0][0x604] ;  /* 0x0001810000067ab9 */ /* 0x000fe20000000800 */
[--C-:B------:R-:W-:Y:S01]  /*5000*/  FFMA R14, R148, UR9, -R151.reuse ;  /* 0x00000009940e7c23 */ /* 0x100fe20008000897 */
[--C-:B------:R-:W-:Y:S01]  /*5010*/  FFMA R35, R35, UR6, -R170.reuse ;  /* 0x0000000623237c23 */ /* 0x100fe200080008aa */
[----:B------:R-:W-:Y:S01]  /*5020*/  FSETP.GEU.AND P6, PT, R78, -126, PT ;  /* 0xc2fc00004e00780b */ /* 0x000fe20003fce000 */
[----:B------:R-:W-:Y:S01]  /*5030*/  @!P4 FMUL R74, R74, 0.5 ;  /* 0x3f0000004a4ac820 */ /* 0x000fe20000400000 */
[----:B------:R-:W1:Y:S01]  /*5040*/  MUFU.EX2 R33, R28 ;  /* 0x0000001c00217308 */ /* 0x000e620000000800 */
[----:B----4-:R-:W-:Y:S01]  /*5050*/  @!P2 FMUL R34, R34, R34 ;  /* 0x000000222222a220 */ /* 0x010fe20000400000 */
[----:B------:R-:W-:Y:S01]  /*5060*/  FSETP.GEU.AND P2, PT, R134, -126, PT ;  /* 0xc2fc00008600780b */ /* 0x000fe20003f4e000 */
[----:B------:R-:W-:Y:S01]  /*5070*/  ULDC UR6, c[0x0][0x604] ;  /* 0x0001810000067ab9 */ /* 0x000fe20000000800 */
[----:B------:R-:W-:Y:S01]  /*5080*/  ULDC UR9, c[0x0][0x604] ;  /* 0x0001810000097ab9 */ /* 0x000fe20000000800 */
[--C-:B------:R-:W-:Y:S01]  /*5090*/  FFMA R37, R37, UR6, -R170.reuse ;  /* 0x0000000625257c23 */ /* 0x100fe200080008aa */
[--C-:B------:R-:W-:Y:S01]  /*50a0*/  FFMA R38, R38, UR9, -R170.reuse ;  /* 0x0000000926267c23 */ /* 0x100fe200080008aa */
[--C-:B------:R-:W-:Y:S01]  /*50b0*/  FFMA R39, R39, UR10, -R170.reuse ;  /* 0x0000000a27277c23 */ /* 0x100fe200080008aa */
[----:B------:R-:W2:Y:S01]  /*50c0*/  MUFU.EX2 R32, R32 ;  /* 0x0000002000207308 */ /* 0x000ea20000000800 */
[----:B---3--:R-:W-:Y:S01]  /*50d0*/  @!P1 FMUL R58, R58, R58 ;  /* 0x0000003a3a3a9220 */ /* 0x008fe20000400000 */
[----:B------:R-:W-:Y:S01]  /*50e0*/  FSETP.GEU.AND P1, PT, R24, -126, PT ;  /* 0xc2fc00001800780b */ /* 0x000fe20003f2e000 */
[----:B------:R-:W-:Y:S01]  /*50f0*/  @!P6 FMUL R78, R78, 0.5 ;  /* 0x3f0000004e4ee820 */ /* 0x000fe20000400000 */
[--C-:B------:R-:W-:Y:S01]  /*5100*/  FFMA R167, R171, UR11, -R151.reuse ;  /* 0x0000000baba77c23 */ /* 0x100fe20008000897 */
[--C-:B------:R-:W-:Y:S01]  /*5110*/  FFMA R68, R116, UR28, -R151.reuse ;  /* 0x0000001c74447c23 */ /* 0x100fe20008000897 */
[----:B------:R-:W-:Y:S01]  /*5120*/  ULDC UR11, c[0x0][0x604] ;  /* 0x00018100000b7ab9 */ /* 0x000fe20000000800 */
        /* <DEDUP_REMOVED lines=12> */
[----:B------:R-:W-:Y:S01]  /*51f0*/  ULDC UR18, c[0x0][0x604] ;  /* 0x0001810000127ab9 */ /* 0x000fe20000000800 */
[----:B------:R-:W-:Y:S01]  /*5200*/  ULDC UR19, c[0x0][0x604] ;  /* 0x0001810000137ab9 */ /* 0x000fe20000000800 */
[--C-:B------:R-:W-:Y:S01]  /*5210*/  FFMA R31, R136, UR17, -R151.reuse ;  /* 0x00000011881f7c23 */ /* 0x100fe20008000897 */
[--C-:B------:R-:W-:Y:S01]  /*5220*/  FFMA R136, R117, UR19, -R170.reuse ;  /* 0x0000001375887c23 */ /* 0x100fe200080008aa */
[----:B------:R-:W-:Y:S01]  /*5230*/  @!P5 FMUL R110, R110, 0.5 ;  /* 0x3f0000006e6ed820 */ /* 0x000fe20000400000 */
[----:B------:R-:W2:Y:S01]  /*5240*/  MUFU.EX2 R24, R24 ;  /* 0x0000001800187308 */ /* 0x000ea20000000800 */
[----:B---3--:R-:W-:Y:S01]  /*5250*/  @!P4 FMUL R28, R28, R28 ;  /* 0x0000001c1c1cc220 */ /* 0x008fe20000400000 */
[----:B------:R-:W-:Y:S01]  /*5260*/  FSETP.GEU.AND P4, PT, R36, -126, PT ;  /* 0xc2fc00002400780b */ /* 0x000fe20003f8e000 */
[--C-:B------:R-:W-:Y:S01]  /*5270*/  FFMA R142, R181, UR12, -R151.reuse ;  /* 0x0000000cb58e7c23 */ /* 0x100fe20008000897 */
[--C-:B------:R-:W-:Y:S01]  /*5280*/  FFMA R126, R61, UR22, -R151.reuse ;  /* 0x000000163d7e7c23 */ /* 0x100fe20008000897 */
[----:B------:R-:W-:Y:S01]  /*5290*/  ULDC UR14, c[0x0][0x604] ;  /* 0x00018100000e7ab9 */ /* 0x000fe20000000800 */
[----:B------:R-:W-:Y:S01]  /*52a0*/  ULDC UR13, c[0x0][0x604] ;  /* 0x00018100000d7ab9 */ /* 0x000fe20000000800 */
[----:B------:R-:W-:Y:S01]  /*52b0*/  @!P3 FMUL R35, R35, 0.5 ;  /* 0x3f0000002323b820 */ /* 0x000fe20000400000 */
[----:B------:R-:W3:Y:S01]  /*52c0*/  MUFU.EX2 R110, R110 ;  /* 0x0000006e006e7308 */ /* 0x000ee20000000800 */
[----:B-1----:R-:W-:Y:S01]  /*52d0*/  @!P6 FMUL R11, R11, R11 ;  /* 0x0000000b0b0be220 */ /* 0x002fe20000400000 */
[----:B------:R-:W-:Y:S01]  /*52e0*/  FSETP.GEU.AND P6, PT, R114, -126, PT ;  /* 0xc2fc00007200780b */ /* 0x000fe20003fce000 */
[----:B------:R-:W-:Y:S01]  /*52f0*/  ULDC UR12, c[0x0][0x604] ;  /* 0x00018100000c7ab9 */ /* 0x000fe20000000800 */
[----:B------:R-:W-:Y:S01]  /*5300*/  ULDC UR25, c[0x0][0x604] ;  /* 0x0001810000197ab9 */ /* 0x000fe20000000800 */
[----:B------:R-:W-:Y:S01]  /*5310*/  ULDC UR22, c[0x0][0x604] ;  /* 0x0001810000167ab9 */ /* 0x000fe20000000800 */
[----:B------:R-:W-:Y:S01]  /*5320*/  ULDC UR21, c[0x0][0x604] ;  /* 0x0001810000157ab9 */ /* 0x000fe20000000800 */
        /* <DEDUP_REMOVED lines=13> */
[----:B------:R-:W-:Y:S01]  /*5400*/  ULDC UR38, c[0x0][0x604] ;  /* 0x0001810000267ab9 */ /* 0x000fe20000000800 */
[--C-:B------:R-:W-:Y:S01]  /*5410*/  FFMA R29, R193, UR14, -R151.reuse ;  /* 0x0000000ec11d7c23 */ /* 0x100fe20008000897 */
        /* <DEDUP_REMOVED lines=14> */
[--C-:B------:R-:W-:Y:S01]  /*5500*/  FFMA R59, R190, UR25, -R151.reuse ;  /* 0x00000019be3b7c23 */ /* 0x100fe20008000897 */
        /* <DEDUP_REMOVED lines=13> */
[----:B------:R-:W1:Y:S01]  /*55e0*/  SYNCS.PHASECHK.TRANS64.TRYWAIT P6, [R2+URZ+0x55008], R152 ;  /* 0x05500898020075a7 */ /* 0x000e6200080c017f */
[----:B------:R-:W-:Y:S01]  /*55f0*/  ULDC UR8, c[0x0][0x604] ;  /* 0x0001810000087ab9 */ /* 0x000fe20000000800 */
[----:B------:R-:W-:Y:S01]  /*5600*/  ULDC UR14, c[0x0][0x604] ;  /* 0x00018100000e7ab9 */ /* 0x000fe20000000800 */
[----:B------:R-:W-:Y:S01]  /*5610*/  ULDC UR15, c[0x0][0x604] ;  /* 0x00018100000f7ab9 */ /* 0x000fe20000000800 */
[--C-:B------:R-:W-:Y:S01]  /*5620*/  FFMA R61, R118, UR38, -R151.reuse ;  /* 0x00000026763d7c23 */ /* 0x100fe20008000897 */
[----:B------:R-:W-:Y:S01]  /*5630*/  @!P4 FMUL R135, R135, 0.5 ;  /* 0x3f0000008787c820 */ /* 0x000fe20000400000 */
[----:B------:R-:W4:Y:S01]  /*5640*/  MUFU.EX2 R115, R130 ;  /* 0x0000008200737308 */ /* 0x000f220000000800 */
[----:B--2---:R-:W-:Y:S01]  /*5650*/  @!P1 FMUL R113, R113, R113 ;  /* 0x0000007171719220 */ /* 0x004fe20000400000 */
[C---:B------:R-:W-:Y:S01]  /*5660*/  FSETP.GEU.AND P1, PT, R39.reuse, -126, PT ;  /* 0xc2fc00002700780b */ /* 0x040fe20003f2e000 */
[----:B------:R-:W-:Y:S01]  /*5670*/  ULDC UR6, c[0x0][0x604] ;  /* 0x0001810000067ab9 */ /* 0x000fe20000000800 */
[----:B------:R-:W-:Y:S01]  /*5680*/  ULDC UR9, c[0x0][0x604] ;  /* 0x0001810000097ab9 */ /* 0x000fe20000000800 */
[----:B------:R-:W-:Y:S01]  /*5690*/  ULDC UR16, c[0x0][0x604] ;  /* 0x0001810000107ab9 */ /* 0x000fe20000000800 */
[----:B------:R-:W-:Y:S01]  /*56a0*/  ULDC UR17, c[0x0][0x604] ;  /* 0x0001810000117ab9 */ /* 0x000fe20000000800 */
[----:B------:R-:W-:Y:S01]  /*56b0*/  ULDC UR20, c[0x0][0x604] ;  /* 0x0001810000147ab9 */ /* 0x000fe20000000800 */
[----:B------:R-:W2:Y:S01]  /*56c0*/  MUFU.EX2 R99, R38 ;  /* 0x0000002600637308 */ /* 0x000ea20000000800 */
[----:B---3--:R-:W-:Y:S01]  /*56d0*/  @!P5 FMUL R100, R100, R100 ;  /* 0x000000646464d220 */ /* 0x008fe20000400000 */
[C---:B------:R-:W-:Y:S01]  /*56e0*/  FSETP.GEU.AND P5, PT, R176.reuse, -126, PT ;  /* 0xc2fc0000b000780b */ /* 0x040fe20003fae000 */
[----:B------:R-:W-:Y:S01]  /*56f0*/  ULDC UR21, c[0x0][0x604] ;  /* 0x0001810000157ab9 */ /* 0x000fe20000000800 */
[----:B------:R-:W-:Y:S01]  /*5700*/  ULDC UR22, c[0x0][0x604] ;  /* 0x0001810000167ab9 */ /* 0x000fe20000000800 */
[----:B------:R-:W-:Y:S01]  /*5710*/  ULDC UR24, c[0x0][0x604] ;  /* 0x0001810000187ab9 */ /* 0x000fe20000000800 */
[----:B------:R-:W-:Y:S01]  /*5720*/  ULDC UR25, c[0x0][0x604] ;  /* 0x0001810000197ab9 */ /* 0x000fe20000000800 */
[----:B------:R-:W-:Y:S01]  /*5730*/  @!P1 FMUL R39, R39, 0.5 ;  /* 0x3f00000027279820 */ /* 0x000fe20000400000 */
[----:B------:R3:W5:Y:S01]  /*5740*/  MUFU.EX2 R116, R135 ;  /* 0x0000008700747308 */ /* 0x0007620000000800 */
[----:B----4-:R-:W-:Y:S01]  /*5750*/  @!P3 FMUL R115, R115, R115 ;  /* 0x000000737373b220 */ /* 0x010fe20000400000 */
[----:B------:R-:W-:Y:S01]  /*5760*/  FSETP.GEU.AND P3, PT, R169, -126, PT ;  /* 0xc2fc0000a900780b */ /* 0x000fe20003f6e000 */
[----:B------:R-:W-:Y:S01]  /*5770*/  ULDC UR26, c[0x0][0x604] ;  /* 0x00018100001a7ab9 */ /* 0x000fe20000000800 */
[----:B------:R-:W-:Y:S01]  /*5780*/  ULDC UR27, c[0x0][0x604] ;  /* 0x00018100001b7ab9 */ /* 0x000fe20000000800 */
[----:B------:R-:W-:Y:S01]  /*5790*/  ULDC UR28, c[0x0][0x604] ;  /* 0x00018100001c7ab9 */ /* 0x000fe20000000800 */
[----:B------:R-:W-:Y:S01]  /*57a0*/  ULDC UR10, c[0x0][0x604] ;  /* 0x00018100000a7ab9 */ /* 0x000fe20000000800 */
[----:B------:R-:W-:Y:S01]  /*57b0*/  @!P5 FMUL R176, R176, 0.5 ;  /* 0x3f000000b0b0d820 */ /* 0x000fe20000400000 */
[----:B------:R-:W4:Y:S01]  /*57c0*/  MUFU.EX2 R86, R39 ;  /* 0x0000002700567308 */ /* 0x000f220000000800 */
[----:B--2---:R-:W-:Y:S01]  /*57d0*/  @!P2 FMUL R99, R99, R99 ;  /* 0x000000636363a220 */ /* 0x004fe20000400000 */
[----:B------:R-:W-:Y:S01]  /*57e0*/  FSETP.GEU.AND P2, PT, R41, -126, PT ;  /* 0xc2fc00002900780b */ /* 0x000fe20003f4e000 */
[--C-:B---3--:R-:W-:Y:S01]  /*57f0*/  FFMA R135, R85, UR18, -R170.reuse ;  /* 0x0000001255877c23 */ /* 0x108fe200080008aa */
[----:B------:R-:W-:Y:S01]  /*5800*/  ULDC UR29, c[0x0][0x604] ;  /* 0x00018100001d7ab9 */ /* 0x000fe20000000800 */
[--C-:B------:R-:W-:Y:S01]  /*5810*/  FFMA R147, R81, UR7, -R170.reuse ;  /* 0x0000000751937c23 */ /* 0x100fe200080008aa */
[--C-:B------:R-:W-:Y:S01]  /*5820*/  FFMA R102, R187, UR37, -R151.reuse ;  /* 0x00000025bb667c23 */ /* 0x100fe20008000897 */
[----:B------:R-:W-:Y:S01]  /*5830*/  @!P3 FMUL R169, R169, 0.5 ;  /* 0x3f000000a9a9b820 */ /* 0x000fe20000400000 */
[----:B------:R-:W2:Y:S01]  /*5840*/  MUFU.EX2 R117, R176 ;  /* 0x000000b000757308 */ /* 0x000ea20000000800 */
[----:B-----5:R-:W-:Y:S01]  /*5850*/  @!P4 FMUL R116, R116, R116 ;  /* 0x000000747474c220 */ /* 0x020fe20000400000 */
[----:B------:R-:W-:Y:S01]  /*5860*/  FSETP.GEU.AND P4, PT, R168, -126, PT ;  /* 0xc2fc0000a800780b */ /* 0x000fe20003f8e000 */
[--C-:B------:R-:W-:Y:S01]  /*5870*/  FFMA R87, R188, UR36, -R151.reuse ;  /* 0x00000024bc577c23 */ /* 0x100fe20008000897 */
[----:B------:R-:W-:Y:S01]  /*5880*/  FFMA R88, R189, UR34, -R151 ;  /* 0x00000022bd587c23 */ /* 0x000fe20008000897 */
[--C-:B------:R-:W-:Y:S01]  /*5890*/  FFMA R129, R44, UR12, -R170.reuse ;  /* 0x0000000c2c817c23 */ /* 0x100fe200080008aa */
[--C-:B------:R-:W-:Y:S01]  /*58a0*/  FFMA R118, R49, UR13, -R170.reuse ;  /* 0x0000000d31767c23 */ /* 0x100fe200080008aa */
[----:B------:R-:W-:Y:S01]  /*58b0*/  @!P2 FMUL R41, R41, 0.5 ;  /* 0x3f0000002929a820 */ /* 0x000fe20000400000 */
[----:B------:R-:W3:Y:S01]  /*58c0*/  MUFU.EX2 R85, R169 ;  /* 0x000000a900557308 */ /* 0x000ee20000000800 */
[--C-:B------:R-:W-:Y:S01]  /*58d0*/  FFMA R137, R55, UR8, -R170.reuse ;  /* 0x0000000837897c23 */ /* 0x100fe200080008aa */
[--C-:B------:R-:W-:Y:S01]  /*58e0*/  FFMA R130, R56, UR14, -R170.reuse ;  /* 0x0000000e38827c23 */ /* 0x100fe200080008aa */
[--C-:B------:R-:W-:Y:S01]  /*58f0*/  FFMA R146, R66, UR15, -R170.reuse ;  /* 0x0000000f42927c23 */ /* 0x100fe200080008aa */
[--C-:B------:R-:W-:Y:S01]  /*5900*/  FFMA R101, R101, UR6, -R170.reuse ;  /* 0x0000000665657c23 */ /* 0x100fe200080008aa */
[--C-:B------:R-:W-:Y:S01]  /*5910*/  FFMA R148, R72, UR9, -R170.reuse ;  /* 0x0000000948947c23 */ /* 0x100fe200080008aa */
[--C-:B------:R-:W-:Y:S01]  /*5920*/  FFMA R238, R238, UR16, -R170.reuse ;  /* 0x00000010eeee7c23 */ /* 0x100fe200080008aa */
[--C-:B------:R-:W-:Y:S01]  /*5930*/  FFMA R151, R73, UR17, -R170.reuse ;  /* 0x0000001149977c23 */ /* 0x100fe200080008aa */
[----:B------:R5:W2:Y:S01]  /*5940*/  MUFU.EX2 R81, R41 ;  /* 0x0000002900517308 */ /* 0x000aa20000000800 */
[--C-:B------:R-:W-:Y:S01]  /*5950*/  FFMA R78, R157, UR20, -R170.reuse ;  /* 0x000000149d4e7c23 */ /* 0x100fe200080008aa */
[--C-:B------:R-:W-:Y:S01]  /*5960*/  FFMA R74, R158, UR21, -R170.reuse ;  /* 0x000000159e4a7c23 */ /* 0x100fe200080008aa */
[--C-:B------:R-:W-:Y:S01]  /*5970*/  FFMA R66, R159, UR22, -R170.reuse ;  /* 0x000000169f427c23 */ /* 0x100fe200080008aa */
[--C-:B------:R-:W-:Y:S01]  /*5980*/  FFMA R56, R160, UR24, -R170.reuse ;  /* 0x00000018a0387c23 */ /* 0x100fe200080008aa */
[--C-:B------:R-:W-:Y:S01]  /*5990*/  FFMA R55, R161, UR25, -R170.reuse ;  /* 0x00000019a1377c23 */ /* 0x100fe200080008aa */
[--C-:B------:R-:W-:Y:S01]  /*59a0*/  FFMA R49, R162, UR26, -R170.reuse ;  /* 0x0000001aa2317c23 */ /* 0x100fe200080008aa */
[--C-:B------:R-:W-:Y:S01]  /*59b0*/  FFMA R44, R163, UR27, -R170.reuse ;  /* 0x0000001ba32c7c23 */ /* 0x100fe200080008aa */
[--C-:B------:R-:W-:Y:S01]  /*59c0*/  FFMA R35, R165, UR10, -R170.reuse ;  /* 0x0000000aa5237c23 */ /* 0x100fe200080008aa */
[--C-:B-----5:R-:W-:Y:S01]  /*59d0*/  FFMA R41, R164, UR28, -R170.reuse ;  /* 0x0000001ca4297c23 */ /* 0x120fe200080008aa */
[----:B------:R-:W-:Y:S01]  /*59e0*/  FFMA R40, R166, UR29, -R170 ;  /* 0x0000001da6287c23 */ /* 0x000fe200080008aa */
[----:B------:R-:W-:Y:S01]  /*59f0*/  P2R R36, PR, RZ, 0x20 ;  /* 0x00000020ff247803 */ /* 0x000fe20000000000 */
[----:B------:R-:W-:Y:S01]  /*5a00*/  @!P4 FMUL R168, R168, 0.5 ;  /* 0x3f000000a8a8c820 */ /* 0x000fe20000400000 */
[----:B------:R-:W-:Y:S01]  /*5a10*/  FSETP.GEU.AND P5, PT, R167, -126, PT ;  /* 0xc2fc0000a700780b */ /* 0x000fe20003fae000 */
[----:B-1-34-:R-:W-:-:S12]  /*5a20*/  @!P6 BRA `(.L_x_23) ;  /* 0x000001500098e947 */ /* 0x01afd80003800000 */
.L_x_84:
[----:B------:R-:W-:Y:S01]  /*5a30*/  ISETP.NE.AND P6, PT, R36, RZ, PT ;  /* 0x000000ff2400720c */ /* 0x000fe20003fc5270 */
[----:B------:R-:W-:Y:S01]  /*5a40*/  @!P3 FMUL R85, R85, R85 ;  /* 0x000000555555b220 */ /* 0x000fe20000400000 */
[----:B------:R-:W-:Y:S01]  /*5a50*/  F2FP.F16.F32.PACK_AB R37, R109, R131 ;  /* 0x000000836d25723e */ /* 0x000fe200000000ff */
[----:B------:R-:W-:Y:S01]  /*5a60*/  UIADD3 UR6, UR23, 0x1400, URZ ;  /* 0x0000140017067890 */ /* 0x000fe2000fffe03f */
[----:B------:R-:W-:Y:S01]  /*5a70*/  F2FP.F16.F32.PACK_AB R39, R107, R108 ;  /* 0x0000006c6b27723e */ /* 0x000fe200000000ff */
[----:B------:R-:W-:Y:S01]  /*5a80*/  UMOV UR7, 0x80000020 ;  /* 0x8000002000077882 */ /* 0x000fe20000000000 */
[----:B------:R-:W-:Y:S01]  /*5a90*/  F2FP.F16.F32.PACK_AB R36, R116, R115 ;  /* 0x000000737424723e */ /* 0x000fe200000000ff */
[----:B------:R-:W-:Y:S01]  /*5aa0*/  UIADD3 UR8, UR23, 0x1800, URZ ;  /* 0x0000180017087890 */ /* 0x000fe2000fffe03f */
[----:B------:R-:W3:Y:S01]  /*5ab0*/  MUFU.EX2 R72, R168 ;  /* 0x000000a800487308 */ /* 0x000ee20000000800 */
[----:B------:R-:W-:Y:S01]  /*5ac0*/  UMOV UR15, 0x80000020 ;  /* 0x80000020000f7882 */ /* 0x000fe20000000000 */
[----:B------:R-:W-:Y:S01]  /*5ad0*/  UIADD3 UR10, UR23, 0x1c00, URZ ;  /* 0x00001c00170a7890 */ /* 0x000fe2000fffe03f */
[----:B------:R-:W-:Y:S01]  /*5ae0*/  @!P5 FMUL R167, R167, 0.5 ;  /* 0x3f000000a7a7d820 */ /* 0x000fe20000400000 */
[----:B------:R-:W-:Y:S01]  /*5af0*/  UMOV UR11, 0x80000020 ;  /* 0x80000020000b7882 */ /* 0x000fe20000000000 */
[----:B--2---:R-:W-:Y:S01]  /*5b00*/  @!P6 FMUL R117, R117, R117 ;  /* 0x000000757575e220 */ /* 0x004fe20000400000 */
[----:B------:R-:W-:Y:S01]  /*5b10*/  UMOV UR14, UR8 ;  /* 0x00000008000e7c82 */ /* 0x000fe20008000000 */
[----:B------:R-:W-:Y:S01]  /*5b20*/  UIADD3 UR8, UR23, 0x2400, URZ ;  /* 0x0000240017087890 */ /* 0x000fe2000fffe03f */
[----:B------:R-:W2:Y:S01]  /*5b30*/  MUFU.EX2 R73, R167 ;  /* 0x000000a700497308 */ /* 0x000ea20000000800 */
[----:B------:R-:W-:Y:S01]  /*5b40*/  FSETP.GEU.AND P6, PT, R83, -126, PT ;  /* 0xc2fc00005300780b */ /* 0x000fe20003fce000 */
[----:B------:R-:W-:Y:S01]  /*5b50*/  @!P2 FMUL R81, R81, R81 ;  /* 0x000000515151a220 */ /* 0x000fe20000400000 */
[----:B------:R-:W-:Y:S01]  /*5b60*/  F2FP.F16.F32.PACK_AB R38, R85, R117 ;  /* 0x000000755526723e */ /* 0x000fe200000000ff */
[----:B------:R-:W-:Y:S01]  /*5b70*/  @!P1 FMUL R86, R86, R86 ;  /* 0x0000005656569220 */ /* 0x000fe20000400000 */
[----:B------:R-:W-:Y:S01]  /*5b80*/  FSETP.GEU.AND P3, PT, R84, -126, PT ;  /* 0xc2fc00005400780b */ /* 0x000fe20003f6e000 */
[----:B------:R-:W-:Y:S01]  /*5b90*/  FADD R131, R131, R134 ;  /* 0x0000008683837221 */ /* 0x000fe20000000000 */
[----:B------:R-:W-:Y:S01]  /*5ba0*/  WARPGROUP.ARRIVE ;  /* 0x00000000000079c5 */ /* 0x000fe20000000000 */
[----:B------:R-:W-:Y:S01]  /*5bb0*/  FSETP.GEU.AND P2, PT, R89, -126, PT ;  /* 0xc2fc00005900780b */ /* 0x000fe20003f4e000 */
[----:B---3--:R-:W-:Y:S01]  /*5bc0*/  @!P4 FMUL R72, R72, R72 ;  /* 0x000000484848c220 */ /* 0x008fe20000400000 */
[----:B------:R-:W-:Y:S01]  /*5bd0*/  FSETP.GEU.AND P4, PT, R90, -126, PT ;  /* 0xc2fc00005a00780b */ /* 0x000fe20003f8e000 */
[----:B------:R-:W-:Y:S01]  /*5be0*/  FADD R109, R109, R110 ;  /* 0x0000006e6d6d7221 */ /* 0x000fe20000000000 */
[----:B------:R-:W-:Y:S01]  /*5bf0*/  FSETP.GEU.AND P1, PT, R101, -126, PT ;  /* 0xc2fc00006500780b */ /* 0x000fe20003f2e000 */
[----:B------:R-:W-:Y:S01]  /*5c00*/  HGMMA.64x32x16.F32 R216, R36, gdesc[UR4].tnspB, RZ, !UPT, gsb0 ;  /* 0x4060000424d87df0 */ /* 0x000fe2000c0008ff */
[----:B------:R-:W-:Y:S01]  /*5c10*/  UIADD3 UR6, UR23, 0x2000, URZ ;  /* 0x0000200017067890 */ /* 0x000fe2000fffe03f */
[----:B------:R-:W-:Y:S01]  /*5c20*/  @!P6 FMUL R83, R83, 0.5 ;  /* 0x3f0000005353e820 */ /* 0x000fe20000400000 */
[----:B------:R-:W-:Y:S01]  /*5c30*/  UMOV UR7, 0x80000020 ;  /* 0x8000002000077882 */ /* 0x000fe20000000000 */
[----:B--2---:R-:W-:Y:S01]  /*5c40*/  @!P5 FMUL R73, R73, R73 ;  /* 0x000000494949d220 */ /* 0x004fe20000400000 */
[----:B------:R-:W-:Y:S01]  /*5c50*/  @!P3 FMUL R84, R84, 0.5 ;  /* 0x3f0000005454b820 */ /* 0x000fe20000400000 */
[----:B------:R-:W-:Y:S01]  /*5c60*/  FSETP.GEU.AND P5, PT, R129, -126, PT ;  /* 0xc2fc00008100780b */ /* 0x000fe20003fae000 */
[----:B------:R-:W-:Y:S01]  /*5c70*/  FADD R108, R108, R111 ;  /* 0x0000006f6c6c7221 */ /* 0x000fe20000000000 */
[----:B------:R-:W2:Y:S01]  /*5c80*/  MUFU.EX2 R83, R83 ;  /* 0x0000005300537308 */ /* 0x000ea20000000800 */
[----:B------:R-:W-:Y:S01]  /*5c90*/  @!P2 FMUL R89, R89, 0.5 ;  /* 0x3f0000005959a820 */ /* 0x000fe20000400000 */
[----:B------:R-:W-:Y:S01]  /*5ca0*/  @!P4 FMUL R90, R90, 0.5 ;  /* 0x3f0000005a5ac820 */ /* 0x000fe20000400000 */
[----:B------:R-:W-:Y:S01]  /*5cb0*/  FADD R107, R107, R112 ;  /* 0x000000706b6b7221 */ /* 0x000fe20000000000 */
[----:B------:R-:W-:Y:S01]  /*5cc0*/  @!P1 FMUL R101, R101, 0.5 ;  /* 0x3f00000065659820 */ /* 0x000fe20000400000 */
[----:B------:R-:W-:-:S02]  /*5cd0*/  IADD3 R10, R10, 0x100, RZ ;  /* 0x000001000a0a7810 */ /* 0x000fc40007ffe0ff */
[----:B------:R-:W-:Y:S01]  /*5ce0*/  LEA.HI.SX32 R241, R241, 0xffffffff, 0x18 ;  /* 0xfffffffff1f17811 */ /* 0x000fe200078fc2ff */
[----:B------:R-:W3:Y:S03]  /*5cf0*/  MUFU.EX2 R84, R84 ;  /* 0x0000005400547308 */ /* 0x000ee60000000800 */
[----:B------:R-:W-:-:S05]  /*5d00*/  @!P5 FMUL R129, R129, 0.5 ;  /* 0x3f0000008181d820 */ /* 0x000fca0000400000 */
[----:B------:R-:W4:Y:S01]  /*5d10*/  MUFU.EX2 R89, R89 ;  /* 0x0000005900597308 */ /* 0x000f220000000800 */
[----:B--2---:R-:W-:Y:S01]  /*5d20*/  @!P6 FMUL R83, R83, R83 ;  /* 0x000000535353e220 */ /* 0x004fe20000400000 */
[----:B------:R-:W-:-:S06]  /*5d30*/  FSETP.GEU.AND P6, PT, R121, -126, PT ;  /* 0xc2fc00007900780b */ /* 0x000fcc0003fce000 */
[----:B------:R-:W2:Y:S01]  /*5d40*/  MUFU.EX2 R90, R90 ;  /* 0x0000005a005a7308 */ /* 0x000ea20000000800 */
[----:B---3--:R-:W-:Y:S01]  /*5d50*/  @!P3 FMUL R84, R84, R84 ;  /* 0x000000545454b220 */ /* 0x008fe20000400000 */
[----:B------:R-:W-:-:S05]  /*5d60*/  FSETP.GEU.AND P3, PT, R122, -126, PT ;  /* 0xc2fc00007a00780b */ /* 0x000fca0003f6e000 */
[----:B------:R-:W-:Y:S01]  /*5d70*/  @!P6 FMUL R121, R121, 0.5 ;  /* 0x3f0000007979e820 */ /* 0x000fe20000400000 */
[----:B------:R-:W3:Y:S01]  /*5d80*/  MUFU.EX2 R101, R101 ;  /* 0x0000006500657308 */ /* 0x000ee20000000800 */
[----:B----4-:R-:W-:Y:S01]  /*5d90*/  @!P2 FMUL R89, R89, R89 ;  /* 0x000000595959a220 */ /* 0x010fe20000400000 */
[----:B------:R-:W-:-:S05]  /*5da0*/  FSETP.GEU.AND P2, PT, R91, -126, PT ;  /* 0xc2fc00005b00780b */ /* 0x000fca0003f4e000 */
[----:B------:R-:W-:Y:S01]  /*5db0*/  @!P3 FMUL R122, R122, 0.5 ;  /* 0x3f0000007a7ab820 */ /* 0x000fe20000400000 */
[----:B------:R-:W4:Y:S01]  /*5dc0*/  MUFU.EX2 R121, R121 ;  /* 0x0000007900797308 */ /* 0x000f220000000800 */
[----:B--2---:R-:W-:Y:S01]  /*5dd0*/  @!P4 FMUL R90, R90, R90 ;  /* 0x0000005a5a5ac220 */ /* 0x004fe20000400000 */
[----:B------:R-:W-:Y:S02]  /*5de0*/  WARPGROUP.DEPBAR.LE gsb0, 0x0 ;  /* 0x00008000000079c5 */ /* 0x000fe40000010000 */
[----:B------:R-:W-:Y:S01]  /*5df0*/  WARPGROUP.ARRIVE ;  /* 0x00000000000079c5 */ /* 0x000fe20000000000 */
[----:B------:R-:W-:Y:S02]  /*5e00*/  FSETP.GEU.AND P4, PT, R92, -126, PT ;  /* 0xc2fc00005c00780b */ /* 0x000fe40003f8e000 */
[----:B------:R-:W-:Y:S01]  /*5e10*/  @!P2 FMUL R91, R91, 0.5 ;  /* 0x3f0000005b5ba820 */ /* 0x000fe20000400000 */
[----:B------:R-:W2:Y:S01]  /*5e20*/  MUFU.EX2 R122, R122 ;  /* 0x0000007a007a7308 */ /* 0x000ea20000000800 */
[----:B---3--:R-:W-:Y:S01]  /*5e30*/  @!P1 FMUL R101, R101, R101 ;  /* 0x0000006565659220 */ /* 0x008fe20000400000 */
[----:B------:R-:W-:Y:S01]  /*5e40*/  HGMMA.64x32x16.F32 R200, R36, gdesc[UR12].tnspB, RZ, !UPT, gsb0 ;  /* 0x4060000c24c87df0 */ /* 0x000fe2000c0008ff */
[----:B------:R-:W-:Y:S01]  /*5e50*/  UMOV UR15, 0x80000020 ;  /* 0x80000020000f7882 */ /* 0x000fe20000000000 */
[----:B------:R-:W-:-:S04]  /*5e60*/  FSETP.GEU.AND P1, PT, R118, -126, PT ;  /* 0xc2fc00007600780b */ /* 0x000fc80003f2e000 */
[----:B------:R-:W3:Y:S01]  /*5e70*/  MUFU.EX2 R91, R91 ;  /* 0x0000005b005b7308 */ /* 0x000ee20000000800 */
[----:B----4-:R-:W-:Y:S01]  /*5e80*/  @!P6 FMUL R121, R121, R121 ;  /* 0x000000797979e220 */ /* 0x010fe20000400000 */
[----:B------:R-:W-:Y:S01]  /*5e90*/  FSETP.GEU.AND P6, PT, R123, -126, PT ;  /* 0xc2fc00007b00780b */ /* 0x000fe20003fce000 */
[----:B------:R-:W-:-:S05]  /*5ea0*/  @!P4 FMUL R92, R92, 0.5 ;  /* 0x3f0000005c5cc820 */ /* 0x000fca0000400000 */
[----:B------:R-:W4:Y:S01]  /*5eb0*/  MUFU.EX2 R129, R129 ;  /* 0x0000008100817308 */ /* 0x000f220000000800 */
[----:B--2---:R-:W-:Y:S01]  /*5ec0*/  @!P3 FMUL R122, R122, R122 ;  /* 0x0000007a7a7ab220 */ /* 0x004fe20000400000 */
[----:B------:R-:W-:Y:S01]  /*5ed0*/  FSETP.GEU.AND P3, PT, R124, -126, PT ;  /* 0xc2fc00007c00780b */ /* 0x000fe20003f6e000 */
[----:B------:R-:W-:-:S04]  /*5ee0*/  @!P1 FMUL R118, R118, 0.5 ;  /* 0x3f00000076769820 */ /* 0x000fc80000400000 */
[----:B------:R-:W-:Y:S01]  /*5ef0*/  @!P6 FMUL R123, R123, 0.5 ;  /* 0x3f0000007b7be820 */ /* 0x000fe20000400000 */
        /* <DEDUP_REMOVED lines=10> */
[----:B------:R-:W-:-:S05]  /*5fa0*/  FSETP.GEU.AND P4, PT, R130, -126, PT ;  /* 0xc2fc00008200780b */ /* 0x000fca0003f8e000 */
[----:B------:R-:W-:Y:S01]  /*5fb0*/  @!P5 FMUL R137, R137, 0.5 ;  /* 0x3f0000008989d820 */ /* 0x000fe20000400000 */
[----:B------:R-:W2:Y:S01]  /*5fc0*/  MUFU.EX2 R118, R118 ;  /* 0x0000007600767308 */ /* 0x000ea20000000800 */
[----:B---3--:R-:W-:Y:S01]  /*5fd0*/  @!P6 FMUL R123, R123, R123 ;  /* 0x0000007b7b7be220 */ /* 0x008fe20000400000 */
[----:B------:R-:W-:Y:S01]  /*5fe0*/  FSETP.GEU.AND P6, PT, R125, -126, PT ;  /* 0xc2fc00007d00780b */ /* 0x000fe20003fce000 */
[----:B------:R-:W-:Y:S02]  /*5ff0*/  WARPGROUP.DEPBAR.LE gsb0, 0x0 ;  /* 0x00008000000079c5 */ /* 0x000fe40000010000 */
[----:B------:R-:W-:Y:S02]  /*6000*/  WARPGROUP.ARRIVE ;  /* 0x00000000000079c5 */ /* 0x000fe40000000000 */
[----:B------:R-:W-:Y:S01]  /*6010*/  @!P4 FMUL R130, R130, 0.5 ;  /* 0x3f0000008282c820 */ /* 0x000fe20000400000 */
[----:B------:R-:W3:Y:S01]  /*6020*/  MUFU.EX2 R94, R94 ;  /* 0x0000005e005e7308 */ /* 0x000ee20000000800 */
[----:B----4-:R-:W-:Y:S01]  /*6030*/  @!P3 FMUL R124, R124, R124 ;  /* 0x0000007c7c7cb220 */ /* 0x010fe20000400000 */
[----:B------:R-:W-:Y:S01]  /*6040*/  FSETP.GEU.AND P3, PT, R126, -126, PT ;  /* 0xc2fc00007e00780b */ /* 0x000fe20003f6e000 */
[----:B------:R-:W-:Y:S01]  /*6050*/  HGMMA.64x32x16.F32 R184, R36, gdesc[UR8].tnspB, RZ, !UPT, gsb0 ;  /* 0x4060000824b87df0 */ /* 0x000fe2000c0008ff */
[----:B------:R-:W-:Y:S01]  /*6060*/  UIADD3 UR10, UR23, 0x1c40, URZ ;  /* 0x00001c40170a7890 */ /* 0x000fe2000fffe03f */
[----:B------:R-:W-:-:S02]  /*6070*/  UMOV UR11, 0x80000020 ;  /* 0x80000020000b7882 */ /* 0x000fc40000000000 */
[----:B------:R-:W-:Y:S01]  /*6080*/  @!P6 FMUL R125, R125, 0.5 ;  /* 0x3f0000007d7de820 */ /* 0x000fe20000400000 */
[----:B--2---:R-:W-:Y:S01]  /*6090*/  @!P1 FMUL R118, R118, R118 ;  /* 0x0000007676769220 */ /* 0x004fe20000400000 */
[C---:B------:R-:W-:Y:S01]  /*60a0*/  FSETP.GEU.AND P1, PT, R93.reuse, -126, PT ;  /* 0xc2fc00005d00780b */ /* 0x040fe20003f2e000 */
[----:B------:R-:W2:Y:S05]  /*60b0*/  MUFU.EX2 R137, R137 ;  /* 0x0000008900897308 */ /* 0x000eaa0000000800 */
[----:B------:R-:W-:Y:S01]  /*60c0*/  @!P3 FMUL R126, R126, 0.5 ;  /* 0x3f0000007e7eb820 */ /* 0x000fe20000400000 */
[----:B---3--:R-:W-:Y:S01]  /*60d0*/  @!P2 FMUL R94, R94, R94 ;  /* 0x0000005e5e5ea220 */ /* 0x008fe20000400000 */
[----:B------:R-:W-:Y:S01]  /*60e0*/  FSETP.GEU.AND P2, PT, R96, -126, PT ;  /* 0xc2fc00006000780b */ /* 0x000fe20003f4e000 */
[----:B------:R-:W3:Y:S04]  /*60f0*/  MUFU.EX2 R125, R125 ;  /* 0x0000007d007d7308 */ /* 0x000ee80000000800 */
[----:B------:R-:W-:-:S04]  /*6100*/  @!P1 FMUL R93, R93, 0.5 ;  /* 0x3f0000005d5d9820 */ /* 0x000fc80000400000 */
[----:B------:R-:W4:Y:S01]  /*6110*/  MUFU.EX2 R126, R126 ;  /* 0x0000007e007e7308 */ /* 0x000f220000000800 */
[----:B--2---:R-:W-:Y:S01]  /*6120*/  @!P5 FMUL R137, R137, R137 ;  /* 0x000000898989d220 */ /* 0x004fe20000400000 */
[----:B------:R-:W-:Y:S02]  /*6130*/  FSETP.GEU.AND P5, PT, R146, -126, PT ;  /* 0xc2fc00009200780b */ /* 0x000fe40003fae000 */
[----:B------:R-:W-:-:S04]  /*6140*/  @!P2 FMUL R96, R96, 0.5 ;  /* 0x3f0000006060a820 */ /* 0x000fc80000400000 */
        /* <DEDUP_REMOVED lines=10> */
[C---:B------:R-:W-:Y:S01]  /*61f0*/  FSETP.GEU.AND P1, PT, R95.reuse, -126, PT ;  /* 0xc2fc00005f00780b */ /* 0x040fe20003f2e000 */
[----:B------:R-:W-:Y:S02]  /*6200*/  WARPGROUP.DEPBAR.LE gsb0, 0x0 ;  /* 0x00008000000079c5 */ /* 0x000fe40000010000 */
[----:B------:R-:W-:Y:S02]  /*6210*/  WARPGROUP.ARRIVE ;  /* 0x00000000000079c5 */ /* 0x000fe40000000000 */
[----:B------:R-:W-:Y:S01]  /*6220*/  @!P3 FMUL R128, R128, 0.5 ;  /* 0x3f0000008080b820 */ /* 0x000fe20000400000 */
[----:B------:R-:W2:Y:S01]  /*6230*/  MUFU.EX2 R127, R127 ;  /* 0x0000007f007f7308 */ /* 0x000ea20000000800 */
[----:B---3--:R-:W-:Y:S01]  /*6240*/  @!P2 FMUL R96, R96, R96 ;  /* 0x000000606060a220 */ /* 0x008fe20000400000 */
[----:B------:R-:W-:Y:S01]  /*6250*/  FSETP.GEU.AND P2, PT, R238, -126, PT ;  /* 0xc2fc0000ee00780b */ /* 0x000fe20003f4e000 */
[----:B------:R-:W-:Y:S01]  /*6260*/  HGMMA.64x32x16.F32 R168, R36, gdesc[UR4].tnspB, RZ, !UPT, gsb0 ;  /* 0x4060000424a87df0 */ /* 0x000fe2000c0008ff */
[----:B------:R-:W-:Y:S01]  /*6270*/  UMOV UR6, UR8 ;  /* 0x0000000800067c82 */ /* 0x000fe20008000000 */
[----:B------:R-:W-:Y:S01]  /*6280*/  UMOV UR7, 0x80000020 ;  /* 0x8000002000077882 */ /* 0x000fe20000000000 */
[----:B------:R-:W-:Y:S01]  /*6290*/  UIADD3 UR8, UR23, 0x1840, URZ ;  /* 0x0000184017087890 */ /* 0x000fe2000fffe03f */
[----:B------:R-:W-:Y:S01]  /*62a0*/  @!P1 FMUL R95, R95, 0.5 ;  /* 0x3f0000005f5f9820 */ /* 0x000fe20000400000 */
[----:B------:R-:W3:Y:S01]  /*62b0*/  MUFU.EX2 R128, R128 ;  /* 0x0000008000807308 */ /* 0x000ee20000000800 */
[----:B----4-:R-:W-:Y:S01]  /*62c0*/  @!P5 FMUL R146, R146, R146 ;  /* 0x000000929292d220 */ /* 0x010fe20000400000 */
[----:B------:R-:W-:-:S03]  /*62d0*/  FSETP.GEU.AND P5, PT, R119, -126, PT ;  /* 0xc2fc00007700780b */ /* 0x000fc60003fae000 */
[----:B------:R-:W-:Y:S01]  /*62e0*/  UMOV UR14, UR8 ;  /* 0x00000008000e7c82 */ /* 0x000fe20008000000 */
[----:B------:R-:W-:Y:S01]  /*62f0*/  UIADD3 UR8, UR23, 0x2440, URZ ;  /* 0x0000244017087890 */ /* 0x000fe2000fffe03f */
[----:B------:R-:W-:Y:S01]  /*6300*/  @!P2 FMUL R238, R238, 0.5 ;  /* 0x3f000000eeeea820 */ /* 0x000fe20000400000 */
[----:B------:R-:W4:Y:S01]  /*6310*/  MUFU.EX2 R95, R95 ;  /* 0x0000005f005f7308 */ /* 0x000f220000000800 */
[----:B--2---:R-:W-:Y:S01]  /*6320*/  @!P6 FMUL R127, R127, R127 ;  /* 0x0000007f7f7fe220 */ /* 0x004fe20000400000 */
[----:B------:R-:W-:-:S05]  /*6330*/  FSETP.GEU.AND P6, PT, R143, -126, PT ;  /* 0xc2fc00008f00780b */ /* 0x000fca0003fce000 */
        /* <DEDUP_REMOVED lines=17> */
[----:B-1----:R-:W-:-:S03]  /*6450*/  WARPGROUP.ARRIVE ;  /* 0x00000000000079c5 */ /* 0x002fc60000000000 */
[----:B------:R-:W1:Y:S01]  /*6460*/  MUFU.EX2 R120, R120 ;  /* 0x0000007800787308 */ /* 0x000e620000000800 */
[----:B----4-:R-:W-:Y:S01]  /*6470*/  @!P6 FMUL R143, R143, R143 ;  /* 0x0000008f8f8fe220 */ /* 0x010fe20000400000 */
[----:B------:R-:W-:Y:S01]  /*6480*/  FSETP.GEU.AND P6, PT, R145, -126, PT ;  /* 0xc2fc00009100780b */ /* 0x000fe20003fce000 */
[----:B------:R-:W-:Y:S01]  /*6490*/  @!P4 FMUL R148, R148, 0.5 ;  /* 0x3f0000009494c820 */ /* 0x000fe20000400000 */
[----:B------:R-:W-:Y:S01]  /*64a0*/  HGMMA.64x32x16.F32 R152, R36, gdesc[UR4].tnspB, RZ, !UPT, gsb0 ;  /* 0x4060000424987df0 */ /* 0x000fe2000c0008ff */
[----:B------:R-:W-:Y:S02]  /*64b0*/  UIADD3 UR6, UR23, 0x1440, URZ ;  /* 0x0000144017067890 */ /* 0x000fe4000fffe03f */
[----:B------:R-:W-:Y:S01]  /*64c0*/  @!P5 FMUL R141, R141, 0.5 ;  /* 0x3f0000008d8dd820 */ /* 0x000fe20000400000 */
[----:B------:R-:W-:Y:S01]  /*64d0*/  UMOV UR7, 0x80000020 ;  /* 0x8000002000077882 */ /* 0x000fe20000000000 */
[----:B--2---:R-:W-:Y:S01]  /*64e0*/  @!P3 FMUL R142, R142, R142 ;  /* 0x0000008e8e8eb220 */ /* 0x004fe20000400000 */
[----:B------:R-:W-:Y:S01]  /*64f0*/  FSETP.GEU.AND P3, PT, R144, -126, PT ;  /* 0xc2fc00009000780b */ /* 0x000fe20003f6e000 */
[----:B------:R-:W2:Y:S04]  /*6500*/  MUFU.EX2 R148, R148 ;  /* 0x0000009400947308 */ /* 0x000ea80000000800 */
[----:B------:R-:W-:Y:S01]  /*6510*/  @!P6 FMUL R145, R145, 0.5 ;  /* 0x3f0000009191e820 */ /* 0x000fe20000400000 */
[----:B-1----:R-:W-:Y:S01]  /*6520*/  @!P1 FMUL R120, R120, R120 ;  /* 0x0000007878789220 */ /* 0x002fe20000400000 */
[----:B------:R-:W-:-:S02]  /*6530*/  FSETP.GEU.AND P1, PT, R140, -126, PT ;  /* 0xc2fc00008c00780b */ /* 0x000fc40003f2e000 */
[----:B------:R-:W1:Y:S04]  /*6540*/  MUFU.EX2 R141, R141 ;  /* 0x0000008d008d7308 */ /* 0x000e680000000800 */
[----:B------:R-:W-:-:S04]  /*6550*/  @!P3 FMUL R144, R144, 0.5 ;  /* 0x3f0000009090b820 */ /* 0x000fc80000400000 */
[----:B------:R-:W3:Y:S01]  /*6560*/  MUFU.EX2 R145, R145 ;  /* 0x0000009100917308 */ /* 0x000ee20000000800 */
[----:B--2---:R-:W-:Y:S01]  /*6570*/  @!P4 FMUL R148, R148, R148 ;  /* 0x000000949494c220 */ /* 0x004fe20000400000 */
[----:B------:R-:W-:Y:S01]  /*6580*/  FSETP.GEU.AND P4, PT, R151, -126, PT ;  /* 0xc2fc00009700780b */ /* 0x000fe20003f8e000 */
[----:B------:R-:W-:-:S05]  /*6590*/  @!P1 FMUL R140, R140, 0.5 ;  /* 0x3f0000008c8c9820 */ /* 0x000fca0000400000 */
[----:B------:R-:W2:Y:S01]  /*65a0*/  MUFU.EX2 R144, R144 ;  /* 0x0000009000907308 */ /* 0x000ea20000000800 */
[----:B-1----:R-:W-:Y:S01]  /*65b0*/  @!P5 FMUL R141, R141, R141 ;  /* 0x0000008d8d8dd220 */ /* 0x002fe20000400000 */
[----:B------:R-:W-:-:S05]  /*65c0*/  FSETP.GEU.AND P5, PT, R149, -126, PT ;  /* 0xc2fc00009500780b */ /* 0x000fca0003fae000 */
[----:B------:R-:W-:Y:S01]  /*65d0*/  @!P4 FMUL R151, R151, 0.5 ;  /* 0x3f0000009797c820 */ /* 0x000fe20000400000 */
[----:B------:R-:W1:Y:S01]  /*65e0*/  MUFU.EX2 R140, R140 ;  /* 0x0000008c008c7308 */ /* 0x000e620000000800 */
[----:B---3--:R-:W-:Y:S01]  /*65f0*/  @!P6 FMUL R145, R145, R145 ;  /* 0x000000919191e220 */ /* 0x008fe20000400000 */
[----:B------:R-:W-:-:S05]  /*6600*/  FSETP.GEU.AND P6, PT, R138, -126, PT ;  /* 0xc2fc00008a00780b */ /* 0x000fca0003fce000 */
[----:B------:R-:W-:Y:S01]  /*6610*/  @!P5 FMUL R149, R149, 0.5 ;  /* 0x3f0000009595d820 */ /* 0x000fe20000400000 */
[----:B------:R-:W3:Y:S01]  /*6620*/  MUFU.EX2 R151, R151 ;  /* 0x0000009700977308 */ /* 0x000ee20000000800 */
[----:B--2---:R-:W-:Y:S01]  /*6630*/  @!P3 FMUL R144, R144, R144 ;  /* 0x000000909090b220 */ /* 0x004fe20000400000 */
[----:B------:R-:W-:Y:S01]  /*6640*/  FSETP.GEU.AND P3, PT, R135, -126, PT ;  /* 0xc2fc00008700780b */ /* 0x000fe20003f6e000 */
[----:B------:R-:W-:Y:S02]  /*6650*/  WARPGROUP.DEPBAR.LE gsb0, 0x0 ;  /* 0x00008000000079c5 */ /* 0x000fe40000010000 */
[----:B------:R-:W-:Y:S02]  /*6660*/  F2FP.F16.F32.PACK_AB R37, R105, R106 ;  /* 0x0000006a6925723e */ /* 0x000fe400000000ff */
[----:B------:R-:W-:Y:S01]  /*6670*/  @!P6 FMUL R138, R138, 0.5 ;  /* 0x3f0000008a8ae820 */ /* 0x000fe20000400000 */
[----:B------:R-:W-:Y:S01]  /*6680*/  F2FP.F16.F32.PACK_AB R39, R97, R98 ;  /* 0x000000626127723e */ /* 0x000fe200000000ff */
[----:B-1----:R-:W-:Y:S01]  /*6690*/  @!P1 FMUL R140, R140, R140 ;  /* 0x0000008c8c8c9220 */ /* 0x002fe20000400000 */
[----:B------:R-:W-:Y:S01]  /*66a0*/  F2FP.F16.F32.PACK_AB R36, R73, R72 ;  /* 0x000000484924723e */ /* 0x000fe200000000ff */
[----:B------:R-:W1:Y:S01]  /*66b0*/  MUFU.EX2 R149, R149 ;  /* 0x0000009500957308 */ /* 0x000e620000000800 */
[----:B------:R-:W-:Y:S01]  /*66c0*/  F2FP.F16.F32.PACK_AB R38, R84, R83 ;  /* 0x000000535426723e */ /* 0x000fe200000000ff */
[----:B------:R-:W-:Y:S01]  /*66d0*/  FADD R98, R98, R99 ;  /* 0x0000006362627221 */ /* 0x000fe20000000000 */
[----:B------:R-:W-:Y:S01]  /*66e0*/  FSETP.GEU.AND P1, PT, R139, -126, PT ;  /* 0xc2fc00008b00780b */ /* 0x000fe20003f2e000 */
[----:B------:R-:W-:Y:S01]  /*66f0*/  @!P3 FMUL R135, R135, 0.5 ;  /* 0x3f0000008787b820 */ /* 0x000fe20000400000 */
[----:B------:R-:W-:Y:S01]  /*6700*/  WARPGROUP.ARRIVE ;  /* 0x00000000000079c5 */ /* 0x000fe20000000000 */
[----:B---3--:R-:W-:Y:S01]  /*6710*/  @!P4 FMUL R151, R151, R151 ;  /* 0x000000979797c220 */ /* 0x008fe20000400000 */
[----:B------:R-:W-:Y:S01]  /*6720*/  FSETP.GEU.AND P4, PT, R150, -126, PT ;  /* 0xc2fc00009600780b */ /* 0x000fe20003f8e000 */
[----:B------:R-:W2:Y:S01]  /*6730*/  MUFU.EX2 R243, R138 ;  /* 0x0000008a00f37308 */ /* 0x000ea20000000800 */
[----:B------:R-:W-:Y:S01]  /*6740*/  FADD R106, R106, R113 ;  /* 0x000000716a6a7221 */ /* 0x000fe20000000000 */
[----:B------:R-:W-:Y:S01]  /*6750*/  FADD R105, R105, R114 ;  /* 0x0000007269697221 */ /* 0x000fe20000000000 */
[----:B------:R-:W-:Y:S01]  /*6760*/  HGMMA.64x32x16.F32 R216, R36, gdesc[UR4].tnspB, R216, gsb0 ;  /* 0x4060000424d87df0 */ /* 0x000fe200080008d8 */
[----:B------:R-:W-:Y:S01]  /*6770*/  UIADD3 UR6, UR23, 0x2040, URZ ;  /* 0x0000204017067890 */ /* 0x000fe2000fffe03f */
[----:B------:R-:W-:Y:S01]  /*6780*/  FADD R97, R97, R100 ;  /* 0x0000006461617221 */ /* 0x000fe20000000000 */
[----:B------:R-:W-:-:S02]  /*6790*/  UMOV UR7, 0x80000020 ;  /* 0x8000002000077882 */ /* 0x000fc40000000000 */
[----:B------:R-:W-:Y:S01]  /*67a0*/  @!P1 FMUL R139, R139, 0.5 ;  /* 0x3f0000008b8b9820 */ /* 0x000fe20000400000 */
[----:B-1----:R-:W-:Y:S01]  /*67b0*/  @!P5 FMUL R149, R149, R149 ;  /* 0x000000959595d220 */ /* 0x002fe20000400000 */
[----:B------:R-:W-:Y:S01]  /*67c0*/  FSETP.GEU.AND P5, PT, R133, -126, PT ;  /* 0xc2fc00008500780b */ /* 0x000fe20003fae000 */
[----:B------:R-:W1:Y:S01]  /*67d0*/  MUFU.EX2 R238, R238 ;  /* 0x000000ee00ee7308 */ /* 0x000e620000000800 */
[----:B------:R-:W-:Y:S01]  /*67e0*/  @!P4 FMUL R150, R150, 0.5 ;  /* 0x3f0000009696c820 */ /* 0x000fe20000400000 */
[----:B------:R-:W-:Y:S01]  /*67f0*/  FADD R116, R116, R149 ;  /* 0x0000009574747221 */ /* 0x000fe20000000000 */
[----:B--2---:R-:W-:Y:S01]  /*6800*/  @!P6 FMUL R243, R243, R243 ;  /* 0x000000f3f3f3e220 */ /* 0x004fe20000400000 */
[----:B------:R-:W-:-:S04]  /*6810*/  FSETP.GEU.AND P6, PT, R103, -126, PT ;  /* 0xc2fc00006700780b */ /* 0x000fc80003fce000 */
[----:B------:R-:W2:Y:S01]  /*6820*/  MUFU.EX2 R240, R150 ;  /* 0x0000009600f07308 */ /* 0x000ea20000000800 */
[----:B------:R-:W-:-:S03]  /*6830*/  FADD R85, R85, R243 ;  /* 0x000000f355557221 */ /* 0x000fc60000000000 */
[----:B------:R-:W-:-:S04]  /*6840*/  @!P5 FMUL R133, R133, 0.5 ;  /* 0x3f0000008585d820 */ /* 0x000fc80000400000 */
[----:B------:R-:W3:Y:S01]  /*6850*/  MUFU.EX2 R242, R139 ;  /* 0x0000008b00f27308 */ /* 0x000ee20000000800 */
[----:B-1----:R-:W-:Y:S01]  /*6860*/  @!P2 FMUL R238, R238, R238 ;  /* 0x000000eeeeeea220 */ /* 0x002fe20000400000 */
[----:B------:R-:W-:Y:S01]  /*6870*/  FSETP.GEU.AND P2, PT, R147, -126, PT ;  /* 0xc2fc00009300780b */ /* 0x000fe20003f4e000 */
[----:B------:R-:W-:-:S05]  /*6880*/  @!P6 FMUL R103, R103, 0.5 ;  /* 0x3f0000006767e820 */ /* 0x000fca0000400000 */
[----:B------:R-:W1:Y:S01]  /*6890*/  MUFU.EX2 R138, R133 ;  /* 0x00000085008a7308 */ /* 0x000e620000000800 */
[----:B--2---:R-:W-:Y:S01]  /*68a0*/  @!P4 FMUL R240, R240, R240 ;  /* 0x000000f0f0f0c220 */ /* 0x004fe20000400000 */
[----:B------:R-:W-:-:S03]  /*68b0*/  FSETP.GEU.AND P4, PT, R132, -126, PT ;  /* 0xc2fc00008400780b */ /* 0x000fc60003f8e000 */
[----:B------:R-:W-:Y:S02]  /*68c0*/  FADD R115, R115, R240 ;  /* 0x000000f073737221 */ /* 0x000fe40000000000 */
[----:B------:R-:W-:Y:S01]  /*68d0*/  @!P2 FMUL R147, R147, 0.5 ;  /* 0x3f0000009393a820 */ /* 0x000fe20000400000 */
[----:B------:R-:W2:Y:S01]  /*68e0*/  MUFU.EX2 R103, R103 ;  /* 0x0000006700677308 */ /* 0x000ea20000000800 */
[----:B---3--:R-:W-:Y:S01]  /*68f0*/  @!P1 FMUL R242, R242, R242 ;  /* 0x000000f2f2f29220 */ /* 0x008fe20000400000 */
[----:B------:R-:W-:-:S03]  /*6900*/  FSETP.GEU.AND P1, PT, R104, -126, PT ;  /* 0xc2fc00006800780b */ /* 0x000fc60003f2e000 */
[----:B------:R-:W-:Y:S02]  /*6910*/  FADD R117, R117, R242 ;  /* 0x000000f275757221 */ /* 0x000fe40000000000 */
[----:B------:R-:W-:Y:S01]  /*6920*/  @!P4 FMUL R132, R132, 0.5 ;  /* 0x3f0000008484c820 */ /* 0x000fe20000400000 */
[----:B------:R-:W3:Y:S01]  /*6930*/  MUFU.EX2 R147, R147 ;  /* 0x0000009300937308 */ /* 0x000ee20000000800 */
[----:B-1----:R-:W-:Y:S01]  /*6940*/  @!P5 FMUL R138, R138, R138 ;  /* 0x0000008a8a8ad220 */ /* 0x002fe20000400000 */
[----:B------:R-:W-:Y:S02]  /*6950*/  WARPGROUP.DEPBAR.LE gsb0, 0x0 ;  /* 0x00008000000079c5 */ /* 0x000fe40000010000 */
[----:B------:R-:W-:Y:S01]  /*6960*/  WARPGROUP.ARRIVE ;  /* 0x00000000000079c5 */ /* 0x000fe20000000000 */
[----:B------:R-:W-:Y:S01]  /*6970*/  FSETP.GEU.AND P5, PT, R79, -126, PT ;  /* 0xc2fc00004f00780b */ /* 0x000fe20003fae000 */
[----:B------:R-:W-:Y:S01]  /*6980*/  FADD R73, R73, R138 ;  /* 0x0000008a49497221 */ /* 0x000fe20000000000 */
[----:B------:R-:W-:Y:S01]  /*6990*/  @!P1 FMUL R104, R104, 0.5 ;  /* 0x3f00000068689820 */ /* 0x000fe20000400000 */
[----:B------:R-:W1:Y:S01]  /*69a0*/  MUFU.EX2 R239, R132 ;  /* 0x0000008400ef7308 */ /* 0x000e620000000800 */
[----:B--2---:R-:W-:Y:S01]  /*69b0*/  @!P6 FMUL R103, R103, R103 ;  /* 0x000000676767e220 */ /* 0x004fe20000400000 */
[----:B------:R-:W-:Y:S01]  /*69c0*/  HGMMA.64x32x16.F32 R200, R36, gdesc[UR12].tnspB, R200, gsb0 ;  /* 0x4060000c24c87df0 */ /* 0x000fe200080008c8 */
[----:B------:R-:W-:Y:S01]  /*69d0*/  UMOV UR15, 0x80000020 ;  /* 0x80000020000f7882 */ /* 0x000fe20000000000 */
[----:B------:R-:W-:Y:S01]  /*69e0*/  FSETP.GEU.AND P6, PT, R75, -126, PT ;  /* 0xc2fc00004b00780b */ /* 0x000fe20003fce000 */
[----:B------:R-:W-:-:S03]  /*69f0*/  FADD R84, R84, R103 ;  /* 0x0000006754547221 */ /* 0x000fc60000000000 */
[----:B------:R-:W2:Y:S01]  /*6a00*/  MUFU.EX2 R104, R104 ;  /* 0x0000006800687308 */ /* 0x000ea20000000800 */
[----:B---3--:R-:W-:Y:S01]  /*6a10*/  @!P2 FMUL R147, R147, R147 ;  /* 0x000000939393a220 */ /* 0x008fe20000400000 */
[----:B------:R-:W-:Y:S01]  /*6a20*/  FSETP.GEU.AND P2, PT, R136, -126, PT ;  /* 0xc2fc00008800780b */ /* 0x000fe20003f4e000 */
[----:B------:R-:W-:-:S05]  /*6a30*/  @!P5 FMUL R79, R79, 0.5 ;  /* 0x3f0000004f4fd820 */ /* 0x000fca0000400000 */
[----:B------:R-:W3:Y:S01]  /*6a40*/  MUFU.EX2 R150, R135 ;  /* 0x0000008700967308 */ /* 0x000ee20000000800 */
[----:B-1----:R-:W-:Y:S01]  /*6a50*/  @!P4 FMUL R239, R239, R239 ;  /* 0x000000efefefc220 */ /* 0x002fe20000400000 */
[----:B------:R-:W-:Y:S01]  /*6a60*/  FSETP.GEU.AND P4, PT, R88, -126, PT ;  /* 0xc2fc00005800780b */ /* 0x000fe20003f8e000 */
[----:B------:R-:W-:Y:S02]  /*6a70*/  @!P6 FMUL R75, R75, 0.5 ;  /* 0x3f0000004b4be820 */ /* 0x000fe40000400000 */
[----:B------:R-:W-:Y:S02]  /*6a80*/  FADD R72, R72, R239 ;  /* 0x000000ef48487221 */ /* 0x000fe40000000000 */
[----:B------:R-:W-:Y:S01]  /*6a90*/  @!P2 FMUL R136, R136, 0.5 ;  /* 0x3f0000008888a820 */ /* 0x000fe20000400000 */
[----:B--2---:R-:W-:Y:S01]  /*6aa0*/  @!P1 FMUL R104, R104, R104 ;  /* 0x0000006868689220 */ /* 0x004fe20000400000 */
[----:B------:R-:W-:Y:S02]  /*6ab0*/  FSETP.GEU.AND P1, PT, R78, -126, PT ;  /* 0xc2fc00004e00780b */ /* 0x000fe40003f2e000 */
[----:B------:R-:W1:Y:S01]  /*6ac0*/  MUFU.EX2 R139, R136 ;  /* 0x00000088008b7308 */ /* 0x000e620000000800 */
[----:B------:R-:W-:-:S03]  /*6ad0*/  FADD R83, R83, R104 ;  /* 0x0000006853537221 */ /* 0x000fc60000000000 */
[----:B------:R-:W-:Y:S01]  /*6ae0*/  @!P4 FMUL R88, R88, 0.5 ;  /* 0x3f0000005858c820 */ /* 0x000fe20000400000 */
[----:B---3--:R-:W-:Y:S01]  /*6af0*/  @!P3 FMUL R150, R150, R150 ;  /* 0x000000969696b220 */ /* 0x008fe20000400000 */
[----:B------:R-:W-:-:S04]  /*6b00*/  FSETP.GEU.AND P3, PT, R102, -126, PT ;  /* 0xc2fc00006600780b */ /* 0x000fc80003f6e000 */
[----:B------:R-:W2:Y:S01]  /*6b10*/  MUFU.EX2 R88, R88 ;  /* 0x0000005800587308 */ /* 0x000ea20000000800 */
[----:B------:R-:W-:Y:S01]  /*6b20*/  @!P1 FMUL R78, R78, 0.5 ;  /* 0x3f0000004e4e9820 */ /* 0x000fe20000400000 */
[----:B-1----:R-:W-:Y:S01]  /*6b30*/  @!P2 FMUL R139, R139, R139 ;  /* 0x0000008b8b8ba220 */ /* 0x002fe20000400000 */
[----:B------:R-:W-:-:S05]  /*6b40*/  FSETP.GEU.AND P2, PT, R87, -126, PT ;  /* 0xc2fc00005700780b */ /* 0x000fca0003f4e000 */
[----:B------:R-:W1:Y:S01]  /*6b50*/  MUFU.EX2 R78, R78 ;  /* 0x0000004e004e7308 */ /* 0x000e620000000800 */
[----:B------:R-:W-:Y:S01]  /*6b60*/  @!P3 FMUL R102, R102, 0.5 ;  /* 0x3f0000006666b820 */ /* 0x000fe20000400000 */
[----:B------:R-:W-:Y:S02]  /*6b70*/  WARPGROUP.DEPBAR.LE gsb0, 0x0 ;  /* 0x00008000000079c5 */ /* 0x000fe40000010000 */
[----:B------:R-:W-:-:S04]  /*6b80*/  WARPGROUP.ARRIVE ;  /* 0x00000000000079c5 */ /* 0x000fc80000000000 */
[----:B------:R-:W3:Y:S01]  /*6b90*/  MUFU.EX2 R102, R102 ;  /* 0x0000006600667308 */ /* 0x000ee20000000800 */
[----:B--2---:R-:W-:Y:S01]  /*6ba0*/  @!P4 FMUL R88, R88, R88 ;  /* 0x000000585858c220 */ /* 0x004fe20000400000 */
[----:B------:R-:W-:Y:S01]  /*6bb0*/  FSETP.GEU.AND P4, PT, R68, -126, PT ;  /* 0xc2fc00004400780b */ /* 0x000fe20003f8e000 */
[----:B------:R-:W-:Y:S01]  /*6bc0*/  @!P2 FMUL R87, R87, 0.5 ;  /* 0x3f0000005757a820 */ /* 0x000fe20000400000 */
[----:B------:R-:W-:Y:S01]  /*6bd0*/  HGMMA.64x32x16.F32 R184, R36, gdesc[UR8].tnspB, R184, gsb0 ;  /* 0x4060000824b87df0 */ /* 0x000fe200080008b8 */
[----:B------:R-:W-:Y:S01]  /*6be0*/  UIADD3 UR10, UR23, 0x1c80, URZ ;  /* 0x00001c80170a7890 */ /* 0x000fe2000fffe03f */
[----:B------:R-:W-:-:S03]  /*6bf0*/  UMOV UR11, 0x80000020 ;  /* 0x80000020000b7882 */ /* 0x000fc60000000000 */
[----:B------:R-:W2:Y:S01]  /*6c00*/  MUFU.EX2 R87, R87 ;  /* 0x0000005700577308 */ /* 0x000ea20000000800 */
[----:B-1----:R-:W-:Y:S01]  /*6c10*/  @!P1 FMUL R78, R78, R78 ;  /* 0x0000004e4e4e9220 */ /* 0x002fe20000400000 */
[----:B------:R-:W-:-:S04]  /*6c20*/  FSETP.GEU.AND P1, PT, R66, -126, PT ;  /* 0xc2fc00004200780b */ /* 0x000fc80003f2e000 */
[----:B------:R-:W-:Y:S01]  /*6c30*/  @!P4 FMUL R68, R68, 0.5 ;  /* 0x3f0000004444c820 */ /* 0x000fe20000400000 */
[----:B---3--:R-:W-:Y:S01]  /*6c40*/  @!P3 FMUL R102, R102, R102 ;  /* 0x000000666666b220 */ /* 0x008fe20000400000 */
[----:B------:R-:W-:-:S04]  /*6c50*/  FSETP.GEU.AND P3, PT, R74, -126, PT ;  /* 0xc2fc00004a00780b */ /* 0x000fc80003f6e000 */
[----:B------:R-:W1:Y:S03]  /*6c60*/  MUFU.EX2 R68, R68 ;  /* 0x0000004400447308 */ /* 0x000e660000000800 */
[----:B------:R-:W-:Y:S01]  /*6c70*/  @!P1 FMUL R66, R66, 0.5 ;  /* 0x3f00000042429820 */ /* 0x000fe20000400000 */
[----:B--2---:R-:W-:Y:S01]  /*6c80*/  @!P2 FMUL R87, R87, R87 ;  /* 0x000000575757a220 */ /* 0x004fe20000400000 */
[----:B------:R-:W-:-:S04]  /*6c90*/  FSETP.GEU.AND P2, PT, R69, -126, PT ;  /* 0xc2fc00004500780b */ /* 0x000fc80003f4e000 */
[----:B------:R-:W-:Y:S01]  /*6ca0*/  @!P3 FMUL R74, R74, 0.5 ;  /* 0x3f0000004a4ab820 */ /* 0x000fe20000400000 */
[----:B-1----:R-:W-:Y:S01]  /*6cb0*/  @!P4 FMUL R68, R68, R68 ;  /* 0x000000444444c220 */ /* 0x002fe20000400000 */
[----:B------:R-:W-:-:S07]  /*6cc0*/  FSETP.GEU.AND P4, PT, R61, -126, PT ;  /* 0xc2fc00003d00780b */ /* 0x000fce0003f8e000 */
[----:B------:R-:W-:-:S06]  /*6cd0*/  @!P2 FMUL R69, R69, 0.5 ;  /* 0x3f0000004545a820 */ /* 0x000fcc0000400000 */
[----:B------:R-:W-:Y:S01]  /*6ce0*/  @!P4 FMUL R61, R61, 0.5 ;  /* 0x3f0000003d3dc820 */ /* 0x000fe20000400000 */
[----:B------:R-:W-:Y:S02]  /*6cf0*/  WARPGROUP.DEPBAR.LE gsb0, 0x0 ;  /* 0x00008000000079c5 */ /* 0x000fe40000010000 */
[----:B------:R-:W-:-:S06]  /*6d00*/  WARPGROUP.ARRIVE ;  /* 0x00000000000079c5 */ /* 0x000fcc0000000000 */
[----:B------:R-:W-:Y:S01]  /*6d10*/  HGMMA.64x32x16.F32 R168, R36, gdesc[UR4].tnspB, R168, gsb0 ;  /* 0x4060000424a87df0 */ /* 0x000fe200080008a8 */
[----:B------:R-:W-:Y:S01]  /*6d20*/  UMOV UR6, UR8 ;  /* 0x0000000800067c82 */ /* 0x000fe20008000000 */
[----:B------:R-:W-:Y:S01]  /*6d30*/  UMOV UR7, 0x80000020 ;  /* 0x8000002000077882 */ /* 0x000fe20000000000 */
[----:B------:R-:W-:-:S07]  /*6d40*/  UIADD3 UR8, UR23, 0x1880, URZ ;  /* 0x0000188017087890 */ /* 0x000fce000fffe03f */
[----:B------:R-:W-:Y:S01]  /*6d50*/  UMOV UR14, UR8 ;  /* 0x00000008000e7c82 */ /* 0x000fe20008000000 */
[----:B------:R-:W-:Y:S01]  /*6d60*/  UIADD3 UR8, UR23, 0x2480, URZ ;  /* 0x0000248017087890 */ /* 0x000fe2000fffe03f */
[----:B------:R-:W-:Y:S02]  /*6d70*/  WARPGROUP.DEPBAR.LE gsb0, 0x0 ;  /* 0x00008000000079c5 */ /* 0x000fe40000010000 */
[----:B------:R-:W-:-:S06]  /*6d80*/  WARPGROUP.ARRIVE ;  /* 0x00000000000079c5 */ /* 0x000fcc0000000000 */
[----:B------:R-:W-:Y:S01]  /*6d90*/  HGMMA.64x32x16.F32 R152, R36, gdesc[UR4].tnspB, R152, gsb0 ;  /* 0x4060000424987df0 */ /* 0x000fe20008000898 */
[----:B------:R-:W-:Y:S01]  /*6da0*/  UIADD3 UR6, UR23, 0x1480, URZ ;  /* 0x0000148017067890 */ /* 0x000fe2000fffe03f */
[----:B------:R-:W-:Y:S01]  /*6db0*/  UMOV UR7, 0x80000020 ;  /* 0x8000002000077882 */ /* 0x000fe20000000000 */
[----:B------:R-:W-:Y:S02]  /*6dc0*/  WARPGROUP.DEPBAR.LE gsb0, 0x0 ;  /* 0x00008000000079c5 */ /* 0x000fe40000010000 */
[----:B------:R-:W-:Y:S01]  /*6dd0*/  F2FP.F16.F32.PACK_AB R37, R80, R82 ;  /* 0x000000525025723e */ /* 0x000fe200000000ff */
[----:B------:R-:W-:Y:S01]  /*6de0*/  FADD R82, R82, R86 ;  /* 0x0000005652527221 */ /* 0x000fe20000000000 */
[----:B------:R-:W-:Y:S01]  /*6df0*/  F2FP.F16.F32.PACK_AB R39, R76, R77 ;  /* 0x0000004d4c27723e */ /* 0x000fe200000000ff */
[----:B------:R-:W-:Y:S01]  /*6e00*/  FADD R80, R80, R81 ;  /* 0x0000005150507221 */ /* 0x000fe20000000000 */
[----:B------:R-:W-:Y:S01]  /*6e10*/  F2FP.F16.F32.PACK_AB R36, R90, R89 ;  /* 0x000000595a24723e */ /* 0x000fe200000000ff */
[----:B------:R-:W-:Y:S01]  /*6e20*/  FADD R76, R76, R129 ;  /* 0x000000814c4c7221 */ /* 0x000fe20000000000 */
[----:B------:R-:W-:Y:S01]  /*6e30*/  F2FP.F16.F32.PACK_AB R38, R122, R121 ;  /* 0x000000797a26723e */ /* 0x000fe200000000ff */
[----:B------:R-:W-:Y:S01]  /*6e40*/  FADD R89, R89, R102 ;  /* 0x0000006659597221 */ /* 0x000fe20000000000 */
[----:B------:R-:W-:Y:S01]  /*6e50*/  FADD R77, R77, R101 ;  /* 0x000000654d4d7221 */ /* 0x000fe20000000000 */
[----:B------:R-:W-:Y:S01]  /*6e60*/  FADD R90, R90, R87 ;  /* 0x000000575a5a7221 */ /* 0x000fe20000000000 */
[----:B------:R-:W-:Y:S01]  /*6e70*/  WARPGROUP.ARRIVE ;  /* 0x00000000000079c5 */ /* 0x000fe20000000000 */
[----:B------:R-:W-:-:S05]  /*6e80*/  FADD R121, R121, R88 ;  /* 0x0000005879797221 */ /* 0x000fca0000000000 */
[----:B------:R-:W-:Y:S01]  /*6e90*/  HGMMA.64x32x16.F32 R216, R36, gdesc[UR4].tnspB, R216, gsb0 ;  /* 0x4060000424d87df0 */ /* 0x000fe200080008d8 */
[----:B------:R-:W-:Y:S01]  /*6ea0*/  UIADD3 UR6, UR23, 0x2080, URZ ;  /* 0x0000208017067890 */ /* 0x000fe2000fffe03f */
[----:B------:R-:W-:Y:S01]  /*6eb0*/  UMOV UR7, 0x80000020 ;  /* 0x8000002000077882 */ /* 0x000fe20000000000 */
[----:B------:R-:W-:Y:S02]  /*6ec0*/  WARPGROUP.DEPBAR.LE gsb0, 0x0 ;  /* 0x00008000000079c5 */ /* 0x000fe40000010000 */
[----:B------:R-:W-:-:S06]  /*6ed0*/  WARPGROUP.ARRIVE ;  /* 0x00000000000079c5 */ /* 0x000fcc0000000000 */
[----:B------:R-:W-:Y:S01]  /*6ee0*/  HGMMA.64x32x16.F32 R200, R36, gdesc[UR12].tnspB, R200, gsb0 ;  /* 0x4060000c24c87df0 */ /* 0x000fe200080008c8 */
[----:B------:R-:W-:Y:S02]  /*6ef0*/  UMOV UR15, 0x80000020 ;  /* 0x80000020000f7882 */ /* 0x000fe40000000000 */
[----:B------:R-:W-:Y:S02]  /*6f00*/  WARPGROUP.DEPBAR.LE gsb0, 0x0 ;  /* 0x00008000000079c5 */ /* 0x000fe40000010000 */
[----:B------:R-:W-:-:S06]  /*6f10*/  WARPGROUP.ARRIVE ;  /* 0x00000000000079c5 */ /* 0x000fcc0000000000 */
[----:B------:R-:W-:Y:S01]  /*6f20*/  HGMMA.64x32x16.F32 R184, R36, gdesc[UR8].tnspB, R184, gsb0 ;  /* 0x4060000824b87df0 */ /* 0x000fe200080008b8 */
[----:B------:R-:W-:Y:S01]  /*6f30*/  UIADD3 UR10, UR23, 0x1cc0, URZ ;  /* 0x00001cc0170a7890 */ /* 0x000fe2000fffe03f */
[----:B------:R-:W-:Y:S01]  /*6f40*/  UMOV UR11, 0x80000020 ;  /* 0x80000020000b7882 */ /* 0x000fe20000000000 */
        /* <DEDUP_REMOVED lines=14> */
[C---:B------:R-:W-:Y:S01]  /*7030*/  F2FP.F16.F32.PACK_AB R37, R70.reuse, R71 ;  /* 0x000000474625723e */ /* 0x040fe200000000ff */
[----:B------:R-:W-:Y:S01]  /*7040*/  FADD R70, R70, R137 ;  /* 0x0000008946467221 */ /* 0x000fe20000000000 */
[C---:B------:R-:W-:Y:S01]  /*7050*/  F2FP.F16.F32.PACK_AB R39, R65.reuse, R64 ;  /* 0x000000404127723e */ /* 0x040fe200000000ff */
[----:B------:R-:W-:Y:S01]  /*7060*/  FADD R65, R65, R146 ;  /* 0x0000009241417221 */ /* 0x000fe20000000000 */
[----:B------:R-:W-:Y:S01]  /*7070*/  F2FP.F16.F32.PACK_AB R36, R92, R91 ;  /* 0x0000005b5c24723e */ /* 0x000fe200000000ff */
[----:B------:R-:W-:Y:S01]  /*7080*/  FADD R64, R64, R130 ;  /* 0x0000008240407221 */ /* 0x000fe20000000000 */
[----:B------:R-:W-:Y:S01]  /*7090*/  F2FP.F16.F32.PACK_AB R38, R124, R123 ;  /* 0x0000007b7c26723e */ /* 0x000fe200000000ff */
[----:B------:R-:W-:Y:S01]  /*70a0*/  FADD R71, R71, R118 ;  /* 0x0000007647477221 */ /* 0x000fe20000000000 */
[----:B------:R-:W-:-:S02]  /*70b0*/  FADD R123, R123, R68 ;  /* 0x000000447b7b7221 */ /* 0x000fc40000000000 */
[----:B------:R-:W-:-:S06]  /*70c0*/  WARPGROUP.ARRIVE ;  /* 0x00000000000079c5 */ /* 0x000fcc0000000000 */
        /* <DEDUP_REMOVED lines=28> */
[----:B------:R-:W-:Y:S02]  /*7290*/  F2FP.F16.F32.PACK_AB R39, R53, R54 ;  /* 0x000000363527723e */ /* 0x000fe400000000ff */
[----:B------:R-:W-:Y:S01]  /*72a0*/  F2FP.F16.F32.PACK_AB R36, R94, R93 ;  /* 0x0000005d5e24723e */ /* 0x000fe200000000ff */
[----:B------:R-:W-:Y:S01]  /*72b0*/  FADD R131, R131, R60 ;  /* 0x0000003c83837221 */ /* 0x000fe20000000000 */
[----:B------:R-:W-:-:S04]  /*72c0*/  F2FP.F16.F32.PACK_AB R38, R126, R125 ;  /* 0x0000007d7e26723e */ /* 0x000fc800000000ff */
        /* <DEDUP_REMOVED lines=27> */
[----:B------:R-:W-:Y:S02]  /*7480*/  F2FP.F16.F32.PACK_AB R37, R46, R47 ;  /* 0x0000002f2e25723e */ /* 0x000fe400000000ff */
[----:B------:R-:W-:Y:S02]  /*7490*/  F2FP.F16.F32.PACK_AB R39, R42, R43 ;  /* 0x0000002b2a27723e */ /* 0x000fe400000000ff */
[----:B------:R-:W-:Y:S02]  /*74a0*/  F2FP.F16.F32.PACK_AB R36, R96, R95 ;  /* 0x0000005f6024723e */ /* 0x000fe400000000ff */
        /* <DEDUP_REMOVED lines=123> */
[----:B------:R-:W-:Y:S01]  /*7c60*/  F2FP.F16.F32.PACK_AB R36, R138, R239 ;  /* 0x000000ef8a24723e */ /* 0x000fe200000000ff */
[----:B------:R-:W1:Y:S01]  /*7c70*/  MUFU.EX2 R99, R79 ;  /* 0x0000004f00637308 */ /* 0x000e620000000800 */
[----:B------:R-:W-:-:S04]  /*7c80*/  F2FP.F16.F32.PACK_AB R38, R103, R104 ;  /* 0x000000686726723e */ /* 0x000fc800000000ff */
[----:B------:R-:W-:-:S03]  /*7c90*/  WARPGROUP.ARRIVE ;  /* 0x00000000000079c5 */ /* 0x000fc60000000000 */
[----:B------:R-:W2:Y:S03]  /*7ca0*/  MUFU.EX2 R79, R74 ;  /* 0x0000004a004f7308 */ /* 0x000ea60000000800 */
[----:B------:R-:W-:Y:S01]  /*7cb0*/  HGMMA.64x32x16.F32 R216, R36, gdesc[UR4].tnspB, R216, gsb0 ;  /* 0x4060000424d87df0 */ /* 0x000fe200080008d8 */
[----:B------:R-:W-:Y:S01]  /*7cc0*/  UIADD3 UR6, UR23, 0x2240, URZ ;  /* 0x0000224017067890 */ /* 0x000fe2000fffe03f */
[----:B------:R-:W-:Y:S01]  /*7cd0*/  UMOV UR7, 0x80000020 ;  /* 0x8000002000077882 */ /* 0x000fe20000000000 */
[----:B-1----:R-:W-:Y:S01]  /*7ce0*/  @!P5 FMUL R99, R99, R99 ;  /* 0x000000636363d220 */ /* 0x002fe20000400000 */
[----:B------:R-:W-:-:S03]  /*7cf0*/  FSETP.GEU.AND P5, PT, R67, -126, PT ;  /* 0xc2fc00004300780b */ /* 0x000fc60003fae000 */
[----:B------:R-:W-:Y:S01]  /*7d00*/  FADD R122, R122, R99 ;  /* 0x000000637a7a7221 */ /* 0x000fe20000000000 */
[----:B--2---:R-:W-:Y:S01]  /*7d10*/  @!P3 FMUL R79, R79, R79 ;  /* 0x0000004f4f4fb220 */ /* 0x004fe20000400000 */
[----:B------:R-:W-:-:S08]  /*7d20*/  FSETP.GEU.AND P3, PT, R56, -126, PT ;  /* 0xc2fc00003800780b */ /* 0x000fd00003f6e000 */
[----:B------:R-:W-:-:S06]  /*7d30*/  @!P5 FMUL R67, R67, 0.5 ;  /* 0x3f0000004343d820 */ /* 0x000fcc0000400000 */
[----:B------:R-:W1:Y:S01]  /*7d40*/  MUFU.EX2 R67, R67 ;  /* 0x0000004300437308 */ /* 0x000e620000000800 */
[----:B------:R-:W-:Y:S01]  /*7d50*/  @!P3 FMUL R56, R56, 0.5 ;  /* 0x3f0000003838b820 */ /* 0x000fe20000400000 */
[----:B-1----:R-:W-:Y:S01]  /*7d60*/  @!P5 FMUL R67, R67, R67 ;  /* 0x000000434343d220 */ /* 0x002fe20000400000 */
[----:B------:R-:W-:-:S03]  /*7d70*/  FSETP.GEU.AND P5, PT, R59, -126, PT ;  /* 0xc2fc00003b00780b */ /* 0x000fc60003fae000 */
[----:B------:R-:W-:Y:S01]  /*7d80*/  FADD R124, R124, R67 ;  /* 0x000000437c7c7221 */ /* 0x000fe20000000000 */
[----:B------:R-:W-:Y:S02]  /*7d90*/  WARPGROUP.DEPBAR.LE gsb0, 0x0 ;  /* 0x00008000000079c5 */ /* 0x000fe40000010000 */
[----:B------:R-:W-:-:S07]  /*7da0*/  WARPGROUP.ARRIVE ;  /* 0x00000000000079c5 */ /* 0x000fce0000000000 */
[----:B------:R-:W-:Y:S01]  /*7db0*/  @!P5 FMUL R59, R59, 0.5 ;  /* 0x3f0000003b3bd820 */ /* 0x000fe20000400000 */
[----:B------:R-:W-:Y:S01]  /*7dc0*/  HGMMA.64x32x16.F32 R200, R36, gdesc[UR12].tnspB, R200, gsb0 ;  /* 0x4060000c24c87df0 */ /* 0x000fe200080008c8 */
[----:B------:R-:W-:-:S04]  /*7dd0*/  UMOV UR15, 0x80000020 ;  /* 0x80000020000f7882 */ /* 0x000fc80000000000 */
[----:B------:R-:W1:Y:S02]  /*7de0*/  MUFU.EX2 R59, R59 ;  /* 0x0000003b003b7308 */ /* 0x000e640000000800 */
[----:B-1----:R-:W-:Y:S01]  /*7df0*/  @!P5 FMUL R59, R59, R59 ;  /* 0x0000003b3b3bd220 */ /* 0x002fe20000400000 */
[----:B------:R-:W-:-:S03]  /*7e00*/  FSETP.GEU.AND P5, PT, R48, -126, PT ;  /* 0xc2fc00003000780b */ /* 0x000fc60003fae000 */
[----:B------:R-:W-:-:S04]  /*7e10*/  FADD R126, R126, R59 ;  /* 0x0000003b7e7e7221 */ /* 0x000fc80000000000 */
[----:B------:R-:W-:-:S06]  /*7e20*/  FADD R85, R85, R126 ;  /* 0x0000007e55557221 */ /* 0x000fcc0000000000 */
[----:B------:R-:W-:Y:S01]  /*7e30*/  @!P5 FMUL R48, R48, 0.5 ;  /* 0x3f0000003030d820 */ /* 0x000fe20000400000 */
        /* <DEDUP_REMOVED lines=20> */
[----:B------:R-:W-:Y:S01]  /*7f80*/  F2FP.F16.F32.PACK_AB R39, R129, R101 ;  /* 0x000000658127723e */ /* 0x000fe200000000ff */
[----:B------:R-:W1:Y:S01]  /*7f90*/  MUFU.EX2 R86, R75 ;  /* 0x0000004b00567308 */ /* 0x000e620000000800 */
[----:B------:R-:W-:Y:S02]  /*7fa0*/  F2FP.F16.F32.PACK_AB R36, R87, R102 ;  /* 0x000000665724723e */ /* 0x000fe400000000ff */
[----:B------:R-:W-:-:S04]  /*7fb0*/  F2FP.F16.F32.PACK_AB R38, R99, R88 ;  /* 0x000000586326723e */ /* 0x000fc800000000ff */
[----:B------:R-:W-:Y:S01]  /*7fc0*/  WARPGROUP.ARRIVE ;  /* 0x00000000000079c5 */ /* 0x000fe20000000000 */
[----:B------:R-:W2:Y:S05]  /*7fd0*/  MUFU.EX2 R75, R69 ;  /* 0x00000045004b7308 */ /* 0x000eaa0000000800 */
[----:B------:R-:W-:Y:S01]  /*7fe0*/  HGMMA.64x32x16.F32 R216, R36, gdesc[UR4].tnspB, R216, gsb0 ;  /* 0x4060000424d87df0 */ /* 0x000fe200080008d8 */
[----:B------:R-:W-:Y:S01]  /*7ff0*/  UIADD3 UR6, UR23, 0x2280, URZ ;  /* 0x0000228017067890 */ /* 0x000fe2000fffe03f */
[----:B------:R-:W-:Y:S01]  /*8000*/  UMOV UR7, 0x80000020 ;  /* 0x8000002000077882 */ /* 0x000fe20000000000 */
[----:B-1----:R-:W-:Y:S01]  /*8010*/  @!P6 FMUL R86, R86, R86 ;  /* 0x000000565656e220 */ /* 0x002fe20000400000 */
[----:B------:R-:W-:Y:S01]  /*8020*/  FSETP.GEU.AND P6, PT, R63, -126, PT ;  /* 0xc2fc00003f00780b */ /* 0x000fe20003fce000 */
[----:B------:R-:W1:Y:S02]  /*8030*/  MUFU.EX2 R69, R66 ;  /* 0x0000004200457308 */ /* 0x000e640000000800 */
[----:B------:R-:W-:Y:S01]  /*8040*/  FADD R91, R91, R86 ;  /* 0x000000565b5b7221 */ /* 0x000fe20000000000 */
[----:B--2---:R-:W-:Y:S01]  /*8050*/  @!P2 FMUL R75, R75, R75 ;  /* 0x0000004b4b4ba220 */ /* 0x004fe20000400000 */
[----:B------:R-:W-:-:S04]  /*8060*/  FSETP.GEU.AND P2, PT, R62, -126, PT ;  /* 0xc2fc00003e00780b */ /* 0x000fc80003f4e000 */
[----:B------:R2:W3:Y:S01]  /*8070*/  MUFU.EX2 R66, R61 ;  /* 0x0000003d00427308 */ /* 0x0004e20000000800 */
[----:B------:R-:W-:-:S03]  /*8080*/  FADD R92, R92, R75 ;  /* 0x0000004b5c5c7221 */ /* 0x000fc60000000000 */
[----:B------:R-:W-:-:S04]  /*8090*/  @!P6 FMUL R63, R63, 0.5 ;  /* 0x3f0000003f3fe820 */ /* 0x000fc80000400000 */
[----:B------:R4:W5:Y:S01]  /*80a0*/  MUFU.EX2 R74, R63 ;  /* 0x0000003f004a7308 */ /* 0x0009620000000800 */
[----:B-1----:R-:W-:Y:S01]  /*80b0*/  @!P1 FMUL R69, R69, R69 ;  /* 0x0000004545459220 */ /* 0x002fe20000400000 */
[----:B------:R-:W-:Y:S01]  /*80c0*/  FSETP.GEU.AND P1, PT, R55, -126, PT ;  /* 0xc2fc00003700780b */ /* 0x000fe20003f2e000 */
[----:B--2---:R-:W-:Y:S01]  /*80d0*/  FADD R61, R54, R151 ;  /* 0x00000097363d7221 */ /* 0x004fe20000000000 */
[----:B------:R-:W-:-:S03]  /*80e0*/  @!P2 FMUL R62, R62, 0.5 ;  /* 0x3f0000003e3ea820 */ /* 0x000fc60000400000 */
[----:B------:R-:W-:Y:S01]  /*80f0*/  FADD R61, R108, R61 ;  /* 0x0000003d6c3d7221 */ /* 0x000fe20000000000 */
[----:B---3--:R-:W-:Y:S01]  /*8100*/  @!P4 FMUL R66, R66, R66 ;  /* 0x000000424242c220 */ /* 0x008fe20000400000 */
[----:B------:R-:W-:Y:S01]  /*8110*/  FSETP.GEU.AND P4, PT, R45, -126, PT ;  /* 0xc2fc00002d00780b */ /* 0x000fe20003f8e000 */
[----:B----4-:R-:W-:Y:S02]  /*8120*/  FADD R63, R43, R78 ;  /* 0x0000004e2b3f7221 */ /* 0x010fe40000000000 */
[----:B------:R-:W-:-:S03]  /*8130*/  FADD R54, R125, R66 ;  /* 0x000000427d367221 */ /* 0x000fc60000000000 */
[----:B------:R-:W-:Y:S01]  /*8140*/  @!P1 FMUL R55, R55, 0.5 ;  /* 0x3f00000037379820 */ /* 0x000fe20000400000 */
[----:B------:R-:W-:Y:S01]  /*8150*/  FADD R63, R98, R63 ;  /* 0x0000003f623f7221 */ /* 0x000fe20000000000 */
[----:B-----5:R-:W-:Y:S01]  /*8160*/  @!P6 FMUL R74, R74, R74 ;  /* 0x0000004a4a4ae220 */ /* 0x020fe20000400000 */
[----:B------:R-:W-:Y:S01]  /*8170*/  FSETP.GEU.AND P6, PT, R52, -126, PT ;  /* 0xc2fc00003400780b */ /* 0x000fe20003fce000 */
[----:B------:R-:W-:-:S03]  /*8180*/  FADD R54, R117, R54 ;  /* 0x0000003675367221 */ /* 0x000fc60000000000 */
[----:B------:R-:W-:-:S04]  /*8190*/  @!P4 FMUL R45, R45, 0.5 ;  /* 0x3f0000002d2dc820 */ /* 0x000fc80000400000 */
[----:B------:R-:W1:Y:S01]  /*81a0*/  MUFU.EX2 R60, R45 ;  /* 0x0000002d003c7308 */ /* 0x000e620000000800 */
[----:B------:R-:W-:Y:S02]  /*81b0*/  WARPGROUP.DEPBAR.LE gsb0, 0x0 ;  /* 0x00008000000079c5 */ /* 0x000fe40000010000 */
[----:B------:R-:W-:Y:S02]  /*81c0*/  WARPGROUP.ARRIVE ;  /* 0x00000000000079c5 */ /* 0x000fe40000000000 */
[----:B------:R-:W-:-:S04]  /*81d0*/  @!P6 FMUL R52, R52, 0.5 ;  /* 0x3f0000003434e820 */ /* 0x000fc80000400000 */
[----:B------:R-:W-:Y:S01]  /*81e0*/  HGMMA.64x32x16.F32 R200, R36, gdesc[UR12].tnspB, R200, gsb0 ;  /* 0x4060000c24c87df0 */ /* 0x000fe200080008c8 */
[----:B------:R-:W-:Y:S01]  /*81f0*/  UMOV UR15, 0x80000020 ;  /* 0x80000020000f7882 */ /* 0x000fe20000000000 */
[----:B------:R-:W2:Y:S01]  /*8200*/  MUFU.EX2 R52, R52 ;  /* 0x0000003400347308 */ /* 0x000ea20000000800 */
[----:B-1----:R-:W-:Y:S01]  /*8210*/  @!P4 FMUL R60, R60, R60 ;  /* 0x0000003c3c3cc220 */ /* 0x002fe20000400000 */
[----:B------:R-:W-:Y:S01]  /*8220*/  FSETP.GEU.AND P4, PT, R30, -126, PT ;  /* 0xc2fc00001e00780b */ /* 0x000fe20003f8e000 */
[----:B--2---:R-:W-:Y:S01]  /*8230*/  @!P6 FMUL R52, R52, R52 ;  /* 0x000000343434e220 */ /* 0x004fe20000400000 */
[----:B------:R-:W-:-:S11]  /*8240*/  FSETP.GEU.AND P6, PT, R41, -126, PT ;  /* 0xc2fc00002900780b */ /* 0x000fd60003fce000 */
[----:B------:R-:W-:Y:S01]  /*8250*/  @!P4 FMUL R30, R30, 0.5 ;  /* 0x3f0000001e1ec820 */ /* 0x000fe20000400000 */
[----:B------:R-:W-:-:S04]  /*8260*/  FADD R95, R95, R52 ;  /* 0x000000345f5f7221 */ /* 0x000fc80000000000 */
[----:B------:R-:W-:Y:S01]  /*8270*/  FADD R72, R72, R95 ;  /* 0x0000005f48487221 */ /* 0x000fe20000000000 */
[----:B------:R-:W-:-:S04]  /*8280*/  @!P6 FMUL R41, R41, 0.5 ;  /* 0x3f0000002929e820 */ /* 0x000fc80000400000 */
[----:B------:R-:W1:Y:S08]  /*8290*/  MUFU.EX2 R43, R41 ;  /* 0x00000029002b7308 */ /* 0x000e700000000800 */
[----:B------:R-:W2:Y:S01]  /*82a0*/  MUFU.EX2 R41, R30 ;  /* 0x0000001e00297308 */ /* 0x000ea20000000800 */
[----:B------:R-:W-:Y:S02]  /*82b0*/  WARPGROUP.DEPBAR.LE gsb0, 0x0 ;  /* 0x00008000000079c5 */ /* 0x000fe40000010000 */
[----:B------:R-:W-:Y:S01]  /*82c0*/  WARPGROUP.ARRIVE ;  /* 0x00000000000079c5 */ /* 0x000fe20000000000 */
[----:B-1----:R-:W-:Y:S01]  /*82d0*/  @!P6 FMUL R43, R43, R43 ;  /* 0x0000002b2b2be220 */ /* 0x002fe20000400000 */
[----:B------:R-:W-:-:S04]  /*82e0*/  FSETP.GEU.AND P6, PT, R13, -126, PT ;  /* 0xc2fc00000d00780b */ /* 0x000fc80003fce000 */
[----:B------:R-:W-:Y:S01]  /*82f0*/  HGMMA.64x32x16.F32 R184, R36, gdesc[UR8].tnspB, R184, gsb0 ;  /* 0x4060000824b87df0 */ /* 0x000fe200080008b8 */
[----:B------:R-:W-:Y:S01]  /*8300*/  UIADD3 UR10, UR23, 0x1ec0, URZ ;  /* 0x00001ec0170a7890 */ /* 0x000fe2000fffe03f */
[----:B------:R-:W-:Y:S01]  /*8310*/  UMOV UR11, 0x80000020 ;  /* 0x80000020000b7882 */ /* 0x000fe20000000000 */
[----:B--2---:R-:W-:Y:S01]  /*8320*/  @!P4 FMUL R41, R41, R41 ;  /* 0x000000292929c220 */ /* 0x004fe20000400000 */
[----:B------:R-:W-:-:S05]  /*8330*/  FSETP.GEU.AND P4, PT, R26, -126, PT ;  /* 0xc2fc00001a00780b */ /* 0x000fca0003f8e000 */
[----:B------:R-:W-:-:S06]  /*8340*/  @!P6 FMUL R13, R13, 0.5 ;  /* 0x3f0000000d0de820 */ /* 0x000fcc0000400000 */
[----:B------:R-:W1:Y:S02]  /*8350*/  MUFU.EX2 R13, R13 ;  /* 0x0000000d000d7308 */ /* 0x000e640000000800 */
[----:B------:R-:W-:-:S06]  /*8360*/  @!P4 FMUL R26, R26, 0.5 ;  /* 0x3f0000001a1ac820 */ /* 0x000fcc0000400000 */
[----:B------:R-:W2:Y:S01]  /*8370*/  MUFU.EX2 R26, R26 ;  /* 0x0000001a001a7308 */ /* 0x000ea20000000800 */
[----:B-1----:R-:W-:Y:S01]  /*8380*/  @!P6 FMUL R13, R13, R13 ;  /* 0x0000000d0d0de220 */ /* 0x002fe20000400000 */
[----:B--2---:R-:W-:Y:S01]  /*8390*/  @!P4 FMUL R26, R26, R26 ;  /* 0x0000001a1a1ac220 */ /* 0x004fe20000400000 */
        /* <DEDUP_REMOVED lines=17> */
[----:B------:R-:W-:Y:S01]  /*84b0*/  F2FP.F16.F32.PACK_AB R38, R67, R68 ;  /* 0x000000444326723e */ /* 0x000fe200000000ff */
[----:B------:R1:W2:Y:S01]  /*84c0*/  MUFU.EX2 R75, R62 ;  /* 0x0000003e004b7308 */ /* 0x0002a20000000800 */
[----:B------:R-:W-:-:S02]  /*84d0*/  FADD R68, R53, R147 ;  /* 0x0000009335447221 */ /* 0x000fc40000000000 */
[----:B------:R-:W-:Y:S02]  /*84e0*/  WARPGROUP.ARRIVE ;  /* 0x00000000000079c5 */ /* 0x000fe40000000000 */
[----:B------:R-:W-:-:S04]  /*84f0*/  FADD R68, R107, R68 ;  /* 0x000000446b447221 */ /* 0x000fc80000000000 */
[----:B------:R-:W-:Y:S01]  /*8500*/  HGMMA.64x32x16.F32 R216, R36, gdesc[UR4].tnspB, R216, gsb0 ;  /* 0x4060000424d87df0 */ /* 0x000fe200080008d8 */
[----:B------:R-:W-:Y:S01]  /*8510*/  UIADD3 UR6, UR23, 0x22c0, URZ ;  /* 0x000022c017067890 */ /* 0x000fe2000fffe03f */
[----:B-1----:R-:W-:Y:S01]  /*8520*/  FADD R62, R57, R238 ;  /* 0x000000ee393e7221 */ /* 0x002fe20000000000 */
[----:B------:R-:W-:Y:S01]  /*8530*/  UMOV UR7, 0x80000020 ;  /* 0x8000002000077882 */ /* 0x000fe20000000000 */
[----:B------:R-:W1:Y:S02]  /*8540*/  MUFU.EX2 R57, R55 ;  /* 0x0000003700397308 */ /* 0x000e640000000800 */
[----:B------:R-:W-:Y:S01]  /*8550*/  FADD R109, R109, R62 ;  /* 0x0000003e6d6d7221 */ /* 0x000fe20000000000 */
[----:B------:R-:W-:Y:S01]  /*8560*/  FADD R62, R42, R79 ;  /* 0x0000004f2a3e7221 */ /* 0x000fe20000000000 */
[----:B--2---:R-:W-:Y:S01]  /*8570*/  @!P2 FMUL R75, R75, R75 ;  /* 0x0000004b4b4ba220 */ /* 0x004fe20000400000 */
[----:B------:R-:W-:Y:S02]  /*8580*/  FSETP.GEU.AND P2, PT, R51, -126, PT ;  /* 0xc2fc00003300780b */ /* 0x000fe40003f4e000 */
[----:B------:R-:W-:Y:S01]  /*8590*/  FADD R62, R97, R62 ;  /* 0x0000003e613e7221 */ /* 0x000fe20000000000 */
[----:B------:R2:W3:Y:S01]  /*85a0*/  MUFU.EX2 R55, R48 ;  /* 0x0000003000377308 */ /* 0x0004e20000000800 */
[----:B------:R-:W-:-:S04]  /*85b0*/  FADD R53, R94, R75 ;  /* 0x0000004b5e357221 */ /* 0x000fc80000000000 */
[----:B------:R-:W-:Y:S01]  /*85c0*/  FADD R53, R116, R53 ;  /* 0x0000003574357221 */ /* 0x000fe20000000000 */
[----:B-1----:R-:W-:-:S04]  /*85d0*/  @!P1 FMUL R57, R57, R57 ;  /* 0x0000003939399220 */ /* 0x002fc80000400000 */
[----:B------:R-:W-:Y:S01]  /*85e0*/  @!P2 FMUL R51, R51, 0.5 ;  /* 0x3f0000003333a820 */ /* 0x000fe20000400000 */
[----:B------:R-:W-:Y:S01]  /*85f0*/  FSETP.GEU.AND P1, PT, R44, -126, PT ;  /* 0xc2fc00002c00780b */ /* 0x000fe20003f2e000 */
[----:B--2---:R-:W-:Y:S01]  /*8600*/  FADD R48, R46, R139 ;  /* 0x0000008b2e307221 */ /* 0x004fe20000000000 */
[----:B------:R-:W-:Y:S01]  /*8610*/  FADD R46, R127, R60 ;  /* 0x0000003c7f2e7221 */ /* 0x000fe20000000000 */
[----:B------:R-:W-:Y:S02]  /*8620*/  FADD R34, R34, R57 ;  /* 0x0000003922227221 */ /* 0x000fe40000000000 */
[----:B------:R-:W1:Y:S01]  /*8630*/  MUFU.EX2 R51, R51 ;  /* 0x0000003300337308 */ /* 0x000e620000000800 */
[----:B---3--:R-:W-:Y:S01]  /*8640*/  @!P5 FMUL R55, R55, R55 ;  /* 0x000000373737d220 */ /* 0x008fe20000400000 */
[----:B------:R-:W-:Y:S01]  /*8650*/  FSETP.GEU.AND P5, PT, R29, -126, PT ;  /* 0xc2fc00001d00780b */ /* 0x000fe20003fae000 */
[----:B------:R-:W-:Y:S01]  /*8660*/  FADD R34, R77, R34 ;  /* 0x000000224d227221 */ /* 0x000fe20000000000 */
[----:B------:R-:W-:Y:S01]  /*8670*/  FADD R48, R105, R48 ;  /* 0x0000003069307221 */ /* 0x000fe20000000000 */
[----:B------:R-:W-:-:S02]  /*8680*/  FADD R46, R83, R46 ;  /* 0x0000002e532e7221 */ /* 0x000fc40000000000 */
[----:B------:R-:W-:Y:S01]  /*8690*/  FADD R34, R61, R34 ;  /* 0x000000223d227221 */ /* 0x000fe20000000000 */
[----:B------:R-:W-:-:S04]  /*86a0*/  @!P1 FMUL R44, R44, 0.5 ;  /* 0x3f0000002c2c9820 */ /* 0x000fc80000400000 */
[----:B------:R-:W2:Y:S03]  /*86b0*/  MUFU.EX2 R45, R44 ;  /* 0x0000002c002d7308 */ /* 0x000ea60000000800 */
[----:B------:R-:W-:Y:S01]  /*86c0*/  @!P5 FMUL R29, R29, 0.5 ;  /* 0x3f0000001d1dd820 */ /* 0x000fe20000400000 */
[----:B-1----:R-:W-:Y:S01]  /*86d0*/  @!P2 FMUL R51, R51, R51 ;  /* 0x000000333333a220 */ /* 0x002fe20000400000 */
[----:B------:R-:W-:-:S03]  /*86e0*/  FSETP.GEU.AND P2, PT, R31, -126, PT ;  /* 0xc2fc00001f00780b */ /* 0x000fc60003f4e000 */
[----:B------:R-:W1:Y:S01]  /*86f0*/  MUFU.EX2 R44, R29 ;  /* 0x0000001d002c7308 */ /* 0x000e620000000800 */
[----:B------:R-:W-:Y:S01]  /*8700*/  FADD R96, R96, R51 ;  /* 0x0000003360607221 */ /* 0x000fe20000000000 */
[----:B------:R-:W-:Y:S02]  /*8710*/  WARPGROUP.DEPBAR.LE gsb0, 0x0 ;  /* 0x00008000000079c5 */ /* 0x000fe40000010000 */
[----:B------:R-:W-:Y:S01]  /*8720*/  WARPGROUP.ARRIVE ;  /* 0x00000000000079c5 */ /* 0x000fe20000000000 */
[----:B------:R-:W-:Y:S01]  /*8730*/  FADD R73, R73, R96 ;  /* 0x0000006049497221 */ /* 0x000fe20000000000 */
[----:B--2---:R-:W-:-:S04]  /*8740*/  @!P1 FMUL R45, R45, R45 ;  /* 0x0000002d2d2d9220 */ /* 0x004fc80000400000 */
[----:B------:R-:W-:Y:S01]  /*8750*/  HGMMA.64x32x16.F32 R200, R36, gdesc[UR12].tnspB, R200, gsb0 ;  /* 0x4060000c24c87df0 */ /* 0x000fe200080008c8 */
[----:B------:R-:W-:Y:S01]  /*8760*/  UMOV UR15, 0x80000020 ;  /* 0x80000020000f7882 */ /* 0x000fe20000000000 */
[----:B------:R-:W-:Y:S01]  /*8770*/  FSETP.GEU.AND P1, PT, R27, -126, PT ;  /* 0xc2fc00001b00780b */ /* 0x000fe20003f2e000 */
[----:B------:R-:W-:Y:S01]  /*8780*/  @!P2 FMUL R31, R31, 0.5 ;  /* 0x3f0000001f1fa820 */ /* 0x000fe20000400000 */
[----:B------:R-:W-:-:S03]  /*8790*/  FADD R32, R32, R45 ;  /* 0x0000002d20207221 */ /* 0x000fc60000000000 */
[----:B------:R2:W3:Y:S01]  /*87a0*/  MUFU.EX2 R42, R31 ;  /* 0x0000001f002a7308 */ /* 0x0004e20000000800 */
[----:B-1----:R-:W-:Y:S01]  /*87b0*/  @!P5 FMUL R44, R44, R44 ;  /* 0x0000002c2c2cd220 */ /* 0x002fe20000400000 */
[----:B------:R-:W-:-:S06]  /*87c0*/  FSETP.GEU.AND P5, PT, R25, -126, PT ;  /* 0xc2fc00001900780b */ /* 0x000fcc0003fae000 */
[----:B------:R-:W-:Y:S01]  /*87d0*/  @!P1 FMUL R27, R27, 0.5 ;  /* 0x3f0000001b1b9820 */ /* 0x000fe20000400000 */
[----:B--2---:R-:W-:-:S04]  /*87e0*/  FADD R31, R120, R41 ;  /* 0x00000029781f7221 */ /* 0x004fc80000000000 */
[----:B------:R-:W-:Y:S01]  /*87f0*/  FADD R90, R90, R31 ;  /* 0x0000001f5a5a7221 */ /* 0x000fe20000000000 */
[----:B------:R-:W1:Y:S01]  /*8800*/  MUFU.EX2 R27, R27 ;  /* 0x0000001b001b7308 */ /* 0x000e620000000800 */
[----:B------:R-:W-:Y:S01]  /*8810*/  @!P5 FMUL R25, R25, 0.5 ;  /* 0x3f0000001919d820 */ /* 0x000fe20000400000 */
[----:B---3--:R-:W-:Y:S01]  /*8820*/  @!P2 FMUL R42, R42, R42 ;  /* 0x0000002a2a2aa220 */ /* 0x008fe20000400000 */
[----:B------:R-:W-:Y:S01]  /*8830*/  FSETP.GEU.AND P2, PT, R40, -126, PT ;  /* 0xc2fc00002800780b */ /* 0x000fe20003f4e000 */
[----:B------:R-:W-:Y:S02]  /*8840*/  FADD R53, R53, R90 ;  /* 0x0000005a35357221 */ /* 0x000fe40000000000 */
[----:B------:R-:W-:Y:S02]  /*8850*/  FADD R30, R119, R42 ;  /* 0x0000002a771e7221 */ /* 0x000fe40000000000 */
[----:B------:R2:W3:Y:S02]  /*8860*/  MUFU.EX2 R29, R25 ;  /* 0x00000019001d7308 */ /* 0x0004e40000000800 */
[----:B------:R-:W-:Y:S01]  /*8870*/  FADD R89, R89, R30 ;  /* 0x0000001e59597221 */ /* 0x000fe20000000000 */
[----:B-1----:R-:W-:Y:S01]  /*8880*/  @!P1 FMUL R27, R27, R27 ;  /* 0x0000001b1b1b9220 */ /* 0x002fe20000400000 */
[----:B------:R-:W-:-:S04]  /*8890*/  FSETP.GEU.AND P1, PT, R14, -126, PT ;  /* 0xc2fc00000e00780b */ /* 0x000fc80003f2e000 */
[----:B------:R-:W-:Y:S01]  /*88a0*/  @!P2 FMUL R40, R40, 0.5 ;  /* 0x3f0000002828a820 */ /* 0x000fe20000400000 */
[----:B--2---:R-:W-:Y:S01]  /*88b0*/  FADD R25, R28, R43 ;  /* 0x0000002b1c197221 */ /* 0x004fe20000000000 */
[----:B------:R-:W-:-:S04]  /*88c0*/  FADD R28, R141, R26 ;  /* 0x0000001a8d1c7221 */ /* 0x000fc80000000000 */
[----:B------:R-:W1:Y:S01]  /*88d0*/  MUFU.EX2 R40, R40 ;  /* 0x0000002800287308 */ /* 0x000e620000000800 */
[----:B---3--:R-:W-:Y:S01]  /*88e0*/  @!P5 FMUL R29, R29, R29 ;  /* 0x0000001d1d1dd220 */ /* 0x008fe20000400000 */
[----:B------:R-:W-:Y:S01]  /*88f0*/  FADD R91, R91, R28 ;  /* 0x0000001c5b5b7221 */ /* 0x000fe20000000000 */
[----:B------:R-:W-:Y:S02]  /*8900*/  WARPGROUP.DEPBAR.LE gsb0, 0x0 ;  /* 0x00008000000079c5 */ /* 0x000fe40000010000 */
[----:B------:R-:W-:Y:S01]  /*8910*/  WARPGROUP.ARRIVE ;  /* 0x00000000000079c5 */ /* 0x000fe20000000000 */
[----:B------:R-:W-:Y:S01]  /*8920*/  @!P1 FMUL R14, R14, 0.5 ;  /* 0x3f0000000e0e9820 */ /* 0x000fe20000400000 */
[----:B------:R-:W-:-:S04]  /*8930*/  FADD R91, R72, R91 ;  /* 0x0000005b485b7221 */ /* 0x000fc80000000000 */
[----:B------:R-:W-:Y:S01]  /*8940*/  HGMMA.64x32x16.F32 R184, R36, gdesc[UR8].tnspB, R184, gsb0 ;  /* 0x4060000824b87df0 */ /* 0x000fe200080008b8 */
[----:B------:R-:W-:Y:S01]  /*8950*/  UIADD3 UR10, UR23, 0x1f00, URZ ;  /* 0x00001f00170a7890 */ /* 0x000fe2000fffe03f */
[----:B------:R-:W2:Y:S01]  /*8960*/  MUFU.EX2 R14, R14 ;  /* 0x0000000e000e7308 */ /* 0x000ea20000000800 */
[----:B------:R-:W-:Y:S01]  /*8970*/  UMOV UR11, 0x80000020 ;  /* 0x80000020000b7882 */ /* 0x000fe20000000000 */
[----:B-1----:R-:W-:Y:S01]  /*8980*/  @!P2 FMUL R40, R40, R40 ;  /* 0x000000282828a220 */ /* 0x002fe20000400000 */
[----:B--2---:R-:W-:Y:S01]  /*8990*/  @!P1 FMUL R14, R14, R14 ;  /* 0x0000000e0e0e9220 */ /* 0x004fe20000400000 */
[----:B------:R-:W-:-:S03]  /*89a0*/  ISETP.GE.AND P1, PT, R12, 0x201, PT ;  /* 0x000002010c00780c */ /* 0x000fc60003f26270 */
[----:B------:R-:W-:-:S04]  /*89b0*/  FADD R30, R145, R14 ;  /* 0x0000000e911e7221 */ /* 0x000fc80000000000 */
[----:B------:R-:W-:-:S04]  /*89c0*/  FADD R123, R123, R30 ;  /* 0x0000001e7b7b7221 */ /* 0x000fc80000000000 */
[----:B------:R-:W-:Y:S01]  /*89d0*/  FADD R123, R46, R123 ;  /* 0x0000007b2e7b7221 */ /* 0x000fe20000000000 */
        /* <DEDUP_REMOVED lines=14> */
[----:B------:R-:W-:Y:S01]  /*8ac0*/  FADD R37, R58, R69 ;  /* 0x000000453a257221 */ /* 0x000fe20000000000 */
[----:B------:R-:W-:Y:S01]  /*8ad0*/  F2FP.F16.F32.PACK_AB R39, R147, R151 ;  /* 0x000000979327723e */ /* 0x000fe200000000ff */
[----:B------:R1:W2:Y:S01]  /*8ae0*/  MUFU.EX2 R58, R56 ;  /* 0x00000038003a7308 */ /* 0x0002a20000000800 */
[----:B------:R-:W-:Y:S01]  /*8af0*/  F2FP.F16.F32.PACK_AB R36, R75, R74 ;  /* 0x0000004a4b24723e */ /* 0x000fe200000000ff */
[----:B------:R-:W-:Y:S01]  /*8b00*/  FADD R82, R82, R37 ;  /* 0x0000002552527221 */ /* 0x000fe20000000000 */
[----:B------:R-:W-:-:S02]  /*8b10*/  F2FP.F16.F32.PACK_AB R37, R238, R148 ;  /* 0x00000094ee25723e */ /* 0x000fc400000000ff */
[----:B------:R-:W-:Y:S01]  /*8b20*/  F2FP.F16.F32.PACK_AB R38, R59, R66 ;  /* 0x000000423b26723e */ /* 0x000fe200000000ff */
[----:B------:R-:W-:Y:S01]  /*8b30*/  FADD R59, R47, R150 ;  /* 0x000000962f3b7221 */ /* 0x000fe20000000000 */
[----:B------:R-:W-:Y:S01]  /*8b40*/  FADD R47, R128, R55 ;  /* 0x00000037802f7221 */ /* 0x000fe20000000000 */
[----:B------:R-:W-:Y:S01]  /*8b50*/  FADD R82, R131, R82 ;  /* 0x0000005283527221 */ /* 0x000fe20000000000 */
[----:B------:R-:W-:Y:S01]  /*8b60*/  WARPGROUP.ARRIVE ;  /* 0x00000000000079c5 */ /* 0x000fe20000000000 */
[----:B-1----:R-:W-:Y:S01]  /*8b70*/  FADD R56, R93, R74 ;  /* 0x0000004a5d387221 */ /* 0x002fe20000000000 */
[----:B------:R-:W-:Y:S01]  /*8b80*/  FADD R59, R106, R59 ;  /* 0x0000003b6a3b7221 */ /* 0x000fe20000000000 */
[----:B------:R-:W-:Y:S02]  /*8b90*/  FADD R47, R84, R47 ;  /* 0x0000002f542f7221 */ /* 0x000fe40000000000 */
[----:B------:R-:W-:Y:S01]  /*8ba0*/  FADD R56, R115, R56 ;  /* 0x0000003873387221 */ /* 0x000fe20000000000 */
[----:B------:R-:W-:Y:S01]  /*8bb0*/  HGMMA.64x32x16.F32 R216, R36, gdesc[UR4].tnspB, R216, gsb0 ;  /* 0x4060000424d87df0 */ /* 0x000fe200080008d8 */
[----:B------:R-:W-:Y:S01]  /*8bc0*/  UIADD3 UR6, UR23, 0x2300, URZ ;  /* 0x0000230017067890 */ /* 0x000fe2000fffe03f */
[----:B--2---:R-:W-:Y:S01]  /*8bd0*/  @!P3 FMUL R58, R58, R58 ;  /* 0x0000003a3a3ab220 */ /* 0x004fe20000400000 */
[----:B------:R-:W-:Y:S01]  /*8be0*/  UMOV UR7, 0x80000020 ;  /* 0x8000002000077882 */ /* 0x000fe20000000000 */
[----:B------:R-:W-:Y:S01]  /*8bf0*/  FSETP.GEU.AND P3, PT, R49, -126, PT ;  /* 0xc2fc00003100780b */ /* 0x000fe20003f6e000 */
[----:B------:R-:W-:-:S04]  /*8c00*/  FADD R56, R56, R89 ;  /* 0x0000005938387221 */ /* 0x000fc80000000000 */
[----:B------:R-:W-:-:S08]  /*8c10*/  FADD R56, R56, R91 ;  /* 0x0000005b38387221 */ /* 0x000fd00000000000 */
[----:B------:R-:W-:Y:S01]  /*8c20*/  @!P3 FMUL R49, R49, 0.5 ;  /* 0x3f0000003131b820 */ /* 0x000fe20000400000 */
        /* <DEDUP_REMOVED lines=25> */
[----:B------:R-:W1:Y:S01]  /*8dc0*/  MUFU.EX2 R50, R49 ;  /* 0x0000003100327308 */ /* 0x000e620000000800 */
        /* <DEDUP_REMOVED lines=9> */
[----:B------:R-:W-:-:S02]  /*8e60*/  FADD R121, R121, R32 ;  /* 0x0000002079797221 */ /* 0x000fc40000000000 */
[----:B------:R-:W-:Y:S02]  /*8e70*/  FADD R59, R82, R59 ;  /* 0x0000003b523b7221 */ /* 0x000fe40000000000 */
[----:B------:R-:W-:Y:S01]  /*8e80*/  FADD R54, R54, R121 ;  /* 0x0000007936367221 */ /* 0x000fe20000000000 */
[----:B------:R-:W-:Y:S01]  /*8e90*/  HGMMA.64x32x16.F32 R216, R36, gdesc[UR4].tnspB, R216, gsb0 ;  /* 0x4060000424d87df0 */ /* 0x000fe200080008d8 */
[----:B------:R-:W-:Y:S01]  /*8ea0*/  UIADD3 UR6, UR23, 0x2340, URZ ;  /* 0x0000234017067890 */ /* 0x000fe2000fffe03f */
[----:B-1----:R-:W-:Y:S01]  /*8eb0*/  @!P3 FMUL R50, R50, R50 ;  /* 0x000000323232b220 */ /* 0x002fe20000400000 */
[----:B------:R-:W-:Y:S01]  /*8ec0*/  UMOV UR7, 0x80000020 ;  /* 0x8000002000077882 */ /* 0x000fe20000000000 */
[----:B------:R-:W-:Y:S01]  /*8ed0*/  FSETP.GEU.AND P3, PT, R35, -126, PT ;  /* 0xc2fc00002300780b */ /* 0x000fe20003f6e000 */
[----:B------:R-:W-:Y:S01]  /*8ee0*/  FADD R123, R54, R123 ;  /* 0x0000007b367b7221 */ /* 0x000fe20000000000 */
[----:B------:R-:W-:-:S03]  /*8ef0*/  FADD R33, R33, R50 ;  /* 0x0000003221217221 */ /* 0x000fc60000000000 */
[----:B------:R-:W-:Y:S01]  /*8f00*/  FADD R56, R56, R123 ;  /* 0x0000007b38387221 */ /* 0x000fe20000000000 */
[----:B------:R-:W-:Y:S01]  /*8f10*/  FADD R49, R76, R33 ;  /* 0x000000214c317221 */ /* 0x000fe20000000000 */
[----:B------:R-:W-:-:S03]  /*8f20*/  FADD R33, R142, R27 ;  /* 0x0000001b8e217221 */ /* 0x000fc60000000000 */
[----:B------:R-:W-:Y:S01]  /*8f30*/  FADD R49, R68, R49 ;  /* 0x0000003144317221 */ /* 0x000fe20000000000 */
[----:B------:R-:W-:Y:S02]  /*8f40*/  FADD R122, R122, R33 ;  /* 0x000000217a7a7221 */ /* 0x000fe40000000000 */
[----:B------:R-:W-:Y:S02]  /*8f50*/  @!P3 FMUL R35, R35, 0.5 ;  /* 0x3f0000002323b820 */ /* 0x000fe40000400000 */
[----:B------:R-:W-:-:S04]  /*8f60*/  FADD R85, R85, R122 ;  /* 0x0000007a55557221 */ /* 0x000fc80000000000 */
[----:B------:R-:W1:Y:S02]  /*8f70*/  MUFU.EX2 R35, R35 ;  /* 0x0000002300237308 */ /* 0x000e640000000800 */
[----:B-1----:R-:W-:Y:S01]  /*8f80*/  @!P3 FMUL R35, R35, R35 ;  /* 0x000000232323b220 */ /* 0x002fe20000400000 */
        /* <DEDUP_REMOVED lines=26> */
[----:B------:R-:W-:-:S02]  /*9130*/  F2FP.F16.F32.PACK_AB R38, R27, R44 ;  /* 0x0000002c1b26723e */ /* 0x000fc400000000ff */
[----:B------:R-:W-:Y:S02]  /*9140*/  F2FP.F16.F32.PACK_AB R27, R40, R35 ;  /* 0x00000023281b723e */ /* 0x000fe400000000ff */
        /* <DEDUP_REMOVED lines=28> */
[----:B------:R-:W-:Y:S01]  /*9310*/  FADD R25, R24, R35 ;  /* 0x0000002318197221 */ /* 0x000fe20000000000 */
[----:B------:R-:W-:Y:S01]  /*9320*/  FADD R24, R11, R40 ;  /* 0x000000280b187221 */ /* 0x000fe20000000000 */
[----:B------:R-:W-:Y:S01]  /*9330*/  FADD R11, R140, R29 ;  /* 0x0000001d8c0b7221 */ /* 0x000fe20000000000 */
[----:B------:R-:W-:Y:S01]  /*9340*/  FADD R37, R48, R37 ;  /* 0x0000002530257221 */ /* 0x000fe20000000000 */
[----:B------:R-:W-:Y:S01]  /*9350*/  FADD R64, R64, R25 ;  /* 0x0000001940407221 */ /* 0x000fe20000000000 */
        /* <DEDUP_REMOVED lines=10> */
[----:B------:R-:W-:-:S02]  /*9400*/  VIADD R11, R2, 0x55020 ;  /* 0x00055020020b7836 */ /* 0x000fc40000000000 */
[----:B------:R-:W-:Y:S01]  /*9410*/  FADD R92, R73, R92 ;  /* 0x0000005c495c7221 */ /* 0x000fe20000000000 */
[----:B------:R-:W-:Y:S01]  /*9420*/  FADD R124, R47, R124 ;  /* 0x0000007c2f7c7221 */ /* 0x000fe20000000000 */
[----:B------:R-:W-:Y:S01]  /*9430*/  FADD R37, R80, R37 ;  /* 0x0000002550257221 */ /* 0x000fe20000000000 */
[----:B------:R-:W-:Y:S01]  /*9440*/  FADD R34, R34, R63 ;  /* 0x0000003f22227221 */ /* 0x000fe20000000000 */
[----:B------:R-:W-:Y:S01]  /*9450*/  HGMMA.64x32x16.F32 R216, R24, gdesc[UR4].tnspB, R216, gsb0 ;  /* 0x4060000418d87df0 */ /* 0x000fe200080008d8 */
[----:B------:R-:W-:Y:S01]  /*9460*/  UIADD3 UR6, UR23, 0x23c0, URZ ;  /* 0x000023c017067890 */ /* 0x000fe2000fffe03f */
[----:B------:R-:W-:Y:S01]  /*9470*/  FADD R62, R49, R62 ;  /* 0x0000003e313e7221 */ /* 0x000fe20000000000 */
[----:B------:R-:W-:Y:S01]  /*9480*/  UMOV UR7, 0x80000020 ;  /* 0x8000002000077882 */ /* 0x000fe20000000000 */
[----:B------:R-:W-:Y:S01]  /*9490*/  FADD R53, R53, R92 ;  /* 0x0000005c35357221 */ /* 0x000fe20000000000 */
[----:B------:R-:W-:Y:S01]  /*94a0*/  FADD R124, R85, R124 ;  /* 0x0000007c557c7221 */ /* 0x000fe20000000000 */
[----:B------:R-:W-:Y:S01]  /*94b0*/  PRMT R13, RZ, 0x654, R11 ;  /* 0x00000654ff0d7816 */ /* 0x000fe2000000000b */
[----:B------:R-:W-:Y:S01]  /*94c0*/  FADD R34, R59, R34 ;  /* 0x000000223b227221 */ /* 0x000fe20000000000 */
[----:B------:R-:W-:Y:S01]  /*94d0*/  FADD R37, R37, R62 ;  /* 0x0000003e25257221 */ /* 0x000fe20000000000 */
[----:B------:R-:W-:Y:S01]  /*94e0*/  FADD R53, R53, R124 ;  /* 0x0000007c35357221 */ /* 0x000fe20000000000 */
[----:B------:R-:W-:-:S02]  /*94f0*/  IMAD.MOV.U32 R14, RZ, RZ, 0x2 ;  /* 0x00000002ff0e7424 */ /* 0x000fc400078e00ff */
[----:B------:R-:W-:Y:S01]  /*9500*/  FADD R12, R34, R37 ;  /* 0x00000025220c7221 */ /* 0x000fe20000000000 */
[----:B------:R-:W-:Y:S02]  /*9510*/  WARPGROUP.DEPBAR.LE gsb0, 0x0 ;  /* 0x00008000000079c5 */ /* 0x000fe40000010000 */
[----:B------:R-:W-:-:S06]  /*9520*/  WARPGROUP.ARRIVE ;  /* 0x00000000000079c5 */ /* 0x000fcc0000000000 */
[----:B------:R-:W-:Y:S01]  /*9530*/  HGMMA.64x32x16.F32 R200, R24, gdesc[UR12].tnspB, R200, gsb0 ;  /* 0x4060000c18c87df0 */ /* 0x000fe200080008c8 */
[----:B------:R-:W-:Y:S01]  /*9540*/  ULDC UR14, c[0x0][0x604] ;  /* 0x00018100000e7ab9 */ /* 0x000fe20000000800 */
[----:B------:R-:W-:Y:S01]  /*9550*/  ULDC UR15, c[0x0][0x28c] ;  /* 0x0000a300000f7ab9 */ /* 0x000fe20000000800 */
[----:B------:R-:W-:Y:S02]  /*9560*/  WARPGROUP.DEPBAR.LE gsb0, 0x0 ;  /* 0x00008000000079c5 */ /* 0x000fe40000010000 */
[----:B------:R-:W-:-:S06]  /*9570*/  WARPGROUP.ARRIVE ;  /* 0x00000000000079c5 */ /* 0x000fcc0000000000 */
[----:B------:R-:W-:Y:S03]  /*9580*/  HGMMA.64x32x16.F32 R184, R24, gdesc[UR8].tnspB, R184, gsb0 ;  /* 0x4060000818b87df0 */ /* 0x000fe600080008b8 */
[----:B------:R-:W-:Y:S02]  /*9590*/  WARPGROUP.DEPBAR.LE gsb0, 0x0 ;  /* 0x00008000000079c5 */ /* 0x000fe40000010000 */
[----:B------:R-:W-:-:S06]  /*95a0*/  WARPGROUP.ARRIVE ;  /* 0x00000000000079c5 */ /* 0x000fcc0000000000 */
[----:B------:R-:W-:Y:S01]  /*95b0*/  HGMMA.64x32x16.F32 R168, R24, gdesc[UR4].tnspB, R168, gsb0 ;  /* 0x4060000418a87df0 */ /* 0x000fe200080008a8 */
[----:B------:R-:W-:Y:S01]  /*95c0*/  UMOV UR6, UR8 ;  /* 0x0000000800067c82 */ /* 0x000fe20008000000 */
[----:B------:R-:W-:Y:S01]  /*95d0*/  UMOV UR7, 0x80000020 ;  /* 0x8000002000077882 */ /* 0x000fe20000000000 */
[----:B------:R-:W-:Y:S02]  /*95e0*/  WARPGROUP.DEPBAR.LE gsb0, 0x0 ;  /* 0x00008000000079c5 */ /* 0x000fe40000010000 */
[----:B------:R-:W-:-:S06]  /*95f0*/  WARPGROUP.ARRIVE ;  /* 0x00000000000079c5 */ /* 0x000fcc0000000000 */
[----:B------:R-:W-:Y:S03]  /*9600*/  HGMMA.64x32x16.F32 R152, R24, gdesc[UR4].tnspB, R152, gsb0 ;  /* 0x4060000418987df0 */ /* 0x000fe60008000898 */
[----:B------:R-:W-:Y:S02]  /*9610*/  WARPGROUP.DEPBAR.LE gsb0, 0x0 ;  /* 0x00008000000079c5 */ /* 0x000fe40000010000 */
[----:B------:R1:W-:Y:S02]  /*9620*/  SYNCS.ARRIVE.TRANS64.RED.A1T0 RZ, [R13+URZ], RZ ;  /* 0x000000ff0dff79a7 */ /* 0x0003e4000810043f */
[----:B-1----:R-:W-:Y:S01]  /*9630*/  FADD R13, R56, R53 ;  /* 0x00000035380d7221 */ /* 0x002fe20000000000 */
[----:B------:R-:W-:Y:S06]  /*9640*/  @!P1 BRA `(.L_x_24) ;  /* 0x0000006c00a89947 */ /* 0x000fec0003800000 */
[----:B------:R-:W-:Y:S01]  /*9650*/  MOV R243, R17 ;  /* 0x0000001100f37202 */ /* 0x000fe20000000f00 */
[----:B------:R-:W-:Y:S01]  /*9660*/  IMAD.MOV.U32 R239, RZ, RZ, R15 ;  /* 0x000000ffffef7224 */ /* 0x000fe200078e000f */
[----:B------:R-:W-:Y:S01]  /*9670*/  MOV R14, 0x2 ;  /* 0x00000002000e7802 */ /* 0x000fe20000000f00 */
[----:B------:R-:W-:Y:S01]  /*9680*/  IMAD.MOV.U32 R5, RZ, RZ, 0x1 ;  /* 0x00000001ff057424 */ /* 0x000fe200078e00ff */
[----:B------:R-:W-:Y:S01]  /*9690*/  MOV R9, RZ ;  /* 0x000000ff00097202 */ /* 0x000fe20000000f00 */
[----:B------:R-:W-:Y:S01]  /*96a0*/  ULDC.64 UR38, c[0x0][0x198] ;  /* 0x0000660000267ab9 */ /* 0x000fe20000000a00 */
[----:B------:R-:W-:-:S05]  /*96b0*/  ULDC UR22, c[0x0][0x604] ;  /* 0x0001810000167ab9 */ /* 0x000fca0000000800 */
.L_x_36:
[----:B------:R-:W-:Y:S01]  /*96c0*/  IMAD R24, R14, 0x8, R2 ;  /* 0x000000080e187824 */ /* 0x000fe200078e0202 */
[----:B------:R-:W-:-:S07]  /*96d0*/  SHF.L.U32 R15, R9, 0x1f, RZ ;  /* 0x0000001f090f7819 */ /* 0x000fce00000006ff */
[----:B------:R-:W-:Y:S05]  /*96e0*/  YIELD ;  /* 0x0000000000007946 */ /* 0x000fea0003800000 */
[----:B------:R-:W1:Y:S01]  /*96f0*/  SYNCS.PHASECHK.TRANS64.TRYWAIT P2, [R24+URZ+0x55000], R15 ;  /* 0x0550000f180075a7 */ /* 0x000e62000804017f */
[C---:B------:R-:W-:Y:S02]  /*9700*/  ISETP.GT.AND P1, PT, R241.reuse, 0x2, PT ;  /* 0x00000002f100780c */ /* 0x040fe40003f24270 */
[----:B------:R-:W-:Y:S01]  /*9710*/  IADD3 R241, R241, -0x1, RZ ;  /* 0xfffffffff1f17810 */ /* 0x000fe20007ffe0ff */
[----:B-1----:R-:W-:Y:S10]  /*9720*/  @!P2 BRA `(.L_x_25) ;  /* 0x00000114006ca947 */ /* 0x002ff40003800000 */
.L_x_85:
[----:B------:R-:W-:Y:S05]  /*9730*/  WARPSYNC.ALL ;  /* 0x0000000000007948 */ /* 0x000fea0003800000 */
[----:B------:R-:W-:Y:S01]  /*9740*/  R2UR UR6, R14 ;  /* 0x000000000e0672ca */ /* 0x000fe200000e0000 */
[----:B-1----:R-:W-:Y:S01]  /*9750*/  WARPGROUP.ARRIVE ;  /* 0x00000000000079c5 */ /* 0x002fe20000000000 */
[----:B------:R-:W-:Y:S01]  /*9760*/  R2UR UR12, R236 ;  /* 0x00000000ec0c72ca */ /* 0x000fe200000e0000 */
[----:B------:R-:W-:Y:S01]  /*9770*/  UMOV UR43, 0x80000020 ;  /* 0x80000020002b7882 */ /* 0x000fe20000000000 */
[----:B------:R-:W-:Y:S01]  /*9780*/  R2UR UR13, R237 ;  /* 0x00000000ed0d72ca */ /* 0x000fe200000e0000 */
[----:B------:R-:W-:Y:S01]  /*9790*/  UMOV UR35, 0x80000020 ;  /* 0x8000002000237882 */ /* 0x000fe20000000000 */
[----:B------:R-:W-:Y:S01]  /*97a0*/  MOV R15, UR15 ;  /* 0x0000000f000f7c02 */ /* 0x000fe20008000f00 */
[----:B------:R-:W-:Y:S01]  /*97b0*/  UMOV UR15, 0x80000020 ;  /* 0x80000020000f7882 */ /* 0x000fe20000000000 */
[----:B------:R-:W-:Y:S01]  /*97c0*/  MOV R17, UR14 ;  /* 0x0000000e00117c02 */ /* 0x000fe20008000f00 */
[----:B------:R-:W-:Y:S01]  /*97d0*/  UMOV UR27, 0x80000020 ;  /* 0x80000020001b7882 */ /* 0x000fe20000000000 */
[----:B------:R-:W-:Y:S01]  /*97e0*/  R2UR UR40, R234 ;  /* 0x00000000ea2872ca */ /* 0x000fe200000e0000 */
[----:B------:R-:W-:Y:S01]  /*97f0*/  UMOV UR19, 0x80000020 ;  /* 0x8000002000137882 */ /* 0x000fe20000000000 */
[----:B------:R-:W-:Y:S01]  /*9800*/  R2UR UR41, R235 ;  /* 0x00000000eb2972ca */ /* 0x000fe200000e0000 */
[----:B------:R-:W-:Y:S01]  /*9810*/  UIMAD UR6, UR6, 0x1400, UR30 ;  /* 0x00001400060678a4 */ /* 0x000fe2000f8e021e */
[----:B------:R-:W-:Y:S01]  /*9820*/  R2UR UR32, R232 ;  /* 0x00000000e82072ca */ /* 0x000fe200000e0000 */
[----:B------:R-:W-:Y:S01]  /*9830*/  UMOV UR11, 0x80000020 ;  /* 0x80000020000b7882 */ /* 0x000fe20000000000 */
[----:B------:R-:W-:Y:S01]  /*9840*/  R2UR UR33, R233 ;  /* 0x00000000e92172ca */ /* 0x000fe200000e0000 */
[----:B------:R-:W-:Y:S01]  /*9850*/  UIADD3 UR7, UR6, 0x2, URZ ;  /* 0x0000000206077890 */ /* 0x000fe2000fffe03f */
[----:B------:R-:W-:Y:S01]  /*9860*/  R2UR UR24, R22 ;  /* 0x00000000161872ca */ /* 0x000fe200000e0000 */
[----:B------:R-:W-:Y:S01]  /*9870*/  UIADD3 UR58, UR6, 0xc00, URZ ;  /* 0x00000c00063a7890 */ /* 0x000fe2000fffe03f */
[----:B------:R-:W-:Y:S01]  /*9880*/  R2UR UR25, R23 ;  /* 0x00000000171972ca */ /* 0x000fe200000e0000 */
[----:B------:R-:W-:Y:S01]  /*9890*/  UMOV UR14, UR6 ;  /* 0x00000006000e7c82 */ /* 0x000fe20008000000 */
[----:B------:R-:W-:Y:S01]  /*98a0*/  R2UR UR16, R20 ;  /* 0x00000000141072ca */ /* 0x000fe200000e0000 */
[----:B------:R-:W-:Y:S01]  /*98b0*/  HGMMA.64x256x16.F32 R24, gdesc[UR12], RZ, !UPT, gsb0 ;  /* 0x03e000000c1879f0 */ /* 0x000fe2000c0008ff */
[----:B------:R-:W-:Y:S01]  /*98c0*/  UMOV UR42, UR7 ;  /* 0x00000007002a7c82 */ /* 0x000fe20008000000 */
[----:B------:R-:W-:Y:S01]  /*98d0*/  UIADD3 UR7, UR6, 0x400, URZ ;  /* 0x0000040006077890 */ /* 0x000fe2000fffe03f */
[----:B------:R-:W-:Y:S01]  /*98e0*/  R2UR UR17, R21 ;  /* 0x00000000151172ca */ /* 0x000fe200000e0000 */
[----:B------:R-:W-:Y:S01]  /*98f0*/  UMOV UR59, 0x80000020 ;  /* 0x80000020003b7882 */ /* 0x000fe20000000000 */
[----:B------:R-:W-:Y:S01]  /*9900*/  R2UR UR8, R18 ;  /* 0x00000000120872ca */ /* 0x000fe200000e0000 */
[----:B------:R-:W-:Y:S01]  /*9910*/  UIADD3 UR54, UR6, 0xc02, URZ ;  /* 0x00000c0206367890 */ /* 0x000fe2000fffe03f */
[----:B------:R-:W-:Y:S01]  /*9920*/  R2UR UR9, R19 ;  /* 0x00000000130972ca */ /* 0x000fe200000e0000 */
[----:B------:R-:W-:Y:S01]  /*9930*/  UMOV UR55, 0x80000020 ;  /* 0x8000002000377882 */ /* 0x000fe20000000000 */
[----:B------:R-:W-:Y:S01]  /*9940*/  UMOV UR34, UR7 ;  /* 0x0000000700227c82 */ /* 0x000fe20008000000 */
[----:B------:R-:W-:Y:S01]  /*9950*/  UIADD3 UR7, UR6, 0x402, URZ ;  /* 0x0000040206077890 */ /* 0x000fe2000fffe03f */
[----:B------:R-:W-:Y:S01]  /*9960*/  ISETP.NE.AND P2, PT, R8, RZ, PT ;  /* 0x000000ff0800720c */ /* 0x000fe20003f45270 */
[----:B------:R-:W-:Y:S01]  /*9970*/  UIADD3 UR50, UR6, 0x1000, URZ ;  /* 0x0000100006327890 */ /* 0x000fe2000fffe03f */
[----:B------:R-:W-:Y:S01]  /*9980*/  R2UR UR15, R15 ;  /* 0x000000000f0f72ca */ /* 0x000fe200000e0000 */
[----:B------:R-:W-:Y:S01]  /*9990*/  UMOV UR51, 0x80000020 ;  /* 0x8000002000337882 */ /* 0x000fe20000000000 */
[----:B------:R-:W-:-:S02]  /*99a0*/  R2UR UR14, R17 ;  /* 0x00000000110e72ca */ /* 0x000fc400000e0000 */
[----:B------:R-:W-:Y:S01]  /*99b0*/  UMOV UR26, UR7 ;  /* 0x00000007001a7c82 */ /* 0x000fe20008000000 */
[----:B------:R-:W-:-:S07]  /*99c0*/  UIADD3 UR7, UR6, 0x800, URZ ;  /* 0x0000080006077890 */ /* 0x000fce000fffe03f */
[----:B------:R-:W-:Y:S01]  /*99d0*/  UMOV UR18, UR7 ;  /* 0x0000000700127c82 */ /* 0x000fe20008000000 */
[----:B------:R-:W-:Y:S02]  /*99e0*/  UIADD3 UR7, UR6, 0x802, URZ ;  /* 0x0000080206077890 */ /* 0x000fe4000fffe03f */
[----:B------:R-:W-:-:S05]  /*99f0*/  UIADD3 UR6, UR6, 0x1002, URZ ;  /* 0x0000100206067890 */ /* 0x000fca000fffe03f */
[----:B------:R-:W-:Y:S01]  /*9a00*/  UMOV UR10, UR7 ;  /* 0x00000007000a7c82 */ /* 0x000fe20008000000 */
[----:B------:R-:W-:Y:S01]  /*9a10*/  UMOV UR7, 0x80000020 ;  /* 0x8000002000077882 */ /* 0x000fe20000000000 */
[----:B------:R-:W-:Y:S02]  /*9a20*/  WARPGROUP.DEPBAR.LE gsb0, 0x0 ;  /* 0x00008000000079c5 */ /* 0x000fe40000010000 */
[----:B------:R-:W-:-:S06]  /*9a30*/  WARPGROUP.ARRIVE ;  /* 0x00000000000079c5 */ /* 0x000fcc0000000000 */
        /* <DEDUP_REMOVED lines=34> */
[----:B------:R-:W-:Y:S05]  /*9c60*/  @P2 BRA `(.L_x_26) ;  /* 0x0000000000f42947 */ /* 0x000fea0003800000 */
[----:B------:R-:W-:-:S13]  /*9c70*/  ISETP.LT.OR P3, PT, R6, 0x1, !P0 ;  /* 0x000000010600780c */ /* 0x000fda0004761670 */
[----:B------:R-:W-:Y:S05]  /*9c80*/  @P3 BRA `(.L_x_27) ;  /* 0x0000000000e83947 */ /* 0x000fea0003800000 */
[----:B------:R-:W-:Y:S01]  /*9c90*/  IMAD R15, R3, 0x8, R2 ;  /* 0x00000008030f7824 */ /* 0x000fe200078e0202 */
[----:B------:R-:W-:Y:S02]  /*9ca0*/  SHF.L.U32 R238, R4, 0x1f, RZ ;  /* 0x0000001f04ee7819 */ /* 0x000fe400000006ff */
[----:B------:R-:W-:Y:S02]  /*9cb0*/  ISETP.NE.AND P4, PT, R0, RZ, PT ;  /* 0x000000ff0000720c */ /* 0x000fe40003f85270 */
[----:B------:R-:W1:Y:S02]  /*9cc0*/  SYNCS.PHASECHK.TRANS64.TRYWAIT P3, [R15+URZ+0x55020], R238 ;  /* 0x055020ee0f0075a7 */ /* 0x000e64000806017f */
[----:B-1----:R-:W-:Y:S09]  /*9cd0*/  @!P3 BRA `(.L_x_28) ;  /* 0x000001100014b947 */ /* 0x002ff20003800000 */
.L_x_86:
[----:B------:R-:W-:Y:S05]  /*9ce0*/  @P4 BRA `(.L_x_29) ;  /* 0x0000000000144947 */ /* 0x000fea0003800000 */
[----:B------:R-:W-:Y:S02]  /*9cf0*/  LOP3.LUT P3, RZ, R16, 0x1f, RZ, 0xc0, !PT ;  /* 0x0000001f10ff7812 */ /* 0x000fe4000786c0ff */
[----:B-1----:R-:W-:-:S04]  /*9d00*/  MOV R238, 0x14000 ;  /* 0x0001400000ee7802 */ /* 0x002fc80000000f00 */
[----:B------:R2:W-:Y:S07]  /*9d10*/  SYNCS.ARRIVE.TRANS64 RZ, [R15+URZ+0x55000], R238 ;  /* 0x055000ee0fff79a7 */ /* 0x0005ee000800003f */
[----:B------:R-:W-:Y:S05]  /*9d20*/  @!P3 BRA `(.L_x_29) ;  /* 0x000000000004b947 */ /* 0x000fea0003800000 */
[----:B------:R-:W-:Y:S01]  /*9d30*/  BPT.TRAP 0x1 ;  /* 0x000000040000795c */ /* 0x000fe20000300000 */
.L_x_29:
[----:B------:R-:W-:Y:S01]  /*9d40*/  IMAD R17, R3, 0x14000, R2 ;  /* 0x0001400003117824 */ /* 0x000fe200078e0202 */
[----:B------:R-:W-:Y:S01]  /*9d50*/  R2UR UR41, R15 ;  /* 0x000000000f2972ca */ /* 0x000fe200000e0000 */
[----:B------:R-:W-:Y:S01]  /*9d60*/  UIADD3 UR46, UP0, UR38, 0x1f0, URZ ;  /* 0x000001f0262e7890 */ /* 0x000fe2000ff1e03f */
[----:B------:R-:W-:Y:S01]  /*9d70*/  R2UR UR43, R7 ;  /* 0x00000000072b72ca */ /* 0x000fe200000e0000 */
[----:B------:R-:W-:Y:S01]  /*9d80*/  UMOV UR6, 0x0 ;  /* 0x0000000000067882 */ /* 0x000fe20000000000 */
[----:B------:R-:W-:Y:S01]  /*9d90*/  R2UR UR8, R17 ;  /* 0x00000000110872ca */ /* 0x000fe200000e0000 */
[----:B------:R-:W-:Y:S01]  /*9da0*/  UIADD3.X UR47, URZ, UR39, URZ, UP0, !UPT ;  /* 0x000000273f2f7290 */ /* 0x000fe200087fe43f */
[----:B------:R-:W-:Y:S01]  /*9db0*/  VIADD R3, R3, 0x1 ;  /* 0x0000000103037836 */ /* 0x000fe20000000000 */
[----:B------:R-:W-:Y:S01]  /*9dc0*/  UMOV UR7, 0x10000000 ;  /* 0x1000000000077882 */ /* 0x000fe20000000000 */
[----:B------:R-:W-:Y:S01]  /*9dd0*/  UMOV UR42, URZ ;  /* 0x0000003f002a7c82 */ /* 0x000fe20008000000 */
[----:B------:R-:W-:Y:S01]  /*9de0*/  UMOV UR34, 0x20 ;  /* 0x0000002000227882 */ /* 0x000fe20000000000 */
[----:B------:R-:W-:Y:S01]  /*9df0*/  UMOV UR36, UR44 ;  /* 0x0000002c00247c82 */ /* 0x000fe20008000000 */
[----:B------:R-:W-:Y:S01]  /*9e00*/  UMOV UR37, UR45 ;  /* 0x0000002d00257c82 */ /* 0x000fe20008000000 */
[----:B------:R-:W-:Y:S01]  /*9e10*/  UMOV UR26, 0x40 ;  /* 0x00000040001a7882 */ /* 0x000fe20000000000 */
[----:B------:R-:W-:Y:S01]  /*9e20*/  UIADD3 UR41, UR41, 0x55000, URZ ;  /* 0x0005500029297890 */ /* 0x000fe2000fffe03f */
[----:B------:R-:W-:Y:S01]  /*9e30*/  ISETP.NE.AND P3, PT, R3, 0x4, PT ;  /* 0x000000040300780c */ /* 0x000fe20003f65270 */
[----:B------:R-:W-:-:S02]  /*9e40*/  USHF.L.U32 UR43, UR43, 0x8, URZ ;  /* 0x000000082b2b7899 */ /* 0x000fc4000800063f */
[----:B------:R-:W-:Y:S01]  /*9e50*/  UIADD3 UR40, UR8, 0x5000, URZ ;  /* 0x0000500008287890 */ /* 0x000fe2000fffe03f */
[----:B-12---:R-:W-:Y:S01]  /*9e60*/  SEL R15, RZ, 0x1, P3 ;  /* 0x00000001ff0f7807 */ /* 0x006fe20001800000 */
[----:B------:R-:W-:Y:S01]  /*9e70*/  UIADD3 UR32, UR8, 0x9000, URZ ;  /* 0x0000900008207890 */ /* 0x000fe2000fffe03f */
[----:B------:R-:W-:Y:S01]  /*9e80*/  SEL R3, R3, RZ, P3 ;  /* 0x000000ff03037207 */ /* 0x000fe20001800000 */
[----:B------:R-:W-:Y:S01]  /*9e90*/  UIADD3 UR24, UR8, 0xd000, URZ ;  /* 0x0000d00008187890 */ /* 0x000fe2000fffe03f */
[----:B------:R-:W-:Y:S01]  /*9ea0*/  LOP3.LUT R4, R4, R15, RZ, 0x3c, !PT ;  /* 0x0000000f04047212 */ /* 0x000fe200078e3cff */
[----:B------:R-:W-:Y:S02]  /*9eb0*/  UIADD3 UR16, UR8, 0x11000, URZ ;  /* 0x0001100008107890 */ /* 0x000fe4000fffe03f */
[----:B------:R-:W-:Y:S01]  /*9ec0*/  UIADD3 UR8, UR8, 0x15000, URZ ;  /* 0x0001500008087890 */ /* 0x000fe2000fffe03f */
[----:B------:R1:W-:Y:S01]  /*9ed0*/  UTMALDG.4D [UR40], [UR46], desc[UR6] ;  /* 0x000006282e0075b4 */ /* 0x0003e20008019000 */
[----:B------:R-:W-:Y:S01]  /*9ee0*/  UMOV UR33, UR41 ;  /* 0x0000002900217c82 */ /* 0x000fe20008000000 */
[----:B------:R-:W-:Y:S01]  /*9ef0*/  UMOV UR35, UR43 ;  /* 0x0000002b00237c82 */ /* 0x000fe20008000000 */
        /* <DEDUP_REMOVED lines=15> */
[----:B------:R1:W-:Y:S01]  /*9ff0*/  UTMALDG.4D [UR24], [UR46], desc[UR6] ;  /* 0x000006182e0075b4 */ /* 0x0003e20008019000 */
[----:B------:R1:W-:Y:S01]  /*a000*/  UTMALDG.4D [UR16], [UR46], desc[UR6] ;  /* 0x000006102e0075b4 */ /* 0x0003e20008019000 */
[----:B------:R1:W-:Y:S02]  /*a010*/  UTMALDG.4D [UR8], [UR46], desc[UR6] ;  /* 0x000006082e0075b4 */ /* 0x0003e40008019000 */
[----:B-1----:R-:W-:Y:S01]  /*a020*/  NOP ;  /* 0x0000000000007918 */ /* 0x002fe20000000000 */
.L_x_27:
[----:B------:R-:W-:-:S07]  /*a030*/  IADD3 R6, R6, -0x1, RZ ;  /* 0xffffffff06067810 */ /* 0x000fce0007ffe0ff */
.L_x_26:
[----:B------:R-:W-:Y:S01]  /*a040*/  VIADD R14, R14, 0x1 ;  /* 0x000000010e0e7836 */ /* 0x000fe20000000000 */
[----:B------:R-:W-:Y:S05]  /*a050*/  WARPSYNC.ALL ;  /* 0x0000000000007948 */ /* 0x000fea0003800000 */
[----:B------:R-:W-:-:S04]  /*a060*/  ISETP.NE.AND P3, PT, R14, 0x4, PT ;  /* 0x000000040e00780c */ /* 0x000fc80003f65270 */
[----:B------:R-:W-:Y:S02]  /*a070*/  SEL R238, RZ, 0x1, P3 ;  /* 0x00000001ffee7807 */ /* 0x000fe40001800000 */
[----:B------:R-:W-:Y:S02]  /*a080*/  SEL R14, R14, RZ, P3 ;  /* 0x000000ff0e0e7207 */ /* 0x000fe40001800000 */
[----:B------:R-:W-:Y:S02]  /*a090*/  LOP3.LUT R9, R9, R238, RZ, 0x3c, !PT ;  /* 0x000000ee09097212 */ /* 0x000fe400078e3cff */
        /* <DEDUP_REMOVED lines=123> */
[----:B------:R-:W-:Y:S02]  /*a850*/  LEA R246, R5, R11, 0x3 ;  /* 0x0000000b05f67211 */ /* 0x000fe400078e18ff */
[----:B------:R-:W-:Y:S02]  /*a860*/  FMNMX R238, R148, R15, !PT ;  /* 0x0000000f94ee7209 */ /* 0x000fe40007800000 */
[----:B------:R-:W-:Y:S02]  /*a870*/  FMNMX R15, R147, R240, !PT ;  /* 0x000000f0930f7209 */ /* 0x000fe40007800000 */
[----:B------:R-:W-:Y:S02]  /*a880*/  FMNMX R238, R149, R238, !PT ;  /* 0x000000ee95ee7209 */ /* 0x000fe40007800000 */
[----:B------:R-:W-:Y:S02]  /*a890*/  FMNMX R240, R150, R15, !PT ;  /* 0x0000000f96f07209 */ /* 0x000fe40007800000 */
[----:B------:R-:W-:Y:S01]  /*a8a0*/  PRMT R246, RZ, 0x654, R246 ;  /* 0x00000654fff67816 */ /* 0x000fe200000000f6 */
[----:B------:R-:W1:Y:S01]  /*a8b0*/  SHFL.BFLY PT, R15, R238, 0x1, 0x1f ;  /* 0x0c201f00ee0f7f89 */ /* 0x000e6200000e0000 */
[----:B------:R-:W-:-:S02]  /*a8c0*/  FMNMX R240, R151, R240, !PT ;  /* 0x000000f097f07209 */ /* 0x000fc40007800000 */
[----:B------:R2:W-:Y:S03]  /*a8d0*/  SYNCS.ARRIVE.TRANS64.RED.A1T0 RZ, [R246+URZ], RZ ;  /* 0x000000fff6ff79a7 */ /* 0x0005e6000810043f */
[----:B------:R-:W3:Y:S01]  /*a8e0*/  SHFL.BFLY PT, R17, R240, 0x1, 0x1f ;  /* 0x0c201f00f0117f89 */ /* 0x000ee200000e0000 */
[----:B-1----:R-:W-:-:S05]  /*a8f0*/  FMNMX R244, R238, R15, !PT ;  /* 0x0000000feef47209 */ /* 0x002fca0007800000 */
[----:B------:R-:W1:Y:S01]  /*a900*/  SHFL.BFLY PT, R15, R244, 0x2, 0x1f ;  /* 0x0c401f00f40f7f89 */ /* 0x000e6200000e0000 */
[----:B---3--:R-:W-:Y:S02]  /*a910*/  FMNMX R245, R240, R17, !PT ;  /* 0x00000011f0f57209 */ /* 0x008fe40007800000 */
[----:B------:R-:W-:-:S03]  /*a920*/  SHF.L.U32 R240, R9, 0x1f, RZ ;  /* 0x0000001f09f07819 */ /* 0x000fc600000006ff */
[----:B------:R-:W3:Y:S01]  /*a930*/  SHFL.BFLY PT, R242, R245, 0x2, 0x1f ;  /* 0x0c401f00f5f27f89 */ /* 0x000ee200000e0000 */
[----:B-1----:R-:W-:-:S04]  /*a940*/  FMNMX R17, R244, R15, !PT ;  /* 0x0000000ff4117209 */ /* 0x002fc80007800000 */
[----:B------:R-:W-:Y:S02]  /*a950*/  FSETP.NEU.AND P3, PT, R17, -INF , PT ;  /* 0xff8000001100780b */ /* 0x000fe40003f6d000 */
[----:B---3--:R-:W-:Y:S01]  /*a960*/  FMNMX R15, R245, R242, !PT ;  /* 0x000000f2f50f7209 */ /* 0x008fe20007800000 */
[----:B------:R-:W-:Y:S01]  /*a970*/  IMAD R245, R14, 0x8, R2 ;  /* 0x000000080ef57824 */ /* 0x000fe200078e0202 */
[----:B------:R-:W-:Y:S02]  /*a980*/  FSEL R242, R17, RZ, P3 ;  /* 0x000000ff11f27208 */ /* 0x000fe40001800000 */
[C---:B------:R-:W-:Y:S01]  /*a990*/  FSETP.NEU.AND P3, PT, R15.reuse, -INF , PT ;  /* 0xff8000000f00780b */ /* 0x040fe20003f6d000 */
[----:B------:R-:W1:Y:S02]  /*a9a0*/  SYNCS.PHASECHK.TRANS64.TRYWAIT P6, [R245+URZ+0x55000], R240 ;  /* 0x055000f0f50075a7 */ /* 0x000e6400080c017f */
[----:B------:R-:W-:Y:S01]  /*a9b0*/  FADD R238, -R242, R243 ;  /* 0x000000f3f2ee7221 */ /* 0x000fe20000000100 */
[----:B--2---:R-:W-:-:S03]  /*a9c0*/  FSEL R246, R15, RZ, P3 ;  /* 0x000000ff0ff67208 */ /* 0x004fc60001800000 */
[----:B------:R-:W-:Y:S02]  /*a9d0*/  FMUL R244, R238, UR22 ;  /* 0x00000016eef47c20 */ /* 0x000fe40008400000 */
[----:B------:R-:W-:-:S03]  /*a9e0*/  FADD R238, -R246, R239 ;  /* 0x000000eff6ee7221 */ /* 0x000fc60000000100 */
[----:B------:R-:W-:Y:S01]  /*a9f0*/  FSETP.GEU.AND P4, PT, R244, -126, PT ;  /* 0xc2fc0000f400780b */ /* 0x000fe20003f8e000 */
[----:B------:R-:W-:Y:S01]  /*aa00*/  FMUL R243, R238, UR22 ;  /* 0x00000016eef37c20 */ /* 0x000fe20008400000 */
[----:B------:R-:W-:-:S04]  /*aa10*/  FMUL R238, R246, UR22 ;  /* 0x00000016f6ee7c20 */ /* 0x000fc80008400000 */
[----:B------:R-:W-:Y:S01]  /*aa20*/  FSETP.GEU.AND P5, PT, R243, -126, PT ;  /* 0xc2fc0000f300780b */ /* 0x000fe20003fae000 */
[--C-:B------:R-:W-:Y:S01]  /*aa30*/  FFMA R26, R26, UR22, -R238.reuse ;  /* 0x000000161a1a7c23 */ /* 0x100fe200080008ee */
[----:B------:R-:W-:-:S04]  /*aa40*/  FFMA R27, R27, UR22, -R238 ;  /* 0x000000161b1b7c23 */ /* 0x000fc800080008ee */
[----:B------:R-:W-:Y:S01]  /*aa50*/  FSETP.GEU.AND P3, PT, R26, -126, PT ;  /* 0xc2fc00001a00780b */ /* 0x000fe20003f6e000 */
[----:B------:R-:W-:-:S04]  /*aa60*/  @!P4 FMUL R244, R244, 0.5 ;  /* 0x3f000000f4f4c820 */ /* 0x000fc80000400000 */
[----:B------:R2:W3:Y:S02]  /*aa70*/  MUFU.EX2 R239, R244 ;  /* 0x000000f400ef7308 */ /* 0x0004e40000000800 */
[----:B------:R-:W-:-:S06]  /*aa80*/  @!P5 FMUL R243, R243, 0.5 ;  /* 0x3f000000f3f3d820 */ /* 0x000fcc0000400000 */
[----:B------:R-:W4:Y:S01]  /*aa90*/  MUFU.EX2 R243, R243 ;  /* 0x000000f300f37308 */ /* 0x000f220000000800 */
[----:B-12---:R-:W-:Y:S05]  /*aaa0*/  @!P6 BRA `(.L_x_30) ;  /* 0x0000010000b4e947 */ /* 0x006fea0003800000 */
.L_x_87:
[--C-:B-1----:R-:W-:Y:S01]  /*aab0*/  FFMA R245, R30, UR22, -R238.reuse ;  /* 0x000000161ef57c23 */ /* 0x102fe200080008ee */
[--C-:B------:R-:W-:Y:S01]  /*aac0*/  FFMA R246, R31, UR22, -R238.reuse ;  /* 0x000000161ff67c23 */ /* 0x100fe200080008ee */
[----:B---3--:R-:W-:Y:S01]  /*aad0*/  @!P4 FMUL R239, R239, R239 ;  /* 0x000000efefefc220 */ /* 0x008fe20000400000 */
[----:B----4-:R-:W-:Y:S01]  /*aae0*/  @!P5 FMUL R243, R243, R243 ;  /* 0x000000f3f3f3d220 */ /* 0x010fe20000400000 */
[----:B------:R-:W-:Y:S01]  /*aaf0*/  FSETP.GEU.AND P6, PT, R27, -126, PT ;  /* 0xc2fc00001b00780b */ /* 0x000fe20003fce000 */
[----:B------:R-:W-:Y:S01]  /*ab00*/  @!P3 FMUL R26, R26, 0.5 ;  /* 0x3f0000001a1ab820 */ /* 0x000fe20000400000 */
[----:B------:R-:W-:Y:S01]  /*ab10*/  FSETP.GEU.AND P4, PT, R245, -126, PT ;  /* 0xc2fc0000f500780b */ /* 0x000fe20003f8e000 */
[----:B------:R-:W-:Y:S01]  /*ab20*/  FMUL R30, R242, UR22 ;  /* 0x00000016f21e7c20 */ /* 0x000fe20008400000 */
[----:B------:R-:W-:Y:S01]  /*ab30*/  FSETP.GEU.AND P5, PT, R246, -126, PT ;  /* 0xc2fc0000f600780b */ /* 0x000fe20003fae000 */
[----:B------:R1:W2:Y:S01]  /*ab40*/  MUFU.EX2 R244, R26 ;  /* 0x0000001a00f47308 */ /* 0x0002a20000000800 */
[----:B------:R-:W-:Y:S01]  /*ab50*/  FFMA R247, R34, UR22, -R238 ;  /* 0x0000001622f77c23 */ /* 0x000fe200080008ee */
[--C-:B------:R-:W-:Y:S01]  /*ab60*/  FFMA R28, R28, UR22, -R30.reuse ;  /* 0x000000161c1c7c23 */ /* 0x100fe2000800081e */
[--C-:B------:R-:W-:Y:S01]  /*ab70*/  FFMA R24, R24, UR22, -R30.reuse ;  /* 0x0000001618187c23 */ /* 0x100fe2000800081e */
[--C-:B------:R-:W-:Y:S01]  /*ab80*/  FFMA R25, R25, UR22, -R30.reuse ;  /* 0x0000001619197c23 */ /* 0x100fe2000800081e */
[----:B------:R-:W-:Y:S01]  /*ab90*/  R2UR UR6, R14 ;  /* 0x000000000e0672ca */ /* 0x000fe200000e0000 */
[-C--:B------:R-:W-:Y:S01]  /*aba0*/  FMUL R216, R216, R239.reuse ;  /* 0x000000efd8d87220 */ /* 0x080fe20000400000 */
[-C--:B------:R-:W-:Y:S01]  /*abb0*/  FMUL R217, R217, R239.reuse ;  /* 0x000000efd9d97220 */ /* 0x080fe20000400000 */
[----:B------:R-:W-:Y:S01]  /*abc0*/  @!P6 FMUL R27, R27, 0.5 ;  /* 0x3f0000001b1be820 */ /* 0x000fe20000400000 */
[----:B-1----:R-:W-:Y:S01]  /*abd0*/  FFMA R26, R29, UR22, -R30 ;  /* 0x000000161d1a7c23 */ /* 0x002fe2000800081e */
[----:B------:R-:W-:Y:S01]  /*abe0*/  @!P4 FMUL R245, R245, 0.5 ;  /* 0x3f000000f5f5c820 */ /* 0x000fe20000400000 */
[-C--:B------:R-:W-:Y:S01]  /*abf0*/  FMUL R220, R220, R239.reuse ;  /* 0x000000efdcdc7220 */ /* 0x080fe20000400000 */
[----:B------:R-:W-:Y:S01]  /*ac00*/  @!P5 FMUL R246, R246, 0.5 ;  /* 0x3f000000f6f6d820 */ /* 0x000fe20000400000 */
[----:B------:R-:W1:Y:S01]  /*ac10*/  MUFU.EX2 R240, R27 ;  /* 0x0000001b00f07308 */ /* 0x000e620000000800 */
[-C--:B------:R-:W-:Y:S01]  /*ac20*/  FMUL R221, R221, R239.reuse ;  /* 0x000000efdddd7220 */ /* 0x080fe20000400000 */
[-C--:B------:R-:W-:Y:S01]  /*ac30*/  FMUL R224, R224, R239.reuse ;  /* 0x000000efe0e07220 */ /* 0x080fe20000400000 */
[-C--:B------:R-:W-:Y:S01]  /*ac40*/  FMUL R225, R225, R239.reuse ;  /* 0x000000efe1e17220 */ /* 0x080fe20000400000 */
[----:B--2---:R-:W-:Y:S01]  /*ac50*/  @!P3 FMUL R244, R244, R244 ;  /* 0x000000f4f4f4b220 */ /* 0x004fe20000400000 */
[----:B------:R-:W-:Y:S01]  /*ac60*/  FSETP.GEU.AND P3, PT, R24, -126, PT ;  /* 0xc2fc00001800780b */ /* 0x000fe20003f6e000 */
[-C--:B------:R-:W-:Y:S01]  /*ac70*/  FMUL R228, R228, R239.reuse ;  /* 0x000000efe4e47220 */ /* 0x080fe20000400000 */
[----:B------:R-:W-:Y:S01]  /*ac80*/  FMUL R229, R229, R239 ;  /* 0x000000efe5e57220 */ /* 0x000fe20000400000 */
[----:B------:R-:W2:Y:S01]  /*ac90*/  MUFU.EX2 R31, R245 ;  /* 0x000000f5001f7308 */ /* 0x000ea20000000800 */
[-C--:B------:R-:W-:Y:S01]  /*aca0*/  FMUL R218, R218, R243.reuse ;  /* 0x000000f3dada7220 */ /* 0x080fe20000400000 */
[-C--:B------:R-:W-:Y:S01]  /*acb0*/  FMUL R219, R219, R243.reuse ;  /* 0x000000f3dbdb7220 */ /* 0x080fe20000400000 */
[-C--:B------:R-:W-:Y:S01]  /*acc0*/  FMUL R222, R222, R243.reuse ;  /* 0x000000f3dede7220 */ /* 0x080fe20000400000 */
[-C--:B------:R-:W-:Y:S01]  /*acd0*/  FMUL R223, R223, R243.reuse ;  /* 0x000000f3dfdf7220 */ /* 0x080fe20000400000 */
[-C--:B------:R-:W-:Y:S01]  /*ace0*/  FMUL R226, R226, R243.reuse ;  /* 0x000000f3e2e27220 */ /* 0x080fe20000400000 */
[-C--:B------:R-:W-:Y:S01]  /*acf0*/  FMUL R227, R227, R243.reuse ;  /* 0x000000f3e3e37220 */ /* 0x080fe20000400000 */
[-C--:B------:R-:W-:Y:S01]  /*ad00*/  FMUL R230, R230, R243.reuse ;  /* 0x000000f3e6e67220 */ /* 0x080fe20000400000 */
[----:B------:R-:W3:Y:S01]  /*ad10*/  MUFU.EX2 R242, R246 ;  /* 0x000000f600f27308 */ /* 0x000ee20000000800 */
[----:B-1----:R-:W-:Y:S01]  /*ad20*/  @!P6 FMUL R240, R240, R240 ;  /* 0x000000f0f0f0e220 */ /* 0x002fe20000400000 */
[----:B------:R-:W-:Y:S01]  /*ad30*/  FSETP.GEU.AND P6, PT, R25, -126, PT ;  /* 0xc2fc00001900780b */ /* 0x000fe20003fce000 */
[----:B------:R-:W-:Y:S01]  /*ad40*/  @!P3 FMUL R24, R24, 0.5 ;  /* 0x3f0000001818b820 */ /* 0x000fe20000400000 */
[----:B------:R-:W-:Y:S01]  /*ad50*/  FMUL R231, R231, R243 ;  /* 0x000000f3e7e77220 */ /* 0x000fe20000400000 */
[----:B------:R-:W-:Y:S01]  /*ad60*/  UIMAD UR6, UR6, 0x1400, UR23 ;  /* 0x00001400060678a4 */ /* 0x000fe2000f8e0217 */
[----:B------:R-:W-:Y:S01]  /*ad70*/  FMUL R200, R200, R239 ;  /* 0x000000efc8c87220 */ /* 0x000fe20000400000 */
[----:B------:R-:W-:Y:S01]  /*ad80*/  UMOV UR7, 0x80000020 ;  /* 0x8000002000077882 */ /* 0x000fe20000000000 */
[----:B------:R-:W1:Y:S01]  /*ad90*/  MUFU.EX2 R245, R24 ;  /* 0x0000001800f57308 */ /* 0x000e620000000800 */
[----:B--2---:R-:W-:Y:S01]  /*ada0*/  @!P4 FMUL R31, R31, R31 ;  /* 0x0000001f1f1fc220 */ /* 0x004fe20000400000 */
[----:B------:R-:W-:Y:S01]  /*adb0*/  FSETP.GEU.AND P4, PT, R28, -126, PT ;  /* 0xc2fc00001c00780b */ /* 0x000fe20003f8e000 */
[-C--:B------:R-:W-:Y:S01]  /*adc0*/  FMUL R201, R201, R239.reuse ;  /* 0x000000efc9c97220 */ /* 0x080fe20000400000 */
[-C--:B------:R-:W-:Y:S01]  /*add0*/  FMUL R204, R204, R239.reuse ;  /* 0x000000efcccc7220 */ /* 0x080fe20000400000 */
[-C--:B------:R-:W-:Y:S01]  /*ade0*/  FMUL R205, R205, R239.reuse ;  /* 0x000000efcdcd7220 */ /* 0x080fe20000400000 */
[-C--:B------:R-:W-:Y:S01]  /*adf0*/  FMUL R208, R208, R239.reuse ;  /* 0x000000efd0d07220 */ /* 0x080fe20000400000 */
[----:B------:R-:W-:Y:S01]  /*ae00*/  @!P6 FMUL R25, R25, 0.5 ;  /* 0x3f0000001919e820 */ /* 0x000fe20000400000 */
[-C--:B------:R-:W-:Y:S01]  /*ae10*/  FMUL R209, R209, R239.reuse ;  /* 0x000000efd1d17220 */ /* 0x080fe20000400000 */
[----:B---3--:R-:W-:Y:S01]  /*ae20*/  @!P5 FMUL R242, R242, R242 ;  /* 0x000000f2f2f2d220 */ /* 0x008fe20000400000 */
[----:B------:R-:W-:Y:S01]  /*ae30*/  FSETP.GEU.AND P5, PT, R26, -126, PT ;  /* 0xc2fc00001a00780b */ /* 0x000fe20003fae000 */
[----:B------:R2:W3:Y:S01]  /*ae40*/  MUFU.EX2 R29, R25 ;  /* 0x00000019001d7308 */ /* 0x0004e20000000800 */
[-C--:B------:R-:W-:Y:S01]  /*ae50*/  FMUL R212, R212, R239.reuse ;  /* 0x000000efd4d47220 */ /* 0x080fe20000400000 */
[----:B------:R-:W-:Y:S01]  /*ae60*/  FMUL R213, R213, R239 ;  /* 0x000000efd5d57220 */ /* 0x000fe20000400000 */
[----:B------:R-:W-:Y:S01]  /*ae70*/  F2FP.F16.F32.PACK_AB R27, R242, R31 ;  /* 0x0000001ff21b723e */ /* 0x000fe200000000ff */
[----:B------:R-:W-:Y:S01]  /*ae80*/  @!P4 FMUL R28, R28, 0.5 ;  /* 0x3f0000001c1cc820 */ /* 0x000fe20000400000 */
[----:B------:R-:W-:Y:S01]  /*ae90*/  FMUL R202, R202, R243 ;  /* 0x000000f3caca7220 */ /* 0x000fe20000400000 */
[----:B-1----:R-:W-:Y:S01]  /*aea0*/  @!P3 FMUL R245, R245, R245 ;  /* 0x000000f5f5f5b220 */ /* 0x002fe20000400000 */
[-C--:B------:R-:W-:Y:S01]  /*aeb0*/  FMUL R203, R203, R243.reuse ;  /* 0x000000f3cbcb7220 */ /* 0x080fe20000400000 */
[-C--:B------:R-:W-:Y:S01]  /*aec0*/  FMUL R206, R206, R243.reuse ;  /* 0x000000f3cece7220 */ /* 0x080fe20000400000 */
[----:B--2---:R-:W-:Y:S01]  /*aed0*/  F2FP.F16.F32.PACK_AB R25, R240, R244 ;  /* 0x000000f4f019723e */ /* 0x004fe200000000ff */
[----:B------:R-:W1:Y:S01]  /*aee0*/  MUFU.EX2 R28, R28 ;  /* 0x0000001c001c7308 */ /* 0x000e620000000800 */
[-C--:B------:R-:W-:Y:S01]  /*aef0*/  FMUL R207, R207, R243.reuse ;  /* 0x000000f3cfcf7220 */ /* 0x080fe20000400000 */
[----:B------:R-:W-:Y:S01]  /*af00*/  @!P5 FMUL R26, R26, 0.5 ;  /* 0x3f0000001a1ad820 */ /* 0x000fe20000400000 */
[-C--:B------:R-:W-:Y:S01]  /*af10*/  FMUL R210, R210, R243.reuse ;  /* 0x000000f3d2d27220 */ /* 0x080fe20000400000 */
[-C--:B------:R-:W-:Y:S01]  /*af20*/  FMUL R211, R211, R243.reuse ;  /* 0x000000f3d3d37220 */ /* 0x080fe20000400000 */
[-C--:B------:R-:W-:Y:S01]  /*af30*/  FMUL R214, R214, R243.reuse ;  /* 0x000000f3d6d67220 */ /* 0x080fe20000400000 */
[----:B------:R-:W-:Y:S01]  /*af40*/  FMUL R215, R215, R243 ;  /* 0x000000f3d7d77220 */ /* 0x000fe20000400000 */
[----:B---3--:R-:W-:Y:S01]  /*af50*/  @!P6 FMUL R29, R29, R29 ;  /* 0x0000001d1d1de220 */ /* 0x008fe20000400000 */
[----:B------:R-:W2:Y:S01]  /*af60*/  MUFU.EX2 R34, R26 ;  /* 0x0000001a00227308 */ /* 0x000ea20000000800 */
[----:B------:R-:W-:Y:S01]  /*af70*/  UIADD3 UR8, UR6, 0x400, URZ ;  /* 0x0000040006087890 */ /* 0x000fe2000fffe03f */
[----:B------:R-:W-:Y:S01]  /*af80*/  FMUL R184, R184, R239 ;  /* 0x000000efb8b87220 */ /* 0x000fe20000400000 */
[----:B------:R-:W-:Y:S01]  /*af90*/  UMOV UR19, 0x80000020 ;  /* 0x8000002000137882 */ /* 0x000fe20000000000 */
[----:B------:R-:W-:Y:S01]  /*afa0*/  F2FP.F16.F32.PACK_AB R24, R29, R245 ;  /* 0x000000f51d18723e */ /* 0x000fe200000000ff */
[-C--:B------:R-:W-:Y:S01]  /*afb0*/  FMUL R185, R185, R239.reuse ;  /* 0x000000efb9b97220 */ /* 0x080fe20000400000 */
[-C--:B------:R-:W-:Y:S01]  /*afc0*/  FMUL R188, R188, R239.reuse ;  /* 0x000000efbcbc7220 */ /* 0x080fe20000400000 */
[-C--:B------:R-:W-:Y:S01]  /*afd0*/  FMUL R189, R189, R239.reuse ;  /* 0x000000efbdbd7220 */ /* 0x080fe20000400000 */
[----:B------:R-:W-:Y:S01]  /*afe0*/  UMOV UR18, UR8 ;  /* 0x0000000800127c82 */ /* 0x000fe20008000000 */
[----:B-1----:R-:W-:Y:S01]  /*aff0*/  @!P4 FMUL R28, R28, R28 ;  /* 0x0000001c1c1cc220 */ /* 0x002fe20000400000 */
[-C--:B------:R-:W-:Y:S01]  /*b000*/  FMUL R192, R192, R239.reuse ;  /* 0x000000efc0c07220 */ /* 0x080fe20000400000 */
[-C--:B------:R-:W-:Y:S01]  /*b010*/  FMUL R193, R193, R239.reuse ;  /* 0x000000efc1c17220 */ /* 0x080fe20000400000 */
[-C--:B------:R-:W-:Y:S01]  /*b020*/  FMUL R196, R196, R239.reuse ;  /* 0x000000efc4c47220 */ /* 0x080fe20000400000 */
[----:B------:R-:W-:Y:S01]  /*b030*/  FMUL R197, R197, R239 ;  /* 0x000000efc5c57220 */ /* 0x000fe20000400000 */
[-C--:B------:R-:W-:Y:S01]  /*b040*/  FMUL R186, R186, R243.reuse ;  /* 0x000000f3baba7220 */ /* 0x080fe20000400000 */
[-C--:B------:R-:W-:Y:S01]  /*b050*/  FMUL R187, R187, R243.reuse ;  /* 0x000000f3bbbb7220 */ /* 0x080fe20000400000 */
[-C--:B------:R-:W-:Y:S01]  /*b060*/  FMUL R190, R190, R243.reuse ;  /* 0x000000f3bebe7220 */ /* 0x080fe20000400000 */
[----:B--2---:R-:W-:Y:S01]  /*b070*/  @!P5 FMUL R34, R34, R34 ;  /* 0x000000222222d220 */ /* 0x004fe20000400000 */
[-C--:B------:R-:W-:Y:S01]  /*b080*/  FMUL R191, R191, R243.reuse ;  /* 0x000000f3bfbf7220 */ /* 0x080fe20000400000 */
[-C--:B------:R-:W-:Y:S01]  /*b090*/  FMUL R194, R194, R243.reuse ;  /* 0x000000f3c2c27220 */ /* 0x080fe20000400000 */
[-C--:B------:R-:W-:Y:S01]  /*b0a0*/  FMUL R195, R195, R243.reuse ;  /* 0x000000f3c3c37220 */ /* 0x080fe20000400000 */
[-C--:B------:R-:W-:Y:S01]  /*b0b0*/  FMUL R198, R198, R243.reuse ;  /* 0x000000f3c6c67220 */ /* 0x080fe20000400000 */
[----:B------:R-:W-:Y:S01]  /*b0c0*/  F2FP.F16.F32.PACK_AB R26, R34, R28 ;  /* 0x0000001c221a723e */ /* 0x000fe200000000ff */
[----:B------:R-:W-:Y:S01]  /*b0d0*/  FMUL R199, R199, R243 ;  /* 0x000000f3c7c77220 */ /* 0x000fe20000400000 */
[----:B------:R-:W-:Y:S01]  /*b0e0*/  UIADD3 UR10, UR6, 0x800, URZ ;  /* 0x00000800060a7890 */ /* 0x000fe2000fffe03f */
[-C--:B------:R-:W-:Y:S01]  /*b0f0*/  FMUL R168, R168, R239.reuse ;  /* 0x000000efa8a87220 */ /* 0x080fe20000400000 */
[----:B------:R-:W-:Y:S01]  /*b100*/  WARPGROUP.ARRIVE ;  /* 0x00000000000079c5 */ /* 0x000fe20000000000 */
[----:B------:R-:W-:Y:S01]  /*b110*/  UMOV UR11, 0x80000020 ;  /* 0x80000020000b7882 */ /* 0x000fe20000000000 */
[-C--:B------:R-:W-:Y:S01]  /*b120*/  FMUL R169, R169, R239.reuse ;  /* 0x000000efa9a97220 */ /* 0x080fe20000400000 */
[-C--:B------:R-:W-:Y:S01]  /*b130*/  FMUL R172, R172, R239.reuse ;  /* 0x000000efacac7220 */ /* 0x080fe20000400000 */
[-C--:B------:R-:W-:Y:S01]  /*b140*/  FMUL R173, R173, R239.reuse ;  /* 0x000000efadad7220 */ /* 0x080fe20000400000 */
[-C--:B------:R-:W-:Y:S01]  /*b150*/  FMUL R176, R176, R239.reuse ;  /* 0x000000efb0b07220 */ /* 0x080fe20000400000 */
[----:B------:R-:W-:Y:S01]  /*b160*/  HGMMA.64x32x16.F32 R216, R24, gdesc[UR4].tnspB, R216, gsb0 ;  /* 0x4060000418d87df0 */ /* 0x000fe200080008d8 */
[-C--:B------:R-:W-:Y:S01]  /*b170*/  FMUL R177, R177, R239.reuse ;  /* 0x000000efb1b17220 */ /* 0x080fe20000400000 */
[-C--:B------:R-:W-:Y:S01]  /*b180*/  FMUL R180, R180, R239.reuse ;  /* 0x000000efb4b47220 */ /* 0x080fe20000400000 */
[----:B------:R-:W-:Y:S01]  /*b190*/  FMUL R181, R181, R239 ;  /* 0x000000efb5b57220 */ /* 0x000fe20000400000 */
[-C--:B------:R-:W-:Y:S01]  /*b1a0*/  FMUL R170, R170, R243.reuse ;  /* 0x000000f3aaaa7220 */ /* 0x080fe20000400000 */
[-C--:B------:R-:W-:Y:S01]  /*b1b0*/  FMUL R171, R171, R243.reuse ;  /* 0x000000f3abab7220 */ /* 0x080fe20000400000 */
[-C--:B------:R-:W-:Y:S01]  /*b1c0*/  FMUL R174, R174, R243.reuse ;  /* 0x000000f3aeae7220 */ /* 0x080fe20000400000 */
[-C--:B------:R-:W-:Y:S01]  /*b1d0*/  FMUL R175, R175, R243.reuse ;  /* 0x000000f3afaf7220 */ /* 0x080fe20000400000 */
[-C--:B------:R-:W-:Y:S01]  /*b1e0*/  FMUL R178, R178, R243.reuse ;  /* 0x000000f3b2b27220 */ /* 0x080fe20000400000 */
[-C--:B------:R-:W-:Y:S01]  /*b1f0*/  FMUL R179, R179, R243.reuse ;  /* 0x000000f3b3b37220 */ /* 0x080fe20000400000 */
[-C--:B------:R-:W-:Y:S01]  /*b200*/  FMUL R182, R182, R243.reuse ;  /* 0x000000f3b6b67220 */ /* 0x080fe20000400000 */
[----:B------:R-:W-:Y:S01]  /*b210*/  FMUL R183, R183, R243 ;  /* 0x000000f3b7b77220 */ /* 0x000fe20000400000 */
[----:B------:R-:W-:Y:S01]  /*b220*/  UIADD3 UR12, UR6, 0xc00, URZ ;  /* 0x00000c00060c7890 */ /* 0x000fe2000fffe03f */
[-C--:B------:R-:W-:Y:S01]  /*b230*/  FMUL R152, R152, R239.reuse ;  /* 0x000000ef98987220 */ /* 0x080fe20000400000 */
[----:B------:R-:W-:Y:S01]  /*b240*/  UMOV UR27, 0x80000020 ;  /* 0x80000020001b7882 */ /* 0x000fe20000000000 */
[-C--:B------:R-:W-:Y:S01]  /*b250*/  FMUL R153, R153, R239.reuse ;  /* 0x000000ef99997220 */ /* 0x080fe20000400000 */
[-C--:B------:R-:W-:Y:S01]  /*b260*/  FMUL R156, R156, R239.reuse ;  /* 0x000000ef9c9c7220 */ /* 0x080fe20000400000 */
[-C--:B------:R-:W-:Y:S01]  /*b270*/  FMUL R157, R157, R239.reuse ;  /* 0x000000ef9d9d7220 */ /* 0x080fe20000400000 */
[-C--:B------:R-:W-:Y:S01]  /*b280*/  FMUL R160, R160, R239.reuse ;  /* 0x000000efa0a07220 */ /* 0x080fe20000400000 */
[----:B------:R-:W-:Y:S01]  /*b290*/  UMOV UR26, UR12 ;  /* 0x0000000c001a7c82 */ /* 0x000fe20008000000 */
        /* <DEDUP_REMOVED lines=12> */
[--C-:B------:R-:W-:Y:S01]  /*b360*/  FFMA R38, R38, UR22, -R238.reuse ;  /* 0x0000001626267c23 */ /* 0x100fe200080008ee */
[----:B------:R-:W-:Y:S01]  /*b370*/  UMOV UR35, 0x80000020 ;  /* 0x8000002000237882 */ /* 0x000fe20000000000 */
[----:B------:R-:W-:Y:S01]  /*b380*/  FFMA R248, R35, UR22, -R238 ;  /* 0x0000001623f87c23 */ /* 0x000fe200080008ee */
[----:B------:R-:W-:Y:S01]  /*b390*/  FSETP.GEU.AND P3, PT, R247, -126, PT ;  /* 0xc2fc0000f700780b */ /* 0x000fe20003f6e000 */
[--C-:B------:R-:W-:Y:S01]  /*b3a0*/  FFMA R246, R32, UR22, -R30.reuse ;  /* 0x0000001620f67c23 */ /* 0x100fe2000800081e */
[----:B------:R-:W-:Y:S01]  /*b3b0*/  FSETP.GEU.AND P4, PT, R38, -126, PT ;  /* 0xc2fc00002600780b */ /* 0x000fe20003f8e000 */
[----:B------:R-:W-:Y:S01]  /*b3c0*/  UMOV UR34, UR16 ;  /* 0x0000001000227c82 */ /* 0x000fe20008000000 */
[----:B------:R-:W-:Y:S01]  /*b3d0*/  FSETP.GEU.AND P6, PT, R248, -126, PT ;  /* 0xc2fc0000f800780b */ /* 0x000fe20003fce000 */
[----:B------:R-:W-:Y:S01]  /*b3e0*/  FFMA R36, R36, UR22, -R30 ;  /* 0x0000001624247c23 */ /* 0x000fe2000800081e */
[----:B------:R-:W-:Y:S01]  /*b3f0*/  UIADD3 UR8, UR6, 0x40, URZ ;  /* 0x0000004006087890 */ /* 0x000fe2000fffe03f */
[----:B------:R-:W-:Y:S01]  /*b400*/  FFMA R249, R46, UR22, -R238 ;  /* 0x000000162ef97c23 */ /* 0x000fe200080008ee */
[----:B------:R-:W-:Y:S01]  /*b410*/  UIADD3 UR12, UR6, 0x840, URZ ;  /* 0x00000840060c7890 */ /* 0x000fe2000fffe03f */
[--C-:B------:R-:W-:Y:S01]  /*b420*/  FFMA R40, R40, UR22, -R30.reuse ;  /* 0x0000001628287c23 */ /* 0x100fe2000800081e */
[--C-:B------:R-:W-:Y:S01]  /*b430*/  FFMA R41, R41, UR22, -R30.reuse ;  /* 0x0000001629297c23 */ /* 0x100fe2000800081e */
[----:B------:R-:W-:Y:S01]  /*b440*/  FFMA R45, R45, UR22, -R30 ;  /* 0x000000162d2d7c23 */ /* 0x000fe2000800081e */
[--C-:B------:R-:W-:Y:S01]  /*b450*/  FFMA R50, R50, UR22, -R238.reuse ;  /* 0x0000001632327c23 */ /* 0x100fe200080008ee */
[----:B------:R-:W-:Y:S01]  /*b460*/  @!P3 FMUL R247, R247, 0.5 ;  /* 0x3f000000f7f7b820 */ /* 0x000fe20000400000 */
[----:B------:R-:W-:Y:S01]  /*b470*/  FFMA R51, R51, UR22, -R238 ;  /* 0x0000001633337c23 */ /* 0x000fe200080008ee */
[----:B------:R-:W-:-:S02]  /*b480*/  WARPGROUP.DEPBAR.LE gsb0, 0x0 ;  /* 0x00008000000079c5 */ /* 0x000fc40000010000 */
[----:B------:R-:W-:Y:S01]  /*b490*/  WARPGROUP.ARRIVE ;  /* 0x00000000000079c5 */ /* 0x000fe20000000000 */
[----:B------:R-:W-:Y:S01]  /*b4a0*/  @!P4 FMUL R38, R38, 0.5 ;  /* 0x3f0000002626c820 */ /* 0x000fe20000400000 */
[----:B------:R-:W-:Y:S01]  /*b4b0*/  @!P6 FMUL R248, R248, 0.5 ;  /* 0x3f000000f8f8e820 */ /* 0x000fe20000400000 */
[----:B------:R-:W-:Y:S01]  /*b4c0*/  FFMA R55, R55, UR22, -R238 ;  /* 0x0000001637377c23 */ /* 0x000fe200080008ee */
[--C-:B------:R-:W-:Y:S01]  /*b4d0*/  FFMA R48, R48, UR22, -R30.reuse ;  /* 0x0000001630307c23 */ /* 0x100fe2000800081e */
[--C-:B------:R-:W-:Y:S01]  /*b4e0*/  FFMA R49, R49, UR22, -R30.reuse ;  /* 0x0000001631317c23 */ /* 0x100fe2000800081e */
[----:B------:R-:W-:Y:S01]  /*b4f0*/  HGMMA.64x32x16.F32 R200, R24, gdesc[UR16].tnspB, R200, gsb0 ;  /* 0x4060001018c87df0 */ /* 0x000fe200080008c8 */
[----:B------:R-:W1:Y:S01]  /*b500*/  MUFU.EX2 R38, R38 ;  /* 0x0000002600267308 */ /* 0x000e620000000800 */
[----:B------:R-:W-:Y:S01]  /*b510*/  UMOV UR18, UR8 ;  /* 0x0000000800127c82 */ /* 0x000fe20008000000 */
[----:B------:R-:W-:Y:S01]  /*b520*/  UMOV UR19, 0x80000020 ;  /* 0x8000002000137882 */ /* 0x000fe20000000000 */
[----:B------:R-:W-:Y:S01]  /*b530*/  UIADD3 UR8, UR6, 0xc40, URZ ;  /* 0x00000c4006087890 */ /* 0x000fe2000fffe03f */
[----:B------:R-:W-:Y:S01]  /*b540*/  FFMA R53, R53, UR22, -R30 ;  /* 0x0000001635357c23 */ /* 0x000fe2000800081e */
[--C-:B------:R-:W-:Y:S01]  /*b550*/  FFMA R58, R58, UR22, -R238.reuse ;  /* 0x000000163a3a7c23 */ /* 0x100fe200080008ee */
[--C-:B------:R-:W-:Y:S01]  /*b560*/  FFMA R59, R59, UR22, -R238.reuse ;  /* 0x000000163b3b7c23 */ /* 0x100fe200080008ee */
[--C-:B------:R-:W-:Y:S01]  /*b570*/  FFMA R62, R62, UR22, -R238.reuse ;  /* 0x000000163e3e7c23 */ /* 0x100fe200080008ee */
[----:B------:R2:W3:Y:S01]  /*b580*/  MUFU.EX2 R35, R248 ;  /* 0x000000f800237308 */ /* 0x0004e20000000800 */
[----:B------:R-:W-:Y:S01]  /*b590*/  FFMA R63, R63, UR22, -R238 ;  /* 0x000000163f3f7c23 */ /* 0x000fe200080008ee */
[--C-:B------:R-:W-:Y:S01]  /*b5a0*/  FFMA R57, R57, UR22, -R30.reuse ;  /* 0x0000001639397c23 */ /* 0x100fe2000800081e */
[----:B------:R-:W-:Y:S01]  /*b5b0*/  FFMA R61, R61, UR22, -R30 ;  /* 0x000000163d3d7c23 */ /* 0x000fe2000800081e */
[--C-:B------:R-:W-:Y:S01]  /*b5c0*/  FFMA R66, R66, UR22, -R238.reuse ;  /* 0x0000001642427c23 */ /* 0x100fe200080008ee */
[--C-:B------:R-:W-:Y:S01]  /*b5d0*/  FFMA R67, R67, UR22, -R238.reuse ;  /* 0x0000001643437c23 */ /* 0x100fe200080008ee */
[--C-:B------:R-:W-:Y:S01]  /*b5e0*/  FFMA R70, R70, UR22, -R238.reuse ;  /* 0x0000001646467c23 */ /* 0x100fe200080008ee */
[----:B------:R-:W-:Y:S01]  /*b5f0*/  FFMA R71, R71, UR22, -R238 ;  /* 0x0000001647477c23 */ /* 0x000fe200080008ee */
[----:B------:R-:W-:Y:S01]  /*b600*/  FFMA R65, R65, UR22, -R30 ;  /* 0x0000001641417c23 */ /* 0x000fe2000800081e */
[----:B-1----:R-:W-:Y:S01]  /*b610*/  @!P4 FMUL R38, R38, R38 ;  /* 0x000000262626c220 */ /* 0x002fe20000400000 */
[----:B------:R-:W-:Y:S01]  /*b620*/  FSETP.GEU.AND P4, PT, R36, -126, PT ;  /* 0xc2fc00002400780b */ /* 0x000fe20003f8e000 */
[----:B--2---:R-:W-:Y:S01]  /*b630*/  FFMA R248, R43, UR22, -R238 ;  /* 0x000000162bf87c23 */ /* 0x004fe200080008ee */
[----:B------:R-:W-:Y:S01]  /*b640*/  FFMA R69, R69, UR22, -R30 ;  /* 0x0000001645457c23 */ /* 0x000fe2000800081e */
[--C-:B------:R-:W-:Y:S01]  /*b650*/  FFMA R74, R74, UR22, -R238.reuse ;  /* 0x000000164a4a7c23 */ /* 0x100fe200080008ee */
[--C-:B------:R-:W-:Y:S01]  /*b660*/  FFMA R75, R75, UR22, -R238.reuse ;  /* 0x000000164b4b7c23 */ /* 0x100fe200080008ee */
[--C-:B------:R-:W-:Y:S01]  /*b670*/  FFMA R78, R78, UR22, -R238.reuse ;  /* 0x000000164e4e7c23 */ /* 0x100fe200080008ee */
[----:B------:R-:W-:Y:S01]  /*b680*/  FFMA R79, R79, UR22, -R238 ;  /* 0x000000164f4f7c23 */ /* 0x000fe200080008ee */
[----:B---3--:R-:W-:Y:S01]  /*b690*/  @!P6 FMUL R35, R35, R35 ;  /* 0x000000232323e220 */ /* 0x008fe20000400000 */
[--C-:B------:R-:W-:Y:S01]  /*b6a0*/  FFMA R73, R73, UR22, -R30.reuse ;  /* 0x0000001649497c23 */ /* 0x100fe2000800081e */
[----:B------:R-:W-:Y:S01]  /*b6b0*/  FFMA R77, R77, UR22, -R30 ;  /* 0x000000164d4d7c23 */ /* 0x000fe2000800081e */
[--C-:B------:R-:W-:Y:S01]  /*b6c0*/  FFMA R82, R82, UR22, -R238.reuse ;  /* 0x0000001652527c23 */ /* 0x100fe200080008ee */
[--C-:B------:R-:W-:Y:S01]  /*b6d0*/  FFMA R83, R83, UR22, -R238.reuse ;  /* 0x0000001653537c23 */ /* 0x100fe200080008ee */
[----:B------:R-:W-:Y:S01]  /*b6e0*/  FFMA R86, R86, UR22, -R238 ;  /* 0x0000001656567c23 */ /* 0x000fe200080008ee */
[----:B------:R-:W-:Y:S01]  /*b6f0*/  @!P4 FMUL R36, R36, 0.5 ;  /* 0x3f0000002424c820 */ /* 0x000fe20000400000 */
[----:B------:R-:W-:Y:S01]  /*b700*/  UIADD3 UR16, UR6, 0xc80, URZ ;  /* 0x00000c8006107890 */ /* 0x000fe2000fffe03f */
[----:B------:R-:W-:Y:S01]  /*b710*/  FFMA R85, R85, UR22, -R30 ;  /* 0x0000001655557c23 */ /* 0x000fe2000800081e */
[--C-:B------:R-:W-:Y:S01]  /*b720*/  FFMA R95, R95, UR22, -R238.reuse ;  /* 0x000000165f5f7c23 */ /* 0x100fe200080008ee */
[----:B------:R-:W-:Y:S01]  /*b730*/  FFMA R94, R94, UR22, -R238 ;  /* 0x000000165e5e7c23 */ /* 0x000fe200080008ee */
[----:B------:R-:W-:Y:S01]  /*b740*/  FFMA R243, R243, R12, R244 ;  /* 0x0000000cf3f37223 */ /* 0x000fe200000000f4 */
[----:B------:R-:W1:Y:S01]  /*b750*/  MUFU.EX2 R36, R36 ;  /* 0x0000002400247308 */ /* 0x000e620000000800 */
[--C-:B------:R-:W-:Y:S01]  /*b760*/  FFMA R89, R89, UR22, -R30.reuse ;  /* 0x0000001659597c23 */ /* 0x100fe2000800081e */
[----:B------:R-:W-:Y:S01]  /*b770*/  FFMA R92, R92, UR22, -R30 ;  /* 0x000000165c5c7c23 */ /* 0x000fe2000800081e */
[----:B------:R-:W-:Y:S01]  /*b780*/  FADD R240, R243, R240 ;  /* 0x000000f0f3f07221 */ /* 0x000fe20000000000 */
[--C-:B------:R-:W-:Y:S01]  /*b790*/  FFMA R99, R99, UR22, -R238.reuse ;  /* 0x0000001663637c23 */ /* 0x100fe200080008ee */
[--C-:B------:R-:W-:Y:S01]  /*b7a0*/  FFMA R102, R102, UR22, -R238.reuse ;  /* 0x0000001666667c23 */ /* 0x100fe200080008ee */
[----:B------:R-:W-:Y:S01]  /*b7b0*/  FFMA R103, R103, UR22, -R238 ;  /* 0x0000001667677c23 */ /* 0x000fe200080008ee */
[----:B------:R-:W-:Y:S01]  /*b7c0*/  FADD R31, R240, R31 ;  /* 0x0000001ff01f7221 */ /* 0x000fe20000000000 */
[----:B------:R-:W-:Y:S01]  /*b7d0*/  FFMA R96, R96, UR22, -R30 ;  /* 0x0000001660607c23 */ /* 0x000fe2000800081e */
[--C-:B------:R-:W-:Y:S01]  /*b7e0*/  FFMA R107, R107, UR22, -R238.reuse ;  /* 0x000000166b6b7c23 */ /* 0x100fe200080008ee */
[----:B------:R-:W-:Y:S01]  /*b7f0*/  FFMA R111, R111, UR22, -R238 ;  /* 0x000000166f6f7c23 */ /* 0x000fe200080008ee */
[----:B------:R-:W-:Y:S01]  /*b800*/  FADD R242, R31, R242 ;  /* 0x000000f21ff27221 */ /* 0x000fe20000000000 */
[----:B------:R-:W-:-:S02]  /*b810*/  WARPGROUP.DEPBAR.LE gsb0, 0x0 ;  /* 0x00008000000079c5 */ /* 0x000fc40000010000 */
[----:B------:R-:W-:Y:S01]  /*b820*/  WARPGROUP.ARRIVE ;  /* 0x00000000000079c5 */ /* 0x000fe20000000000 */
[--C-:B------:R-:W-:Y:S01]  /*b830*/  FFMA R31, R98, UR22, -R238.reuse ;  /* 0x00000016621f7c23 */ /* 0x100fe200080008ee */
[----:B------:R-:W-:Y:S01]  /*b840*/  FFMA R106, R106, UR22, -R238 ;  /* 0x000000166a6a7c23 */ /* 0x000fe200080008ee */
[----:B-1----:R-:W-:Y:S01]  /*b850*/  @!P4 FMUL R36, R36, R36 ;  /* 0x000000242424c220 */ /* 0x002fe20000400000 */
[----:B------:R-:W-:Y:S01]  /*b860*/  FFMA R104, R104, UR22, -R30 ;  /* 0x0000001668687c23 */ /* 0x000fe2000800081e */
[----:B------:R-:W-:Y:S01]  /*b870*/  FFMA R114, R114, UR22, -R238 ;  /* 0x0000001672727c23 */ /* 0x000fe200080008ee */
[----:B------:R-:W-:Y:S01]  /*b880*/  HGMMA.64x32x16.F32 R184, R24, gdesc[UR8].tnspB, R184, gsb0 ;  /* 0x4060000818b87df0 */ /* 0x000fe200080008b8 */
[----:B------:R-:W-:Y:S01]  /*b890*/  UIADD3 UR10, UR6, 0x440, URZ ;  /* 0x00000440060a7890 */ /* 0x000fe2000fffe03f */
[--C-:B------:R-:W-:Y:S01]  /*b8a0*/  FFMA R113, R113, UR22, -R30.reuse ;  /* 0x0000001671717c23 */ /* 0x100fe2000800081e */
[----:B------:R-:W-:Y:S01]  /*b8b0*/  UMOV UR11, 0x80000020 ;  /* 0x80000020000b7882 */ /* 0x000fe20000000000 */
[----:B------:R-:W-:Y:S01]  /*b8c0*/  FFMA R133, R133, UR22, -R30 ;  /* 0x0000001685857c23 */ /* 0x000fe2000800081e */
[--C-:B------:R-:W-:Y:S01]  /*b8d0*/  FFMA R139, R139, UR22, -R238.reuse ;  /* 0x000000168b8b7c23 */ /* 0x100fe200080008ee */
[--C-:B------:R-:W-:Y:S01]  /*b8e0*/  FFMA R143, R143, UR22, -R238.reuse ;  /* 0x000000168f8f7c23 */ /* 0x100fe200080008ee */
[--C-:B------:R-:W-:Y:S01]  /*b8f0*/  FFMA R138, R138, UR22, -R238.reuse ;  /* 0x000000168a8a7c23 */ /* 0x100fe200080008ee */
        /* <DEDUP_REMOVED lines=11> */
[----:B------:R-:W-:Y:S01]  /*b9b0*/  FFMA R148, R148, UR22, -R30 ;  /* 0x0000001694947c23 */ /* 0x000fe2000800081e */
[----:B------:R-:W-:Y:S01]  /*b9c0*/  UMOV UR7, 0x80000020 ;  /* 0x8000002000077882 */ /* 0x000fe20000000000 */
[----:B------:R-:W-:-:S02]  /*b9d0*/  IADD3 R5, R5, 0x1, RZ ;  /* 0x0000000105057810 */ /* 0x000fc40007ffe0ff */
[----:B------:R-:W-:Y:S01]  /*b9e0*/  IADD3 R14, R14, 0x1, RZ ;  /* 0x000000010e0e7810 */ /* 0x000fe20007ffe0ff */
[----:B------:R-:W-:Y:S02]  /*b9f0*/  WARPGROUP.DEPBAR.LE gsb0, 0x0 ;  /* 0x00008000000079c5 */ /* 0x000fe40000010000 */
[----:B------:R-:W-:-:S06]  /*ba00*/  WARPGROUP.ARRIVE ;  /* 0x00000000000079c5 */ /* 0x000fcc0000000000 */
[----:B------:R-:W-:Y:S01]  /*ba10*/  HGMMA.64x32x16.F32 R168, R24, gdesc[UR24].tnspB, R168, gsb0 ;  /* 0x4060001818a87df0 */ /* 0x000fe200080008a8 */
[----:B------:R-:W-:Y:S02]  /*ba20*/  UMOV UR27, 0x80000020 ;  /* 0x80000020001b7882 */ /* 0x000fe40000000000 */
[----:B------:R-:W-:Y:S02]  /*ba30*/  WARPGROUP.DEPBAR.LE gsb0, 0x0 ;  /* 0x00008000000079c5 */ /* 0x000fe40000010000 */
[----:B------:R-:W-:-:S06]  /*ba40*/  WARPGROUP.ARRIVE ;  /* 0x00000000000079c5 */ /* 0x000fcc0000000000 */
[----:B------:R-:W-:Y:S03]  /*ba50*/  HGMMA.64x32x16.F32 R152, R24, gdesc[UR32].tnspB, R152, gsb0 ;  /* 0x4060002018987df0 */ /* 0x000fe60008000898 */
[----:B------:R-:W-:Y:S02]  /*ba60*/  WARPGROUP.DEPBAR.LE gsb0, 0x0 ;  /* 0x00008000000079c5 */ /* 0x000fe40000010000 */
[----:B------:R-:W-:Y:S01]  /*ba70*/  FFMA R25, R39, UR22, -R238 ;  /* 0x0000001627197c23 */ /* 0x000fe200080008ee */
[--C-:B------:R-:W-:Y:S01]  /*ba80*/  FFMA R24, R33, UR22, -R30.reuse ;  /* 0x0000001621187c23 */ /* 0x100fe2000800081e */
[----:B------:R1:W2:Y:S01]  /*ba90*/  MUFU.EX2 R39, R247 ;  /* 0x000000f700277308 */ /* 0x0002a20000000800 */
[----:B------:R-:W-:Y:S02]  /*baa0*/  FFMA R33, R37, UR22, -R30 ;  /* 0x0000001625217c23 */ /* 0x000fe4000800081e */
[----:B------:R-:W-:-:S02]  /*bab0*/  FSETP.GEU.AND P5, PT, R25, -126, PT ;  /* 0xc2fc00001900780b */ /* 0x000fc40003fae000 */
[----:B------:R-:W-:Y:S01]  /*bac0*/  FSETP.GEU.AND P6, PT, R24, -126, PT ;  /* 0xc2fc00001800780b */ /* 0x000fe20003fce000 */
[----:B-1----:R-:W-:-:S10]  /*bad0*/  FFMA R247, R42, UR22, -R238 ;  /* 0x000000162af77c23 */ /* 0x002fd400080008ee */
[----:B------:R-:W-:Y:S01]  /*bae0*/  @!P5 FMUL R25, R25, 0.5 ;  /* 0x3f0000001919d820 */ /* 0x000fe20000400000 */
[----:B--2---:R-:W-:Y:S01]  /*baf0*/  @!P3 FMUL R39, R39, R39 ;  /* 0x000000272727b220 */ /* 0x004fe20000400000 */
[----:B------:R-:W-:Y:S01]  /*bb00*/  FSETP.GEU.AND P3, PT, R246, -126, PT ;  /* 0xc2fc0000f600780b */ /* 0x000fe20003f6e000 */
[----:B------:R-:W-:Y:S01]  /*bb10*/  @!P6 FMUL R24, R24, 0.5 ;  /* 0x3f0000001818e820 */ /* 0x000fe20000400000 */
[----:B------:R1:W2:Y:S01]  /*bb20*/  MUFU.EX2 R32, R25 ;  /* 0x0000001900207308 */ /* 0x0002a20000000800 */
[----:B------:R-:W-:-:S07]  /*bb30*/  FADD R242, R242, R39 ;  /* 0x00000027f2f27221 */ /* 0x000fce0000000000 */
[----:B------:R-:W3:Y:S01]  /*bb40*/  MUFU.EX2 R37, R24 ;  /* 0x0000001800257308 */ /* 0x000ee20000000800 */
[----:B-1----:R-:W-:Y:S01]  /*bb50*/  F2FP.F16.F32.PACK_AB R25, R35, R39 ;  /* 0x000000272319723e */ /* 0x002fe200000000ff */
[----:B------:R-:W-:Y:S01]  /*bb60*/  FADD R39, R242, R35 ;  /* 0x00000023f2277221 */ /* 0x000fe20000000000 */
[----:B------:R-:W-:-:S03]  /*bb70*/  @!P3 FMUL R246, R246, 0.5 ;  /* 0x3f000000f6f6b820 */ /* 0x000fc60000400000 */
[----:B------:R-:W-:Y:S01]  /*bb80*/  FADD R39, R39, R38 ;  /* 0x0000002627277221 */ /* 0x000fe20000000000 */
[----:B--2---:R-:W-:Y:S01]  /*bb90*/  @!P5 FMUL R32, R32, R32 ;  /* 0x000000202020d220 */ /* 0x004fe20000400000 */
[----:B------:R-:W-:Y:S01]  /*bba0*/  FSETP.GEU.AND P5, PT, R33, -126, PT ;  /* 0xc2fc00002100780b */ /* 0x000fe20003fae000 */
[----:B------:R-:W1:Y:S03]  /*bbb0*/  MUFU.EX2 R246, R246 ;  /* 0x000000f600f67308 */ /* 0x000e660000000800 */
[----:B------:R-:W-:Y:S01]  /*bbc0*/  F2FP.F16.F32.PACK_AB R27, R32, R38 ;  /* 0x00000026201b723e */ /* 0x000fe200000000ff */
[----:B------:R-:W-:Y:S01]  /*bbd0*/  FFMA R38, R100, UR22, -R30 ;  /* 0x0000001664267c23 */ /* 0x000fe2000800081e */
[----:B---3--:R-:W-:Y:S01]  /*bbe0*/  @!P6 FMUL R37, R37, R37 ;  /* 0x000000252525e220 */ /* 0x008fe20000400000 */
[----:B------:R-:W-:-:S06]  /*bbf0*/  FSETP.GEU.AND P6, PT, R248, -126, PT ;  /* 0xc2fc0000f800780b */ /* 0x000fcc0003fce000 */
[----:B------:R-:W-:Y:S01]  /*bc00*/  @!P5 FMUL R33, R33, 0.5 ;  /* 0x3f0000002121d820 */ /* 0x000fe20000400000 */
[----:B-1----:R-:W-:-:S05]  /*bc10*/  @!P3 FMUL R246, R246, R246 ;  /* 0x000000f6f6f6b220 */ /* 0x002fca0000400000 */
[----:B------:R-:W1:Y:S01]  /*bc20*/  MUFU.EX2 R33, R33 ;  /* 0x0000002100217308 */ /* 0x000e620000000800 */
[----:B------:R-:W-:Y:S01]  /*bc30*/  FSETP.GEU.AND P3, PT, R247, -126, PT ;  /* 0xc2fc0000f700780b */ /* 0x000fe20003f6e000 */
[----:B------:R-:W-:Y:S01]  /*bc40*/  @!P6 FMUL R248, R248, 0.5 ;  /* 0x3f000000f8f8e820 */ /* 0x000fe20000400000 */
[----:B------:R-:W-:-:S05]  /*bc50*/  F2FP.F16.F32.PACK_AB R24, R37, R246 ;  /* 0x000000f62518723e */ /* 0x000fca00000000ff */
[----:B------:R-:W2:Y:S06]  /*bc60*/  MUFU.EX2 R42, R248 ;  /* 0x000000f8002a7308 */ /* 0x000eac0000000800 */
[----:B------:R-:W-:Y:S01]  /*bc70*/  @!P3 FMUL R247, R247, 0.5 ;  /* 0x3f000000f7f7b820 */ /* 0x000fe20000400000 */
[----:B-1----:R-:W-:Y:S01]  /*bc80*/  @!P5 FMUL R33, R33, R33 ;  /* 0x000000212121d220 */ /* 0x002fe20000400000 */
[----:B------:R-:W-:Y:S02]  /*bc90*/  FSETP.GEU.AND P5, PT, R249, -126, PT ;  /* 0xc2fc0000f900780b */ /* 0x000fe40003fae000 */
[----:B------:R-:W1:Y:S02]  /*bca0*/  MUFU.EX2 R43, R247 ;  /* 0x000000f7002b7308 */ /* 0x000e640000000800 */
[----:B------:R-:W-:Y:S01]  /*bcb0*/  F2FP.F16.F32.PACK_AB R26, R33, R36 ;  /* 0x00000024211a723e */ /* 0x000fe200000000ff */
[----:B--2---:R-:W-:-:S03]  /*bcc0*/  @!P6 FMUL R42, R42, R42 ;  /* 0x0000002a2a2ae220 */ /* 0x004fc60000400000 */
[----:B------:R-:W-:Y:S01]  /*bcd0*/  WARPGROUP.ARRIVE ;  /* 0x00000000000079c5 */ /* 0x000fe20000000000 */
[----:B------:R-:W-:-:S04]  /*bce0*/  FSETP.GEU.AND P6, PT, R41, -126, PT ;  /* 0xc2fc00002900780b */ /* 0x000fc80003fce000 */
[----:B------:R-:W-:Y:S01]  /*bcf0*/  @!P5 FMUL R249, R249, 0.5 ;  /* 0x3f000000f9f9d820 */ /* 0x000fe20000400000 */
[----:B------:R-:W-:Y:S01]  /*bd00*/  HGMMA.64x32x16.F32 R216, R24, gdesc[UR16].tnspB, R216, gsb0 ;  /* 0x4060001018d87df0 */ /* 0x000fe200080008d8 */
[----:B------:R-:W-:Y:S01]  /*bd10*/  UMOV UR18, UR12 ;  /* 0x0000000c00127c82 */ /* 0x000fe20008000000 */
[----:B------:R-:W-:Y:S01]  /*bd20*/  UMOV UR19, 0x80000020 ;  /* 0x8000002000137882 */ /* 0x000fe20000000000 */
[----:B------:R-:W2:Y:S01]  /*bd30*/  MUFU.EX2 R46, R249 ;  /* 0x000000f9002e7308 */ /* 0x000ea20000000800 */
[----:B-1----:R-:W-:Y:S01]  /*bd40*/  @!P3 FMUL R43, R43, R43 ;  /* 0x0000002b2b2bb220 */ /* 0x002fe20000400000 */
[----:B------:R-:W-:Y:S01]  /*bd50*/  FSETP.GEU.AND P3, PT, R40, -126, PT ;  /* 0xc2fc00002800780b */ /* 0x000fe20003f6e000 */
[----:B------:R-:W-:Y:S02]  /*bd60*/  UIADD3 UR12, UR6, 0x880, URZ ;  /* 0x00000880060c7890 */ /* 0x000fe4000fffe03f */
[----:B------:R-:W-:-:S10]  /*bd70*/  @!P6 FMUL R41, R41, 0.5 ;  /* 0x3f0000002929e820 */ /* 0x000fd40000400000 */
[----:B------:R-:W-:Y:S01]  /*bd80*/  @!P3 FMUL R40, R40, 0.5 ;  /* 0x3f0000002828b820 */ /* 0x000fe20000400000 */
[----:B--2---:R-:W-:-:S03]  /*bd90*/  @!P5 FMUL R46, R46, R46 ;  /* 0x0000002e2e2ed220 */ /* 0x004fc60000400000 */
[----:B------:R-:W1:Y:S02]  /*bda0*/  MUFU.EX2 R247, R40 ;  /* 0x0000002800f77308 */ /* 0x000e640000000800 */
[----:B-1----:R-:W-:Y:S01]  /*bdb0*/  @!P3 FMUL R247, R247, R247 ;  /* 0x000000f7f7f7b220 */ /* 0x002fe20000400000 */
[----:B------:R-:W-:Y:S01]  /*bdc0*/  FSETP.GEU.AND P3, PT, R50, -126, PT ;  /* 0xc2fc00003200780b */ /* 0x000fe20003f6e000 */
[----:B------:R-:W-:Y:S02]  /*bdd0*/  WARPGROUP.DEPBAR.LE gsb0, 0x0 ;  /* 0x00008000000079c5 */ /* 0x000fe40000010000 */
[----:B------:R-:W-:-:S10]  /*bde0*/  WARPGROUP.ARRIVE ;  /* 0x00000000000079c5 */ /* 0x000fd40000000000 */
[----:B------:R-:W-:Y:S01]  /*bdf0*/  @!P3 FMUL R50, R50, 0.5 ;  /* 0x3f0000003232b820 */ /* 0x000fe20000400000 */
        /* <DEDUP_REMOVED lines=19> */
[----:B------:R-:W-:Y:S01]  /*bf30*/  UIADD3 UR10, UR6, 0x480, URZ ;  /* 0x00000480060a7890 */ /* 0x000fe2000fffe03f */
[----:B------:R-:W-:Y:S01]  /*bf40*/  UMOV UR11, 0x80000020 ;  /* 0x80000020000b7882 */ /* 0x000fe20000000000 */
[----:B------:R-:W-:Y:S02]  /*bf50*/  WARPGROUP.DEPBAR.LE gsb0, 0x0 ;  /* 0x00008000000079c5 */ /* 0x000fe40000010000 */
[----:B------:R-:W-:Y:S01]  /*bf60*/  FFMA R25, R47, UR22, -R238 ;  /* 0x000000162f197c23 */ /* 0x000fe200080008ee */
[----:B------:R-:W-:Y:S01]  /*bf70*/  FFMA R24, R44, UR22, -R30 ;  /* 0x000000162c187c23 */ /* 0x000fe2000800081e */
[----:B------:R-:W1:Y:S01]  /*bf80*/  MUFU.EX2 R47, R41 ;  /* 0x00000029002f7308 */ /* 0x000e620000000800 */
[----:B------:R-:W-:Y:S01]  /*bf90*/  FFMA R27, R87, UR22, -R238 ;  /* 0x00000016571b7c23 */ /* 0x000fe200080008ee */
[----:B------:R-:W-:Y:S01]  /*bfa0*/  FFMA R26, R84, UR22, -R30 ;  /* 0x00000016541a7c23 */ /* 0x000fe2000800081e */
[----:B------:R-:W-:-:S02]  /*bfb0*/  FSETP.GEU.AND P4, PT, R25, -126, PT ;  /* 0xc2fc00001900780b */ /* 0x000fc40003f8e000 */
[----:B------:R-:W-:-:S03]  /*bfc0*/  FSETP.GEU.AND P5, PT, R24, -126, PT ;  /* 0xc2fc00001800780b */ /* 0x000fc60003fae000 */
[----:B------:R-:W2:Y:S08]  /*bfd0*/  MUFU.EX2 R41, R50 ;  /* 0x0000003200297308 */ /* 0x000eb00000000800 */
[----:B------:R-:W-:Y:S01]  /*bfe0*/  @!P4 FMUL R25, R25, 0.5 ;  /* 0x3f0000001919c820 */ /* 0x000fe20000400000 */
[----:B-1----:R-:W-:Y:S01]  /*bff0*/  @!P6 FMUL R47, R47, R47 ;  /* 0x0000002f2f2fe220 */ /* 0x002fe20000400000 */
[----:B------:R-:W-:Y:S01]  /*c000*/  @!P5 FMUL R24, R24, 0.5 ;  /* 0x3f0000001818d820 */ /* 0x000fe20000400000 */
[----:B------:R-:W-:Y:S01]  /*c010*/  FSETP.GEU.AND P6, PT, R51, -126, PT ;  /* 0xc2fc00003300780b */ /* 0x000fe20003fce000 */
[----:B------:R1:W3:Y:S01]  /*c020*/  MUFU.EX2 R44, R25 ;  /* 0x00000019002c7308 */ /* 0x0002e20000000800 */
[----:B--2---:R-:W-:Y:S01]  /*c030*/  @!P3 FMUL R41, R41, R41 ;  /* 0x000000292929b220 */ /* 0x004fe20000400000 */
[----:B------:R-:W-:-:S06]  /*c040*/  FSETP.GEU.AND P3, PT, R48, -126, PT ;  /* 0xc2fc00003000780b */ /* 0x000fcc0003f6e000 */
[----:B------:R2:W4:Y:S01]  /*c050*/  MUFU.EX2 R248, R24 ;  /* 0x0000001800f87308 */ /* 0x0005220000000800 */
[----:B-1----:R-:W-:-:S03]  /*c060*/  FFMA R25, R54, UR22, -R238 ;  /* 0x0000001636197c23 */ /* 0x002fc600080008ee */
[----:B------:R-:W-:-:S04]  /*c070*/  @!P6 FMUL R51, R51, 0.5 ;  /* 0x3f0000003333e820 */ /* 0x000fc80000400000 */
[----:B------:R-:W1:Y:S01]  /*c080*/  MUFU.EX2 R40, R51 ;  /* 0x0000003300287308 */ /* 0x000e620000000800 */
[----:B---3--:R-:W-:Y:S01]  /*c090*/  @!P4 FMUL R44, R44, R44 ;  /* 0x0000002c2c2cc220 */ /* 0x008fe20000400000 */
[----:B------:R-:W-:Y:S01]  /*c0a0*/  FSETP.GEU.AND P4, PT, R45, -126, PT ;  /* 0xc2fc00002d00780b */ /* 0x000fe20003f8e000 */
[----:B--2---:R-:W-:Y:S01]  /*c0b0*/  FFMA R24, R52, UR22, -R30 ;  /* 0x0000001634187c23 */ /* 0x004fe2000800081e */
[----:B------:R-:W-:-:S04]  /*c0c0*/  @!P3 FMUL R48, R48, 0.5 ;  /* 0x3f0000003030b820 */ /* 0x000fc80000400000 */
[----:B------:R-:W2:Y:S01]  /*c0d0*/  MUFU.EX2 R52, R48 ;  /* 0x0000003000347308 */ /* 0x000ea20000000800 */
[----:B----4-:R-:W-:Y:S01]  /*c0e0*/  @!P5 FMUL R248, R248, R248 ;  /* 0x000000f8f8f8d220 */ /* 0x010fe20000400000 */
[----:B------:R-:W-:-:S05]  /*c0f0*/  FSETP.GEU.AND P5, PT, R25, -126, PT ;  /* 0xc2fc00001900780b */ /* 0x000fca0003fae000 */
[----:B------:R-:W-:Y:S01]  /*c100*/  @!P4 FMUL R45, R45, 0.5 ;  /* 0x3f0000002d2dc820 */ /* 0x000fe20000400000 */
[----:B-1----:R-:W-:Y:S01]  /*c110*/  @!P6 FMUL R40, R40, R40 ;  /* 0x000000282828e220 */ /* 0x002fe20000400000 */
[----:B------:R-:W-:Y:S02]  /*c120*/  FSETP.GEU.AND P6, PT, R49, -126, PT ;  /* 0xc2fc00003100780b */ /* 0x000fe40003fce000 */
[----:B------:R-:W1:Y:S04]  /*c130*/  MUFU.EX2 R54, R45 ;  /* 0x0000002d00367308 */ /* 0x000e680000000800 */
[----:B------:R-:W-:Y:S01]  /*c140*/  @!P5 FMUL R25, R25, 0.5 ;  /* 0x3f0000001919d820 */ /* 0x000fe20000400000 */
[----:B--2---:R-:W-:Y:S01]  /*c150*/  @!P3 FMUL R52, R52, R52 ;  /* 0x000000343434b220 */ /* 0x004fe20000400000 */
[----:B------:R-:W-:-:S02]  /*c160*/  FSETP.GEU.AND P3, PT, R58, -126, PT ;  /* 0xc2fc00003a00780b */ /* 0x000fc40003f6e000 */
[----:B------:R2:W3:Y:S03]  /*c170*/  MUFU.EX2 R45, R25 ;  /* 0x00000019002d7308 */ /* 0x0004e60000000800 */
[----:B------:R-:W-:-:S05]  /*c180*/  @!P6 FMUL R49, R49, 0.5 ;  /* 0x3f0000003131e820 */ /* 0x000fca0000400000 */
[----:B------:R-:W4:Y:S01]  /*c190*/  MUFU.EX2 R51, R49 ;  /* 0x0000003100337308 */ /* 0x000f220000000800 */
[----:B-1----:R-:W-:Y:S01]  /*c1a0*/  @!P4 FMUL R54, R54, R54 ;  /* 0x000000363636c220 */ /* 0x002fe20000400000 */
[----:B------:R-:W-:Y:S01]  /*c1b0*/  FSETP.GEU.AND P4, PT, R55, -126, PT ;  /* 0xc2fc00003700780b */ /* 0x000fe20003f8e000 */
[----:B--2---:R-:W-:Y:S01]  /*c1c0*/  FFMA R25, R60, UR22, -R30 ;  /* 0x000000163c197c23 */ /* 0x004fe2000800081e */
[----:B------:R-:W-:-:S04]  /*c1d0*/  @!P3 FMUL R58, R58, 0.5 ;  /* 0x3f0000003a3ab820 */ /* 0x000fc80000400000 */
[----:B------:R-:W1:Y:S01]  /*c1e0*/  MUFU.EX2 R49, R58 ;  /* 0x0000003a00317308 */ /* 0x000e620000000800 */
[----:B---3--:R-:W-:Y:S01]  /*c1f0*/  @!P5 FMUL R45, R45, R45 ;  /* 0x0000002d2d2dd220 */ /* 0x008fe20000400000 */
[----:B------:R-:W-:-:S05]  /*c200*/  FSETP.GEU.AND P5, PT, R24, -126, PT ;  /* 0xc2fc00001800780b */ /* 0x000fca0003fae000 */
[----:B------:R-:W-:Y:S01]  /*c210*/  @!P4 FMUL R55, R55, 0.5 ;  /* 0x3f0000003737c820 */ /* 0x000fe20000400000 */
[----:B----4-:R-:W-:Y:S01]  /*c220*/  @!P6 FMUL R51, R51, R51 ;  /* 0x000000333333e220 */ /* 0x010fe20000400000 */
[----:B------:R-:W-:Y:S02]  /*c230*/  FSETP.GEU.AND P6, PT, R59, -126, PT ;  /* 0xc2fc00003b00780b */ /* 0x000fe40003fce000 */
[----:B------:R-:W2:Y:S04]  /*c240*/  MUFU.EX2 R50, R55 ;  /* 0x0000003700327308 */ /* 0x000ea80000000800 */
[----:B------:R-:W-:Y:S01]  /*c250*/  @!P5 FMUL R24, R24, 0.5 ;  /* 0x3f0000001818d820 */ /* 0x000fe20000400000 */
[----:B-1----:R-:W-:-:S03]  /*c260*/  @!P3 FMUL R49, R49, R49 ;  /* 0x000000313131b220 */ /* 0x002fc60000400000 */
[----:B------:R1:W3:Y:S03]  /*c270*/  MUFU.EX2 R55, R24 ;  /* 0x0000001800377308 */ /* 0x0002e60000000800 */
[----:B------:R-:W-:-:S05]  /*c280*/  @!P6 FMUL R59, R59, 0.5 ;  /* 0x3f0000003b3be820 */ /* 0x000fca0000400000 */
[----:B------:R-:W4:Y:S01]  /*c290*/  MUFU.EX2 R48, R59 ;  /* 0x0000003b00307308 */ /* 0x000f220000000800 */
[----:B--2---:R-:W-:Y:S01]  /*c2a0*/  @!P4 FMUL R50, R50, R50 ;  /* 0x000000323232c220 */ /* 0x004fe20000400000 */
[----:B------:R-:W-:Y:S01]  /*c2b0*/  FSETP.GEU.AND P4, PT, R53, -126, PT ;  /* 0xc2fc00003500780b */ /* 0x000fe20003f8e000 */
[----:B-1----:R-:W-:-:S05]  /*c2c0*/  FFMA R24, R56, UR22, -R30 ;  /* 0x0000001638187c23 */ /* 0x002fca000800081e */
[----:B------:R-:W-:Y:S01]  /*c2d0*/  FSETP.GEU.AND P3, PT, R24, -126, PT ;  /* 0xc2fc00001800780b */ /* 0x000fe20003f6e000 */
[----:B---3--:R-:W-:Y:S01]  /*c2e0*/  @!P5 FMUL R55, R55, R55 ;  /* 0x000000373737d220 */ /* 0x008fe20000400000 */
[----:B------:R-:W-:-:S05]  /*c2f0*/  FSETP.GEU.AND P5, PT, R62, -126, PT ;  /* 0xc2fc00003e00780b */ /* 0x000fca0003fae000 */
[----:B------:R-:W-:Y:S01]  /*c300*/  @!P4 FMUL R53, R53, 0.5 ;  /* 0x3f0000003535c820 */ /* 0x000fe20000400000 */
[----:B----4-:R-:W-:Y:S01]  /*c310*/  @!P6 FMUL R48, R48, R48 ;  /* 0x000000303030e220 */ /* 0x010fe20000400000 */
[----:B------:R-:W-:Y:S02]  /*c320*/  FSETP.GEU.AND P6, PT, R57, -126, PT ;  /* 0xc2fc00003900780b */ /* 0x000fe40003fce000 */
[----:B------:R-:W1:Y:S02]  /*c330*/  MUFU.EX2 R249, R53 ;  /* 0x0000003500f97308 */ /* 0x000e640000000800 */
[----:B------:R-:W-:Y:S02]  /*c340*/  @!P3 FMUL R24, R24, 0.5 ;  /* 0x3f0000001818b820 */ /* 0x000fe40000400000 */
[----:B------:R-:W-:-:S04]  /*c350*/  @!P5 FMUL R62, R62, 0.5 ;  /* 0x3f0000003e3ed820 */ /* 0x000fc80000400000 */
[----:B------:R-:W2:Y:S03]  /*c360*/  MUFU.EX2 R53, R62 ;  /* 0x0000003e00357308 */ /* 0x000ea60000000800 */
[----:B------:R-:W-:-:S05]  /*c370*/  @!P6 FMUL R57, R57, 0.5 ;  /* 0x3f0000003939e820 */ /* 0x000fca0000400000 */
[----:B------:R3:W4:Y:S01]  /*c380*/  MUFU.EX2 R62, R24 ;  /* 0x00000018003e7308 */ /* 0x0007220000000800 */
[----:B-1----:R-:W-:Y:S01]  /*c390*/  @!P4 FMUL R249, R249, R249 ;  /* 0x000000f9f9f9c220 */ /* 0x002fe20000400000 */
[----:B------:R-:W-:-:S06]  /*c3a0*/  FSETP.GEU.AND P4, PT, R63, -126, PT ;  /* 0xc2fc00003f00780b */ /* 0x000fcc0003f8e000 */
[----:B------:R-:W1:Y:S01]  /*c3b0*/  MUFU.EX2 R60, R57 ;  /* 0x00000039003c7308 */ /* 0x000e620000000800 */
[----:B--2---:R-:W-:Y:S01]  /*c3c0*/  @!P5 FMUL R53, R53, R53 ;  /* 0x000000353535d220 */ /* 0x004fe20000400000 */
[----:B------:R-:W-:Y:S01]  /*c3d0*/  FSETP.GEU.AND P5, PT, R25, -126, PT ;  /* 0xc2fc00001900780b */ /* 0x000fe20003fae000 */
[----:B---3--:R-:W-:-:S04]  /*c3e0*/  FFMA R24, R64, UR22, -R30 ;  /* 0x0000001640187c23 */ /* 0x008fc8000800081e */
[----:B------:R-:W-:Y:S01]  /*c3f0*/  @!P4 FMUL R63, R63, 0.5 ;  /* 0x3f0000003f3fc820 */ /* 0x000fe20000400000 */
[----:B----4-:R-:W-:Y:S01]  /*c400*/  @!P3 FMUL R62, R62, R62 ;  /* 0x0000003e3e3eb220 */ /* 0x010fe20000400000 */
[----:B------:R-:W-:Y:S02]  /*c410*/  FSETP.GEU.AND P3, PT, R66, -126, PT ;  /* 0xc2fc00004200780b */ /* 0x000fe40003f6e000 */
[----:B------:R-:W2:Y:S04]  /*c420*/  MUFU.EX2 R56, R63 ;  /* 0x0000003f00387308 */ /* 0x000ea80000000800 */
[----:B------:R-:W-:Y:S01]  /*c430*/  @!P5 FMUL R25, R25, 0.5 ;  /* 0x3f0000001919d820 */ /* 0x000fe20000400000 */
[----:B-1----:R-:W-:Y:S01]  /*c440*/  @!P6 FMUL R60, R60, R60 ;  /* 0x0000003c3c3ce220 */ /* 0x002fe20000400000 */
[----:B------:R-:W-:-:S02]  /*c450*/  FSETP.GEU.AND P6, PT, R67, -126, PT ;  /* 0xc2fc00004300780b */ /* 0x000fc40003fce000 */
[----:B------:R1:W3:Y:S03]  /*c460*/  MUFU.EX2 R63, R25 ;  /* 0x00000019003f7308 */ /* 0x0002e60000000800 */
[----:B------:R-:W-:-:S05]  /*c470*/  @!P3 FMUL R66, R66, 0.5 ;  /* 0x3f0000004242b820 */ /* 0x000fca0000400000 */
[----:B------:R-:W4:Y:S01]  /*c480*/  MUFU.EX2 R58, R66 ;  /* 0x00000042003a7308 */ /* 0x000f220000000800 */
[----:B--2---:R-:W-:Y:S01]  /*c490*/  @!P4 FMUL R56, R56, R56 ;  /* 0x000000383838c220 */ /* 0x004fe20000400000 */
[----:B------:R-:W-:Y:S01]  /*c4a0*/  FSETP.GEU.AND P4, PT, R61, -126, PT ;  /* 0xc2fc00003d00780b */ /* 0x000fe20003f8e000 */
[----:B-1----:R-:W-:Y:S01]  /*c4b0*/  FFMA R25, R68, UR22, -R30 ;  /* 0x0000001644197c23 */ /* 0x002fe2000800081e */
        /* <DEDUP_REMOVED lines=9> */
[----:B-1----:R-:W-:Y:S01]  /*c550*/  @!P6 FMUL R57, R57, R57 ;  /* 0x000000393939e220 */ /* 0x002fe20000400000 */
[----:B------:R-:W-:-:S02]  /*c560*/  FSETP.GEU.AND P6, PT, R65, -126, PT ;  /* 0xc2fc00004100780b */ /* 0x000fc40003fce000 */
[----:B------:R-:W1:Y:S03]  /*c570*/  MUFU.EX2 R61, R70 ;  /* 0x00000046003d7308 */ /* 0x000e660000000800 */
[----:B------:R-:W-:-:S05]  /*c580*/  @!P3 FMUL R24, R24, 0.5 ;  /* 0x3f0000001818b820 */ /* 0x000fca0000400000 */
[----:B------:R3:W4:Y:S01]  /*c590*/  MUFU.EX2 R70, R24 ;  /* 0x0000001800467308 */ /* 0x0007220000000800 */
[----:B--2---:R-:W-:Y:S01]  /*c5a0*/  @!P4 FMUL R59, R59, R59 ;  /* 0x0000003b3b3bc220 */ /* 0x004fe20000400000 */
[----:B------:R-:W-:Y:S01]  /*c5b0*/  FSETP.GEU.AND P4, PT, R71, -126, PT ;  /* 0xc2fc00004700780b */ /* 0x000fe20003f8e000 */
[----:B------:R-:W-:-:S05]  /*c5c0*/  @!P6 FMUL R65, R65, 0.5 ;  /* 0x3f0000004141e820 */ /* 0x000fca0000400000 */
[----:B------:R-:W2:Y:S01]  /*c5d0*/  MUFU.EX2 R68, R65 ;  /* 0x0000004100447308 */ /* 0x000ea20000000800 */
[----:B-1----:R-:W-:Y:S01]  /*c5e0*/  @!P5 FMUL R61, R61, R61 ;  /* 0x0000003d3d3dd220 */ /* 0x002fe20000400000 */
[----:B------:R-:W-:Y:S01]  /*c5f0*/  FSETP.GEU.AND P5, PT, R25, -126, PT ;  /* 0xc2fc00001900780b */ /* 0x000fe20003fae000 */
[----:B---3--:R-:W-:-:S04]  /*c600*/  FFMA R24, R72, UR22, -R30 ;  /* 0x0000001648187c23 */ /* 0x008fc8000800081e */
[----:B------:R-:W-:Y:S01]  /*c610*/  @!P4 FMUL R71, R71, 0.5 ;  /* 0x3f0000004747c820 */ /* 0x000fe20000400000 */
[----:B----4-:R-:W-:Y:S01]  /*c620*/  @!P3 FMUL R70, R70, R70 ;  /* 0x000000464646b220 */ /* 0x010fe20000400000 */
        /* <DEDUP_REMOVED lines=41> */
[----:B------:R4:W5:Y:S01]  /*c8c0*/  MUFU.EX2 R74, R82 ;  /* 0x00000052004a7308 */ /* 0x0009620000000800 */
[----:B-1----:R-:W-:Y:S01]  /*c8d0*/  @!P4 FMUL R72, R72, R72 ;  /* 0x000000484848c220 */ /* 0x002fe20000400000 */
[----:B------:R-:W-:Y:S01]  /*c8e0*/  FSETP.GEU.AND P4, PT, R77, -126, PT ;  /* 0xc2fc00004d00780b */ /* 0x000fe20003f8e000 */
[----:B--2---:R-:W-:Y:S01]  /*c8f0*/  FFMA R25, R81, UR22, -R30 ;  /* 0x0000001651197c23 */ /* 0x004fe2000800081e */
[----:B------:R-:W-:-:S04]  /*c900*/  @!P6 FMUL R83, R83, 0.5 ;  /* 0x3f0000005353e820 */ /* 0x000fc80000400000 */
[----:B------:R1:W2:Y:S01]  /*c910*/  MUFU.EX2 R73, R83 ;  /* 0x0000005300497308 */ /* 0x0002a20000000800 */
[----:B---3--:R-:W-:Y:S01]  /*c920*/  @!P5 FMUL R79, R79, R79 ;  /* 0x0000004f4f4fd220 */ /* 0x008fe20000400000 */
[----:B------:R-:W-:Y:S01]  /*c930*/  FSETP.GEU.AND P5, PT, R86, -126, PT ;  /* 0xc2fc00005600780b */ /* 0x000fe20003fae000 */
[----:B----4-:R-:W-:-:S04]  /*c940*/  FFMA R82, R91, UR22, -R238 ;  /* 0x000000165b527c23 */ /* 0x010fc800080008ee */
[----:B------:R-:W-:Y:S01]  /*c950*/  @!P4 FMUL R77, R77, 0.5 ;  /* 0x3f0000004d4dc820 */ /* 0x000fe20000400000 */
[----:B-----5:R-:W-:Y:S01]  /*c960*/  @!P3 FMUL R74, R74, R74 ;  /* 0x0000004a4a4ab220 */ /* 0x020fe20000400000 */
[----:B------:R-:W-:Y:S02]  /*c970*/  FSETP.GEU.AND P3, PT, R24, -126, PT ;  /* 0xc2fc00001800780b */ /* 0x000fe40003f6e000 */
[----:B------:R-:W3:Y:S01]  /*c980*/  MUFU.EX2 R75, R77 ;  /* 0x0000004d004b7308 */ /* 0x000ee20000000800 */
[----:B-1----:R-:W-:Y:S01]  /*c990*/  FFMA R83, R90, UR22, -R238 ;  /* 0x000000165a537c23 */ /* 0x002fe200080008ee */
[----:B------:R-:W-:Y:S02]  /*c9a0*/  FFMA R90, R239, R13, R245 ;  /* 0x0000000def5a7223 */ /* 0x000fe400000000f5 */
[----:B------:R-:W-:Y:S01]  /*c9b0*/  @!P5 FMUL R86, R86, 0.5 ;  /* 0x3f0000005656d820 */ /* 0x000fe20000400000 */
[----:B--2---:R-:W-:Y:S01]  /*c9c0*/  @!P6 FMUL R73, R73, R73 ;  /* 0x000000494949e220 */ /* 0x004fe20000400000 */
[----:B------:R-:W-:-:S02]  /*c9d0*/  FSETP.GEU.AND P6, PT, R25, -126, PT ;  /* 0xc2fc00001900780b */ /* 0x000fc40003fce000 */
[----:B------:R-:W1:Y:S03]  /*c9e0*/  MUFU.EX2 R77, R86 ;  /* 0x00000056004d7308 */ /* 0x000e660000000800 */
[----:B------:R-:W-:-:S05]  /*c9f0*/  @!P3 FMUL R24, R24, 0.5 ;  /* 0x3f0000001818b820 */ /* 0x000fca0000400000 */
[----:B------:R2:W4:Y:S01]  /*ca00*/  MUFU.EX2 R87, R24 ;  /* 0x0000001800577308 */ /* 0x0005220000000800 */
[----:B---3--:R-:W-:Y:S01]  /*ca10*/  @!P4 FMUL R75, R75, R75 ;  /* 0x0000004b4b4bc220 */ /* 0x008fe20000400000 */
[----:B------:R-:W-:Y:S01]  /*ca20*/  FSETP.GEU.AND P4, PT, R27, -126, PT ;  /* 0xc2fc00001b00780b */ /* 0x000fe20003f8e000 */
[----:B------:R-:W-:-:S05]  /*ca30*/  @!P6 FMUL R25, R25, 0.5 ;  /* 0x3f0000001919e820 */ /* 0x000fca0000400000 */
[----:B------:R3:W5:Y:S01]  /*ca40*/  MUFU.EX2 R86, R25 ;  /* 0x0000001900567308 */ /* 0x0007620000000800 */
[----:B-1----:R-:W-:Y:S01]  /*ca50*/  @!P5 FMUL R77, R77, R77 ;  /* 0x0000004d4d4dd220 */ /* 0x002fe20000400000 */
[----:B------:R-:W-:Y:S02]  /*ca60*/  FSETP.GEU.AND P5, PT, R26, -126, PT ;  /* 0xc2fc00001a00780b */ /* 0x000fe40003fae000 */
[----:B--2---:R-:W-:-:S03]  /*ca70*/  F2FP.F16.F32.PACK_AB R24, R47, R247 ;  /* 0x000000f72f18723e */ /* 0x004fc600000000ff */
[----:B------:R-:W-:Y:S01]  /*ca80*/  @!P4 FMUL R27, R27, 0.5 ;  /* 0x3f0000001b1bc820 */ /* 0x000fe20000400000 */
[----:B---3--:R-:W-:Y:S01]  /*ca90*/  F2FP.F16.F32.PACK_AB R25, R42, R43 ;  /* 0x0000002b2a19723e */ /* 0x008fe200000000ff */
[----:B----4-:R-:W-:Y:S02]  /*caa0*/  @!P3 FMUL R87, R87, R87 ;  /* 0x000000575757b220 */ /* 0x010fe40000400000 */
[----:B------:R1:W2:Y:S01]  /*cab0*/  MUFU.EX2 R80, R27 ;  /* 0x0000001b00507308 */ /* 0x0002a20000000800 */
[----:B------:R-:W-:-:S03]  /*cac0*/  FSETP.GEU.AND P3, PT, R83, -126, PT ;  /* 0xc2fc00005300780b */ /* 0x000fc60003f6e000 */
[----:B------:R-:W-:Y:S01]  /*cad0*/  @!P5 FMUL R26, R26, 0.5 ;  /* 0x3f0000001a1ad820 */ /* 0x000fe20000400000 */
[----:B-----5:R-:W-:Y:S01]  /*cae0*/  @!P6 FMUL R86, R86, R86 ;  /* 0x000000565656e220 */ /* 0x020fe20000400000 */
[----:B------:R-:W-:Y:S02]  /*caf0*/  FSETP.GEU.AND P6, PT, R82, -126, PT ;  /* 0xc2fc00005200780b */ /* 0x000fe40003fce000 */
[----:B------:R3:W4:Y:S01]  /*cb00*/  MUFU.EX2 R81, R26 ;  /* 0x0000001a00517308 */ /* 0x0007220000000800 */
[----:B-1----:R-:W-:-:S05]  /*cb10*/  F2FP.F16.F32.PACK_AB R27, R44, R46 ;  /* 0x0000002e2c1b723e */ /* 0x002fca00000000ff */
[----:B------:R-:W-:Y:S01]  /*cb20*/  @!P3 FMUL R83, R83, 0.5 ;  /* 0x3f0000005353b820 */ /* 0x000fe20000400000 */
[----:B---3--:R-:W-:Y:S01]  /*cb30*/  F2FP.F16.F32.PACK_AB R26, R54, R248 ;  /* 0x000000f8361a723e */ /* 0x008fe200000000ff */
[----:B--2---:R-:W-:Y:S01]  /*cb40*/  @!P4 FMUL R80, R80, R80 ;  /* 0x000000505050c220 */ /* 0x004fe20000400000 */
[----:B------:R-:W-:Y:S02]  /*cb50*/  FSETP.GEU.AND P4, PT, R85, -126, PT ;  /* 0xc2fc00005500780b */ /* 0x000fe40003f8e000 */
[----:B------:R-:W-:Y:S01]  /*cb60*/  @!P6 FMUL R82, R82, 0.5 ;  /* 0x3f0000005252e820 */ /* 0x000fe20000400000 */
[----:B------:R-:W-:Y:S01]  /*cb70*/  WARPGROUP.ARRIVE ;  /* 0x00000000000079c5 */ /* 0x000fe20000000000 */
[----:B------:R-:W1:Y:S01]  /*cb80*/  MUFU.EX2 R83, R83 ;  /* 0x0000005300537308 */ /* 0x000e620000000800 */
[----:B----4-:R-:W-:Y:S01]  /*cb90*/  @!P5 FMUL R81, R81, R81 ;  /* 0x000000515151d220 */ /* 0x010fe20000400000 */
[----:B------:R-:W-:-:S03]  /*cba0*/  FSETP.GEU.AND P5, PT, R94, -126, PT ;  /* 0xc2fc00005e00780b */ /* 0x000fc60003fae000 */
[----:B------:R-:W-:Y:S01]  /*cbb0*/  HGMMA.64x32x16.F32 R216, R24, gdesc[UR24].tnspB, R216, gsb0 ;  /* 0x4060001818d87df0 */ /* 0x000fe200080008d8 */
[----:B------:R-:W-:Y:S01]  /*cbc0*/  UMOV UR26, UR8 ;  /* 0x00000008001a7c82 */ /* 0x000fe20008000000 */
[----:B------:R-:W-:Y:S01]  /*cbd0*/  UMOV UR27, 0x80000020 ;  /* 0x80000020001b7882 */ /* 0x000fe20000000000 */
[----:B------:R-:W-:Y:S01]  /*cbe0*/  UIADD3 UR8, UR6, 0x100, URZ ;  /* 0x0000010006087890 */ /* 0x000fe2000fffe03f */
[----:B------:R-:W2:Y:S01]  /*cbf0*/  MUFU.EX2 R82, R82 ;  /* 0x0000005200527308 */ /* 0x000ea20000000800 */
[----:B------:R-:W-:-:S07]  /*cc00*/  @!P4 FMUL R85, R85, 0.5 ;  /* 0x3f0000005555c820 */ /* 0x000fce0000400000 */
[----:B------:R3:W4:Y:S01]  /*cc10*/  MUFU.EX2 R84, R85 ;  /* 0x0000005500547308 */ /* 0x0007220000000800 */
[----:B------:R-:W-:Y:S01]  /*cc20*/  @!P5 FMUL R94, R94, 0.5 ;  /* 0x3f0000005e5ed820 */ /* 0x000fe20000400000 */
[----:B-1----:R-:W-:-:S06]  /*cc30*/  @!P3 FMUL R83, R83, R83 ;  /* 0x000000535353b220 */ /* 0x002fcc0000400000 */
[----:B------:R-:W1:Y:S01]  /*cc40*/  MUFU.EX2 R12, R94 ;  /* 0x0000005e000c7308 */ /* 0x000e620000000800 */
[----:B---3--:R-:W-:Y:S01]  /*cc50*/  FFMA R85, R88, UR22, -R30 ;  /* 0x0000001658557c23 */ /* 0x008fe2000800081e */
[----:B--2---:R-:W-:Y:S01]  /*cc60*/  @!P6 FMUL R82, R82, R82 ;  /* 0x000000525252e220 */ /* 0x004fe20000400000 */
[----:B------:R-:W-:-:S03]  /*cc70*/  FSETP.GEU.AND P6, PT, R89, -126, PT ;  /* 0xc2fc00005900780b */ /* 0x000fc60003fce000 */
[----:B------:R-:W-:Y:S01]  /*cc80*/  FSETP.GEU.AND P3, PT, R85, -126, PT ;  /* 0xc2fc00005500780b */ /* 0x000fe20003f6e000 */
[----:B----4-:R-:W-:Y:S01]  /*cc90*/  @!P4 FMUL R84, R84, R84 ;  /* 0x000000545454c220 */ /* 0x010fe20000400000 */
[----:B------:R-:W-:-:S08]  /*cca0*/  FSETP.GEU.AND P4, PT, R95, -126, PT ;  /* 0xc2fc00005f00780b */ /* 0x000fd00003f8e000 */
[----:B------:R-:W-:Y:S01]  /*ccb0*/  @!P6 FMUL R89, R89, 0.5 ;  /* 0x3f0000005959e820 */ /* 0x000fe20000400000 */
[----:B-1----:R-:W-:Y:S01]  /*ccc0*/  @!P5 FMUL R12, R12, R12 ;  /* 0x0000000c0c0cd220 */ /* 0x002fe20000400000 */
[----:B------:R-:W-:Y:S01]  /*ccd0*/  FSETP.GEU.AND P5, PT, R92, -126, PT ;  /* 0xc2fc00005c00780b */ /* 0x000fe20003fae000 */
[----:B------:R-:W-:Y:S02]  /*cce0*/  @!P3 FMUL R85, R85, 0.5 ;  /* 0x3f0000005555b820 */ /* 0x000fe40000400000 */
[----:B------:R-:W-:-:S04]  /*ccf0*/  @!P4 FMUL R95, R95, 0.5 ;  /* 0x3f0000005f5fc820 */ /* 0x000fc80000400000 */
[----:B------:R-:W1:Y:S01]  /*cd00*/  MUFU.EX2 R85, R85 ;  /* 0x0000005500557308 */ /* 0x000e620000000800 */
[----:B------:R-:W-:Y:S02]  /*cd10*/  WARPGROUP.DEPBAR.LE gsb0, 0x0 ;  /* 0x00008000000079c5 */ /* 0x000fe40000010000 */
[----:B------:R-:W-:-:S05]  /*cd20*/  WARPGROUP.ARRIVE ;  /* 0x00000000000079c5 */ /* 0x000fca0000000000 */
[----:B------:R-:W2:Y:S01]  /*cd30*/  MUFU.EX2 R13, R95 ;  /* 0x0000005f000d7308 */ /* 0x000ea20000000800 */
[----:B------:R-:W-:Y:S01]  /*cd40*/  @!P5 FMUL R92, R92, 0.5 ;  /* 0x3f0000005c5cd820 */ /* 0x000fe20000400000 */
[----:B------:R-:W-:Y:S01]  /*cd50*/  HGMMA.64x32x16.F32 R200, R24, gdesc[UR8].tnspB, R200, gsb0 ;  /* 0x4060000818c87df0 */ /* 0x000fe200080008c8 */
[----:B------:R-:W-:Y:S01]  /*cd60*/  UMOV UR10, UR12 ;  /* 0x0000000c000a7c82 */ /* 0x000fe20008000000 */
[----:B------:R-:W-:Y:S01]  /*cd70*/  UMOV UR11, 0x80000020 ;  /* 0x80000020000b7882 */ /* 0x000fe20000000000 */
[----:B------:R-:W-:Y:S01]  /*cd80*/  UIADD3 UR12, UR6, 0x8c0, URZ ;  /* 0x000008c0060c7890 */ /* 0x000fe2000fffe03f */
[----:B-1----:R-:W-:Y:S01]  /*cd90*/  @!P3 FMUL R85, R85, R85 ;  /* 0x000000555555b220 */ /* 0x002fe20000400000 */
[----:B------:R-:W-:Y:S01]  /*cda0*/  FSETP.GEU.AND P3, PT, R31, -126, PT ;  /* 0xc2fc00001f00780b */ /* 0x000fe20003f6e000 */
[----:B--2---:R-:W-:-:S12]  /*cdb0*/  @!P4 FMUL R13, R13, R13 ;  /* 0x0000000d0d0dc220 */ /* 0x004fd80000400000 */
[----:B------:R-:W-:-:S06]  /*cdc0*/  @!P3 FMUL R31, R31, 0.5 ;  /* 0x3f0000001f1fb820 */ /* 0x000fcc0000400000 */
[----:B------:R-:W1:Y:S02]  /*cdd0*/  MUFU.EX2 R31, R31 ;  /* 0x0000001f001f7308 */ /* 0x000e640000000800 */
[----:B-1----:R-:W-:Y:S01]  /*cde0*/  @!P3 FMUL R31, R31, R31 ;  /* 0x0000001f1f1fb220 */ /* 0x002fe20000400000 */
[----:B------:R-:W-:Y:S01]  /*cdf0*/  FSETP.GEU.AND P3, PT, R96, -126, PT ;  /* 0xc2fc00006000780b */ /* 0x000fe20003f6e000 */
[----:B------:R-:W-:Y:S02]  /*ce00*/  WARPGROUP.DEPBAR.LE gsb0, 0x0 ;  /* 0x00008000000079c5 */ /* 0x000fe40000010000 */
[----:B------:R-:W-:-:S10]  /*ce10*/  WARPGROUP.ARRIVE ;  /* 0x00000000000079c5 */ /* 0x000fd40000000000 */
[----:B------:R-:W-:Y:S01]  /*ce20*/  @!P3 FMUL R96, R96, 0.5 ;  /* 0x3f0000006060b820 */ /* 0x000fe20000400000 */
[----:B------:R-:W-:Y:S01]  /*ce30*/  HGMMA.64x32x16.F32 R184, R24, gdesc[UR8].tnspB, R184, gsb0 ;  /* 0x4060000818b87df0 */ /* 0x000fe200080008b8 */
[----:B------:R-:W-:Y:S01]  /*ce40*/  UMOV UR10, UR16 ;  /* 0x00000010000a7c82 */ /* 0x000fe20008000000 */
[----:B------:R-:W-:Y:S01]  /*ce50*/  UMOV UR11, 0x80000020 ;  /* 0x80000020000b7882 */ /* 0x000fe20000000000 */
        /* <DEDUP_REMOVED lines=19> */
[----:B------:R-:W-:Y:S01]  /*cf90*/  FFMA R39, R101, UR22, -R30 ;  /* 0x0000001665277c23 */ /* 0x000fe2000800081e */
[----:B------:R-:W-:Y:S01]  /*cfa0*/  FADD R25, R25, R34 ;  /* 0x0000002219197221 */ /* 0x000fe20000000000 */
[----:B------:R-:W-:Y:S01]  /*cfb0*/  FFMA R34, R93, UR22, -R30 ;  /* 0x000000165d227c23 */ /* 0x000fe2000800081e */
[----:B------:R-:W2:Y:S01]  /*cfc0*/  MUFU.EX2 R28, R92 ;  /* 0x0000005c001c7308 */ /* 0x000ea20000000800 */
[----:B------:R-:W-:Y:S01]  /*cfd0*/  FADD R43, R90, R43 ;  /* 0x0000002b5a2b7221 */ /* 0x000fe20000000000 */
[----:B------:R-:W-:Y:S01]  /*cfe0*/  FADD R246, R25, R246 ;  /* 0x000000f619f67221 */ /* 0x000fe20000000000 */
[----:B------:R-:W-:-:S02]  /*cff0*/  F2FP.F16.F32.PACK_AB R25, R40, R41 ;  /* 0x000000292819723e */ /* 0x000fc400000000ff */
[----:B------:R-:W-:Y:S01]  /*d000*/  FSETP.GEU.AND P4, PT, R34, -126, PT ;  /* 0xc2fc00002200780b */ /* 0x000fe20003f8e000 */
[----:B------:R-:W-:Y:S01]  /*d010*/  FADD R37, R246, R37 ;  /* 0x00000025f6257221 */ /* 0x000fe20000000000 */
[----:B------:R-:W-:Y:S01]  /*d020*/  WARPGROUP.ARRIVE ;  /* 0x00000000000079c5 */ /* 0x000fe20000000000 */
[----:B------:R-:W-:Y:S01]  /*d030*/  FADD R43, R43, R42 ;  /* 0x0000002a2b2b7221 */ /* 0x000fe20000000000 */
[----:B-1----:R-:W-:Y:S01]  /*d040*/  @!P6 FMUL R29, R29, R29 ;  /* 0x0000001d1d1de220 */ /* 0x002fe20000400000 */
[----:B------:R-:W-:Y:S01]  /*d050*/  FSETP.GEU.AND P6, PT, R99, -126, PT ;  /* 0xc2fc00006300780b */ /* 0x000fe20003fce000 */
[----:B------:R-:W-:Y:S01]  /*d060*/  FADD R36, R37, R36 ;  /* 0x0000002425247221 */ /* 0x000fe20000000000 */
[----:B------:R-:W-:Y:S01]  /*d070*/  FFMA R37, R97, UR22, -R30 ;  /* 0x0000001661257c23 */ /* 0x000fe2000800081e */
[----:B------:R-:W-:Y:S01]  /*d080*/  HGMMA.64x32x16.F32 R216, R24, gdesc[UR24].tnspB, R216, gsb0 ;  /* 0x4060001818d87df0 */ /* 0x000fe200080008d8 */
[----:B------:R-:W-:Y:S01]  /*d090*/  UMOV UR26, UR8 ;  /* 0x00000008001a7c82 */ /* 0x000fe20008000000 */
[----:B------:R-:W-:Y:S01]  /*d0a0*/  UMOV UR27, 0x80000020 ;  /* 0x80000020001b7882 */ /* 0x000fe20000000000 */
[----:B------:R-:W-:Y:S01]  /*d0b0*/  UIADD3 UR8, UR6, 0x140, URZ ;  /* 0x0000014006087890 */ /* 0x000fe2000fffe03f */
[----:B--2---:R-:W-:Y:S01]  /*d0c0*/  @!P5 FMUL R28, R28, R28 ;  /* 0x0000001c1c1cd220 */ /* 0x004fe20000400000 */
[----:B------:R-:W-:Y:S01]  /*d0d0*/  @!P4 FMUL R34, R34, 0.5 ;  /* 0x3f0000002222c820 */ /* 0x000fe20000400000 */
[----:B------:R-:W-:Y:S01]  /*d0e0*/  FSETP.GEU.AND P5, PT, R102, -126, PT ;  /* 0xc2fc00006600780b */ /* 0x000fe20003fae000 */
[----:B------:R-:W-:Y:S01]  /*d0f0*/  FADD R88, R36, R33 ;  /* 0x0000002124587221 */ /* 0x000fe20000000000 */
[----:B------:R-:W-:Y:S01]  /*d100*/  FADD R43, R43, R46 ;  /* 0x0000002e2b2b7221 */ /* 0x000fe20000000000 */
[----:B------:R-:W1:Y:S01]  /*d110*/  MUFU.EX2 R36, R96 ;  /* 0x0000006000247308 */ /* 0x000e620000000800 */
[----:B------:R-:W-:Y:S01]  /*d120*/  @!P6 FMUL R99, R99, 0.5 ;  /* 0x3f0000006363e820 */ /* 0x000fe20000400000 */
[----:B------:R-:W-:Y:S01]  /*d130*/  FADD R88, R88, R247 ;  /* 0x000000f758587221 */ /* 0x000fe20000000000 */
[----:B------:R-:W-:Y:S01]  /*d140*/  FADD R46, R43, R44 ;  /* 0x0000002c2b2e7221 */ /* 0x000fe20000000000 */
[----:B------:R-:W-:-:S02]  /*d150*/  FFMA R44, R110, UR22, -R238 ;  /* 0x000000166e2c7c23 */ /* 0x000fc400080008ee */
[----:B------:R-:W-:Y:S01]  /*d160*/  FADD R47, R88, R47 ;  /* 0x0000002f582f7221 */ /* 0x000fe20000000000 */
[----:B------:R-:W-:Y:S01]  /*d170*/  FADD R41, R46, R41 ;  /* 0x000000292e297221 */ /* 0x000fe20000000000 */
[----:B------:R-:W2:Y:S01]  /*d180*/  MUFU.EX2 R34, R34 ;  /* 0x0000002200227308 */ /* 0x000ea20000000800 */
[----:B------:R-:W-:Y:S01]  /*d190*/  FFMA R46, R109, UR22, -R30 ;  /* 0x000000166d2e7c23 */ /* 0x000fe2000800081e */
[----:B------:R-:W-:Y:S01]  /*d1a0*/  @!P5 FMUL R102, R102, 0.5 ;  /* 0x3f0000006666d820 */ /* 0x000fe20000400000 */
[----:B------:R-:W-:Y:S01]  /*d1b0*/  FADD R40, R41, R40 ;  /* 0x0000002829287221 */ /* 0x000fe20000000000 */
[----:B------:R-:W-:-:S03]  /*d1c0*/  FADD R47, R47, R248 ;  /* 0x000000f82f2f7221 */ /* 0x000fc60000000000 */
[----:B------:R-:W-:Y:S01]  /*d1d0*/  FADD R45, R40, R45 ;  /* 0x0000002d282d7221 */ /* 0x000fe20000000000 */
[----:B------:R-:W3:Y:S01]  /*d1e0*/  MUFU.EX2 R35, R99 ;  /* 0x0000006300237308 */ /* 0x000ee20000000800 */
[----:B-1----:R-:W-:Y:S01]  /*d1f0*/  @!P3 FMUL R36, R36, R36 ;  /* 0x000000242424b220 */ /* 0x002fe20000400000 */
[----:B------:R-:W-:Y:S01]  /*d200*/  FSETP.GEU.AND P3, PT, R106, -126, PT ;  /* 0xc2fc00006a00780b */ /* 0x000fe20003f6e000 */
[----:B------:R-:W-:Y:S01]  /*d210*/  FADD R50, R45, R50 ;  /* 0x000000322d327221 */ /* 0x000fe20000000000 */
[--C-:B------:R-:W-:Y:S01]  /*d220*/  FFMA R40, R105, UR22, -R30.reuse ;  /* 0x0000001669287c23 */ /* 0x100fe2000800081e */
[----:B------:R-:W-:Y:S01]  /*d230*/  FFMA R45, R108, UR22, -R30 ;  /* 0x000000166c2d7c23 */ /* 0x000fe2000800081e */
[----:B------:R-:W-:Y:S01]  /*d240*/  FADD R47, R47, R54 ;  /* 0x000000362f2f7221 */ /* 0x000fe20000000000 */
[----:B------:R-:W-:Y:S01]  /*d250*/  FFMA R54, R116, UR22, -R30 ;  /* 0x0000001674367c23 */ /* 0x000fe2000800081e */
[----:B------:R-:W1:Y:S01]  /*d260*/  MUFU.EX2 R32, R102 ;  /* 0x0000006600207308 */ /* 0x000e620000000800 */
[----:B--2---:R-:W-:Y:S01]  /*d270*/  @!P4 FMUL R34, R34, R34 ;  /* 0x000000222222c220 */ /* 0x004fe20000400000 */
[----:B------:R-:W-:Y:S01]  /*d280*/  FSETP.GEU.AND P4, PT, R103, -126, PT ;  /* 0xc2fc00006700780b */ /* 0x000fe20003f8e000 */
[----:B------:R-:W-:-:S04]  /*d290*/  FADD R52, R47, R52 ;  /* 0x000000342f347221 */ /* 0x000fc80000000000 */
[----:B------:R-:W-:Y:S01]  /*d2a0*/  @!P3 FMUL R106, R106, 0.5 ;  /* 0x3f0000006a6ab820 */ /* 0x000fe20000400000 */
[----:B------:R-:W-:Y:S01]  /*d2b0*/  FADD R52, R52, R51 ;  /* 0x0000003334347221 */ /* 0x000fe20000000000 */
[----:B---3--:R-:W-:Y:S01]  /*d2c0*/  @!P6 FMUL R35, R35, R35 ;  /* 0x000000232323e220 */ /* 0x008fe20000400000 */
[----:B------:R-:W-:Y:S01]  /*d2d0*/  FSETP.GEU.AND P6, PT, R37, -126, PT ;  /* 0xc2fc00002500780b */ /* 0x000fe20003fce000 */
[----:B------:R-:W2:Y:S01]  /*d2e0*/  MUFU.EX2 R42, R106 ;  /* 0x0000006a002a7308 */ /* 0x000ea20000000800 */
[----:B------:R-:W-:Y:S01]  /*d2f0*/  FFMA R51, R115, UR22, -R238 ;  /* 0x0000001673337c23 */ /* 0x000fe200080008ee */
[----:B------:R-:W-:Y:S01]  /*d300*/  FADD R52, R52, R55 ;  /* 0x0000003734347221 */ /* 0x000fe20000000000 */
[----:B------:R-:W-:Y:S01]  /*d310*/  FFMA R55, R117, UR22, -R30 ;  /* 0x0000001675377c23 */ /* 0x000fe2000800081e */
[----:B------:R-:W-:Y:S01]  /*d320*/  @!P4 FMUL R103, R103, 0.5 ;  /* 0x3f0000006767c820 */ /* 0x000fe20000400000 */
[----:B------:R-:W-:Y:S02]  /*d330*/  WARPGROUP.DEPBAR.LE gsb0, 0x0 ;  /* 0x00008000000079c5 */ /* 0x000fe40000010000 */
[----:B------:R-:W-:Y:S01]  /*d340*/  WARPGROUP.ARRIVE ;  /* 0x00000000000079c5 */ /* 0x000fe20000000000 */
[----:B------:R-:W3:Y:S01]  /*d350*/  MUFU.EX2 R33, R103 ;  /* 0x0000006700217308 */ /* 0x000ee20000000800 */
[----:B-1----:R-:W-:Y:S01]  /*d360*/  @!P5 FMUL R32, R32, R32 ;  /* 0x000000202020d220 */ /* 0x002fe20000400000 */
[----:B------:R-:W-:-:S02]  /*d370*/  FSETP.GEU.AND P5, PT, R38, -126, PT ;  /* 0xc2fc00002600780b */ /* 0x000fc40003fae000 */
[----:B------:R-:W-:Y:S01]  /*d380*/  @!P6 FMUL R37, R37, 0.5 ;  /* 0x3f0000002525e820 */ /* 0x000fe20000400000 */
[----:B------:R-:W-:Y:S01]  /*d390*/  FADD R249, R52, R249 ;  /* 0x000000f934f97221 */ /* 0x000fe20000000000 */
[----:B------:R-:W-:Y:S01]  /*d3a0*/  HGMMA.64x32x16.F32 R200, R24, gdesc[UR8].tnspB, R200, gsb0 ;  /* 0x4060000818c87df0 */ /* 0x000fe200080008c8 */
[----:B------:R-:W-:Y:S01]  /*d3b0*/  UMOV UR10, UR12 ;  /* 0x0000000c000a7c82 */ /* 0x000fe20008000000 */
[----:B------:R-:W-:Y:S01]  /*d3c0*/  UMOV UR11, 0x80000020 ;  /* 0x80000020000b7882 */ /* 0x000fe20000000000 */
[----:B------:R-:W-:Y:S01]  /*d3d0*/  UIADD3 UR12, UR6, 0x900, URZ ;  /* 0x00000900060c7890 */ /* 0x000fe2000fffe03f */
[----:B------:R-:W1:Y:S01]  /*d3e0*/  MUFU.EX2 R37, R37 ;  /* 0x0000002500257308 */ /* 0x000e620000000800 */
[----:B--2---:R-:W-:Y:S01]  /*d3f0*/  @!P3 FMUL R42, R42, R42 ;  /* 0x0000002a2a2ab220 */ /* 0x004fe20000400000 */
[----:B------:R-:W-:Y:S01]  /*d400*/  FSETP.GEU.AND P3, PT, R104, -126, PT ;  /* 0xc2fc00006800780b */ /* 0x000fe20003f6e000 */
[----:B------:R-:W-:Y:S01]  /*d410*/  FFMA R52, R112, UR22, -R30 ;  /* 0x0000001670347c23 */ /* 0x000fe2000800081e */
[----:B------:R-:W-:Y:S01]  /*d420*/  FADD R249, R249, R62 ;  /* 0x0000003ef9f97221 */ /* 0x000fe20000000000 */
[----:B------:R-:W-:Y:S01]  /*d430*/  @!P5 FMUL R38, R38, 0.5 ;  /* 0x3f0000002626d820 */ /* 0x000fe20000400000 */
[----:B---3--:R-:W-:Y:S01]  /*d440*/  @!P4 FMUL R33, R33, R33 ;  /* 0x000000212121c220 */ /* 0x008fe20000400000 */
[----:B------:R-:W-:-:S04]  /*d450*/  FSETP.GEU.AND P4, PT, R39, -126, PT ;  /* 0xc2fc00002700780b */ /* 0x000fc80003f8e000 */
[----:B------:R-:W2:Y:S04]  /*d460*/  MUFU.EX2 R38, R38 ;  /* 0x0000002600267308 */ /* 0x000ea80000000800 */
[----:B------:R-:W-:Y:S01]  /*d470*/  @!P3 FMUL R104, R104, 0.5 ;  /* 0x3f0000006868b820 */ /* 0x000fe20000400000 */
[----:B-1----:R-:W-:Y:S01]  /*d480*/  @!P6 FMUL R37, R37, R37 ;  /* 0x000000252525e220 */ /* 0x002fe20000400000 */
[----:B------:R-:W-:Y:S02]  /*d490*/  FSETP.GEU.AND P6, PT, R107, -126, PT ;  /* 0xc2fc00006b00780b */ /* 0x000fe40003fce000 */
[----:B------:R-:W1:Y:S01]  /*d4a0*/  MUFU.EX2 R47, R104 ;  /* 0x00000068002f7308 */ /* 0x000e620000000800 */
[----:B------:R-:W-:-:S07]  /*d4b0*/  @!P4 FMUL R39, R39, 0.5 ;  /* 0x3f0000002727c820 */ /* 0x000fce0000400000 */
        /* <DEDUP_REMOVED lines=8> */
[----:B---3--:R-:W-:Y:S01]  /*d540*/  @!P4 FMUL R39, R39, R39 ;  /* 0x000000272727c220 */ /* 0x008fe20000400000 */
[----:B------:R-:W-:Y:S02]  /*d550*/  WARPGROUP.DEPBAR.LE gsb0, 0x0 ;  /* 0x00008000000079c5 */ /* 0x000fe40000010000 */
[----:B------:R-:W-:Y:S01]  /*d560*/  WARPGROUP.ARRIVE ;  /* 0x00000000000079c5 */ /* 0x000fe20000000000 */
[----:B------:R-:W-:Y:S01]  /*d570*/  FSETP.GEU.AND P4, PT, R111, -126, PT ;  /* 0xc2fc00006f00780b */ /* 0x000fe20003f8e000 */
[----:B------:R-:W1:Y:S02]  /*d580*/  MUFU.EX2 R44, R44 ;  /* 0x0000002c002c7308 */ /* 0x000e640000000800 */
[----:B------:R-:W-:Y:S01]  /*d590*/  @!P3 FMUL R114, R114, 0.5 ;  /* 0x3f0000007272b820 */ /* 0x000fe20000400000 */
[----:B--2---:R-:W-:Y:S01]  /*d5a0*/  @!P6 FMUL R43, R43, R43 ;  /* 0x0000002b2b2be220 */ /* 0x004fe20000400000 */
[----:B------:R-:W-:Y:S01]  /*d5b0*/  HGMMA.64x32x16.F32 R184, R24, gdesc[UR8].tnspB, R184, gsb0 ;  /* 0x4060000818b87df0 */ /* 0x000fe200080008b8 */
[----:B------:R-:W-:Y:S01]  /*d5c0*/  UMOV UR10, UR16 ;  /* 0x00000010000a7c82 */ /* 0x000fe20008000000 */
[----:B------:R-:W-:Y:S01]  /*d5d0*/  UMOV UR11, 0x80000020 ;  /* 0x80000020000b7882 */ /* 0x000fe20000000000 */
[----:B------:R-:W-:Y:S01]  /*d5e0*/  UIADD3 UR16, UR6, 0xd00, URZ ;  /* 0x00000d0006107890 */ /* 0x000fe2000fffe03f */
[----:B------:R-:W-:-:S04]  /*d5f0*/  FSETP.GEU.AND P6, PT, R40, -126, PT ;  /* 0xc2fc00002800780b */ /* 0x000fc80003fce000 */
[----:B------:R-:W-:-:S04]  /*d600*/  @!P4 FMUL R111, R111, 0.5 ;  /* 0x3f0000006f6fc820 */ /* 0x000fc80000400000 */
[----:B------:R-:W2:Y:S01]  /*d610*/  MUFU.EX2 R41, R111 ;  /* 0x0000006f00297308 */ /* 0x000ea20000000800 */
[----:B-1----:R-:W-:Y:S01]  /*d620*/  @!P5 FMUL R44, R44, R44 ;  /* 0x0000002c2c2cd220 */ /* 0x002fe20000400000 */
[----:B------:R-:W-:-:S03]  /*d630*/  FSETP.GEU.AND P5, PT, R45, -126, PT ;  /* 0xc2fc00002d00780b */ /* 0x000fc60003fae000 */
[----:B------:R-:W-:-:S06]  /*d640*/  @!P6 FMUL R40, R40, 0.5 ;  /* 0x3f0000002828e820 */ /* 0x000fcc0000400000 */
[----:B------:R-:W1:Y:S04]  /*d650*/  MUFU.EX2 R40, R40 ;  /* 0x0000002800287308 */ /* 0x000e680000000800 */
[----:B------:R-:W-:Y:S01]  /*d660*/  @!P5 FMUL R45, R45, 0.5 ;  /* 0x3f0000002d2dd820 */ /* 0x000fe20000400000 */
[----:B--2---:R-:W-:Y:S01]  /*d670*/  @!P4 FMUL R41, R41, R41 ;  /* 0x000000292929c220 */ /* 0x004fe20000400000 */
[----:B------:R-:W-:-:S04]  /*d680*/  FSETP.GEU.AND P4, PT, R46, -126, PT ;  /* 0xc2fc00002e00780b */ /* 0x000fc80003f8e000 */
[----:B------:R-:W2:Y:S01]  /*d690*/  MUFU.EX2 R45, R45 ;  /* 0x0000002d002d7308 */ /* 0x000ea20000000800 */
[----:B-1----:R-:W-:Y:S01]  /*d6a0*/  @!P6 FMUL R40, R40, R40 ;  /* 0x000000282828e220 */ /* 0x002fe20000400000 */
[----:B------:R-:W-:-:S07]  /*d6b0*/  FSETP.GEU.AND P6, PT, R51, -126, PT ;  /* 0xc2fc00003300780b */ /* 0x000fce0003fce000 */
[----:B------:R-:W-:-:S06]  /*d6c0*/  @!P4 FMUL R46, R46, 0.5 ;  /* 0x3f0000002e2ec820 */ /* 0x000fcc0000400000 */
[----:B------:R-:W1:Y:S01]  /*d6d0*/  MUFU.EX2 R46, R46 ;  /* 0x0000002e002e7308 */ /* 0x000e620000000800 */
[----:B------:R-:W-:Y:S02]  /*d6e0*/  WARPGROUP.DEPBAR.LE gsb0, 0x0 ;  /* 0x00008000000079c5 */ /* 0x000fe40000010000 */
[----:B------:R-:W-:Y:S01]  /*d6f0*/  WARPGROUP.ARRIVE ;  /* 0x00000000000079c5 */ /* 0x000fe20000000000 */
[----:B--2---:R-:W-:Y:S01]  /*d700*/  @!P5 FMUL R45, R45, R45 ;  /* 0x0000002d2d2dd220 */ /* 0x004fe20000400000 */
[----:B------:R-:W-:-:S04]  /*d710*/  @!P6 FMUL R51, R51, 0.5 ;  /* 0x3f0000003333e820 */ /* 0x000fc80000400000 */
[----:B------:R-:W-:Y:S01]  /*d720*/  HGMMA.64x32x16.F32 R168, R24, gdesc[UR8].tnspB, R168, gsb0 ;  /* 0x4060000818a87df0 */ /* 0x000fe200080008a8 */
[----:B------:R-:W-:Y:S01]  /*d730*/  UIADD3 UR10, UR6, 0x500, URZ ;  /* 0x00000500060a7890 */ /* 0x000fe2000fffe03f */
[----:B------:R-:W2:Y:S01]  /*d740*/  MUFU.EX2 R51, R51 ;  /* 0x0000003300337308 */ /* 0x000ea20000000800 */
[----:B------:R-:W-:Y:S01]  /*d750*/  UMOV UR11, 0x80000020 ;  /* 0x80000020000b7882 */ /* 0x000fe20000000000 */
[----:B-1----:R-:W-:Y:S01]  /*d760*/  @!P4 FMUL R46, R46, R46 ;  /* 0x0000002e2e2ec220 */ /* 0x002fe20000400000 */
[----:B--2---:R-:W-:Y:S01]  /*d770*/  @!P6 FMUL R51, R51, R51 ;  /* 0x000000333333e220 */ /* 0x004fe20000400000 */
[----:B------:R-:W-:-:S13]  /*d780*/  FSETP.GEU.AND P6, PT, R113, -126, PT ;  /* 0xc2fc00007100780b */ /* 0x000fda0003fce000 */
[----:B------:R-:W-:Y:S01]  /*d790*/  @!P6 FMUL R113, R113, 0.5 ;  /* 0x3f0000007171e820 */ /* 0x000fe20000400000 */
        /* <DEDUP_REMOVED lines=9> */
[----:B------:R-:W-:Y:S01]  /*d830*/  FFMA R50, R119, UR22, -R238 ;  /* 0x0000001677327c23 */ /* 0x000fe200080008ee */
[----:B------:R-:W-:Y:S01]  /*d840*/  F2FP.F16.F32.PACK_AB R24, R60, R62 ;  /* 0x0000003e3c18723e */ /* 0x000fe200000000ff */
[----:B------:R-:W-:Y:S01]  /*d850*/  FADD R48, R49, R48 ;  /* 0x0000003031307221 */ /* 0x000fe20000000000 */
[----:B------:R-:W-:Y:S01]  /*d860*/  F2FP.F16.F32.PACK_AB R26, R59, R63 ;  /* 0x0000003f3b1a723e */ /* 0x000fe200000000ff */
[----:B------:R-:W-:Y:S01]  /*d870*/  FFMA R49, R118, UR22, -R238 ;  /* 0x0000001676317c23 */ /* 0x000fe200080008ee */
[----:B------:R-:W-:Y:S01]  /*d880*/  FSETP.GEU.AND P4, PT, R50, -126, PT ;  /* 0xc2fc00003200780b */ /* 0x000fe20003f8e000 */
[----:B------:R-:W-:Y:S01]  /*d890*/  FADD R53, R48, R53 ;  /* 0x0000003530357221 */ /* 0x000fe20000000000 */
[----:B------:R-:W-:Y:S01]  /*d8a0*/  WARPGROUP.ARRIVE ;  /* 0x00000000000079c5 */ /* 0x000fe20000000000 */
[----:B------:R-:W1:Y:S01]  /*d8b0*/  MUFU.EX2 R48, R114 ;  /* 0x0000007200307308 */ /* 0x000e620000000800 */
[----:B------:R-:W-:Y:S01]  /*d8c0*/  FSETP.GEU.AND P5, PT, R49, -126, PT ;  /* 0xc2fc00003100780b */ /* 0x000fe20003fae000 */
[----:B------:R-:W-:Y:S01]  /*d8d0*/  FADD R53, R53, R56 ;  /* 0x0000003835357221 */ /* 0x000fe20000000000 */
[----:B------:R-:W-:Y:S01]  /*d8e0*/  FADD R60, R249, R60 ;  /* 0x0000003cf93c7221 */ /* 0x000fe20000000000 */
[----:B------:R-:W-:Y:S01]  /*d8f0*/  FFMA R56, R122, UR22, -R238 ;  /* 0x000000167a387c23 */ /* 0x000fe200080008ee */
[----:B------:R-:W-:Y:S01]  /*d900*/  HGMMA.64x32x16.F32 R216, R24, gdesc[UR24].tnspB, R216, gsb0 ;  /* 0x4060001818d87df0 */ /* 0x000fe200080008d8 */
[----:B------:R-:W-:Y:S01]  /*d910*/  UMOV UR26, UR8 ;  /* 0x00000008001a7c82 */ /* 0x000fe20008000000 */
[----:B------:R-:W-:Y:S01]  /*d920*/  UMOV UR27, 0x80000020 ;  /* 0x80000020001b7882 */ /* 0x000fe20000000000 */
[----:B------:R-:W-:Y:S01]  /*d930*/  UIADD3 UR8, UR6, 0x180, URZ ;  /* 0x0000018006087890 */ /* 0x000fe2000fffe03f */
[----:B------:R-:W-:Y:S01]  /*d940*/  FADD R60, R60, R63 ;  /* 0x0000003f3c3c7221 */ /* 0x000fe20000000000 */
[----:B------:R-:W-:Y:S01]  /*d950*/  @!P4 FMUL R50, R50, 0.5 ;  /* 0x3f0000003232c820 */ /* 0x000fe20000400000 */
[----:B------:R-:W-:Y:S01]  /*d960*/  FFMA R63, R124, UR22, -R30 ;  /* 0x000000167c3f7c23 */ /* 0x000fe2000800081e */
[----:B------:R-:W-:Y:S01]  /*d970*/  FFMA R62, R131, UR22, -R238 ;  /* 0x00000016833e7c23 */ /* 0x000fe200080008ee */
[----:B------:R-:W-:Y:S01]  /*d980*/  FADD R59, R60, R59 ;  /* 0x0000003b3c3b7221 */ /* 0x000fe20000000000 */
[----:B------:R-:W-:Y:S01]  /*d990*/  @!P5 FMUL R49, R49, 0.5 ;  /* 0x3f0000003131d820 */ /* 0x000fe20000400000 */
[----:B------:R-:W-:Y:S01]  /*d9a0*/  FFMA R60, R120, UR22, -R30 ;  /* 0x00000016783c7c23 */ /* 0x000fe2000800081e */
[----:B------:R-:W2:Y:S01]  /*d9b0*/  MUFU.EX2 R50, R50 ;  /* 0x0000003200327308 */ /* 0x000ea20000000800 */
[----:B-1----:R-:W-:Y:S01]  /*d9c0*/  @!P3 FMUL R48, R48, R48 ;  /* 0x000000303030b220 */ /* 0x002fe20000400000 */
[----:B------:R-:W-:Y:S01]  /*d9d0*/  FSETP.GEU.AND P3, PT, R52, -126, PT ;  /* 0xc2fc00003400780b */ /* 0x000fe20003f6e000 */
[----:B------:R-:W-:-:S05]  /*d9e0*/  FADD R59, R59, R70 ;  /* 0x000000463b3b7221 */ /* 0x000fca0000000000 */
[----:B------:R-:W1:Y:S07]  /*d9f0*/  MUFU.EX2 R49, R49 ;  /* 0x0000003100317308 */ /* 0x000e6e0000000800 */
        /* <DEDUP_REMOVED lines=8> */
[----:B--2---:R-:W-:Y:S01]  /*da80*/  @!P3 FMUL R52, R52, R52 ;  /* 0x000000343434b220 */ /* 0x004fe20000400000 */
[----:B------:R-:W-:Y:S02]  /*da90*/  WARPGROUP.DEPBAR.LE gsb0, 0x0 ;  /* 0x00008000000079c5 */ /* 0x000fe40000010000 */
[----:B------:R-:W-:Y:S01]  /*daa0*/  WARPGROUP.ARRIVE ;  /* 0x00000000000079c5 */ /* 0x000fe20000000000 */
[----:B------:R-:W-:Y:S01]  /*dab0*/  @!P5 FMUL R54, R54, 0.5 ;  /* 0x3f0000003636d820 */ /* 0x000fe20000400000 */
[----:B------:R-:W-:-:S04]  /*dac0*/  FSETP.GEU.AND P3, PT, R56, -126, PT ;  /* 0xc2fc00003800780b */ /* 0x000fc80003f6e000 */
[----:B------:R-:W-:Y:S01]  /*dad0*/  HGMMA.64x32x16.F32 R200, R24, gdesc[UR8].tnspB, R200, gsb0 ;  /* 0x4060000818c87df0 */ /* 0x000fe200080008c8 */
[----:B------:R-:W-:Y:S01]  /*dae0*/  UMOV UR10, UR12 ;  /* 0x0000000c000a7c82 */ /* 0x000fe20008000000 */
[----:B------:R-:W-:Y:S01]  /*daf0*/  UMOV UR11, 0x80000020 ;  /* 0x80000020000b7882 */ /* 0x000fe20000000000 */
[----:B------:R-:W-:Y:S01]  /*db00*/  UIADD3 UR12, UR6, 0x940, URZ ;  /* 0x00000940060c7890 */ /* 0x000fe2000fffe03f */
[----:B------:R-:W2:Y:S01]  /*db10*/  MUFU.EX2 R54, R54 ;  /* 0x0000003600367308 */ /* 0x000ea20000000800 */
[----:B-1----:R-:W-:-:S04]  /*db20*/  @!P4 FMUL R55, R55, R55 ;  /* 0x000000373737c220 */ /* 0x002fc80000400000 */
[----:B------:R-:W-:-:S06]  /*db30*/  @!P3 FMUL R56, R56, 0.5 ;  /* 0x3f0000003838b820 */ /* 0x000fcc0000400000 */
[----:B------:R-:W1:Y:S01]  /*db40*/  MUFU.EX2 R56, R56 ;  /* 0x0000003800387308 */ /* 0x000e620000000800 */
[----:B--2---:R-:W-:Y:S01]  /*db50*/  @!P5 FMUL R54, R54, R54 ;  /* 0x000000363636d220 */ /* 0x004fe20000400000 */
[----:B-1----:R-:W-:Y:S01]  /*db60*/  @!P3 FMUL R56, R56, R56 ;  /* 0x000000383838b220 */ /* 0x002fe20000400000 */
[----:B------:R-:W-:-:S13]  /*db70*/  FSETP.GEU.AND P3, PT, R60, -126, PT ;  /* 0xc2fc00003c00780b */ /* 0x000fda0003f6e000 */
[----:B------:R-:W-:Y:S01]  /*db80*/  @!P3 FMUL R60, R60, 0.5 ;  /* 0x3f0000003c3cb820 */ /* 0x000fe20000400000 */
[----:B------:R-:W-:Y:S02]  /*db90*/  WARPGROUP.DEPBAR.LE gsb0, 0x0 ;  /* 0x00008000000079c5 */ /* 0x000fe40000010000 */
[----:B------:R-:W-:-:S03]  /*dba0*/  WARPGROUP.ARRIVE ;  /* 0x00000000000079c5 */ /* 0x000fc60000000000 */
[----:B------:R-:W1:Y:S03]  /*dbb0*/  MUFU.EX2 R60, R60 ;  /* 0x0000003c003c7308 */ /* 0x000e660000000800 */
[----:B------:R-:W-:Y:S01]  /*dbc0*/  HGMMA.64x32x16.F32 R184, R24, gdesc[UR8].tnspB, R184, gsb0 ;  /* 0x4060000818b87df0 */ /* 0x000fe200080008b8 */
[----:B------:R-:W-:Y:S01]  /*dbd0*/  UMOV UR10, UR16 ;  /* 0x00000010000a7c82 */ /* 0x000fe20008000000 */
[----:B------:R-:W-:Y:S01]  /*dbe0*/  UMOV UR11, 0x80000020 ;  /* 0x80000020000b7882 */ /* 0x000fe20000000000 */
[----:B------:R-:W-:Y:S01]  /*dbf0*/  UIADD3 UR16, UR6, 0xd40, URZ ;  /* 0x00000d4006107890 */ /* 0x000fe2000fffe03f */
[----:B-1----:R-:W-:Y:S01]  /*dc00*/  @!P3 FMUL R60, R60, R60 ;  /* 0x0000003c3c3cb220 */ /* 0x002fe20000400000 */
        /* <DEDUP_REMOVED lines=14> */
[----:B------:R-:W1:Y:S01]  /*dcf0*/  MUFU.EX2 R53, R113 ;  /* 0x0000007100357308 */ /* 0x000e620000000800 */
[----:B------:R-:W-:Y:S01]  /*dd00*/  F2FP.F16.F32.PACK_AB R24, R68, R70 ;  /* 0x000000464418723e */ /* 0x000fe200000000ff */
[----:B------:R-:W-:Y:S01]  /*dd10*/  FADD R58, R58, R57 ;  /* 0x000000393a3a7221 */ /* 0x000fe20000000000 */
[----:B------:R-:W-:Y:S01]  /*dd20*/  F2FP.F16.F32.PACK_AB R26, R67, R71 ;  /* 0x00000047431a723e */ /* 0x000fe200000000ff */
[----:B------:R-:W-:Y:S01]  /*dd30*/  FADD R68, R59, R68 ;  /* 0x000000443b447221 */ /* 0x000fe20000000000 */
[--C-:B------:R-:W-:Y:S01]  /*dd40*/  FFMA R57, R123, UR22, -R238.reuse ;  /* 0x000000167b397c23 */ /* 0x100fe200080008ee */
[----:B------:R-:W-:Y:S01]  /*dd50*/  FADD R61, R58, R61 ;  /* 0x0000003d3a3d7221 */ /* 0x000fe20000000000 */
[----:B------:R-:W-:Y:S01]  /*dd60*/  WARPGROUP.ARRIVE ;  /* 0x00000000000079c5 */ /* 0x000fe20000000000 */
[--C-:B------:R-:W-:Y:S01]  /*dd70*/  FFMA R58, R126, UR22, -R238.reuse ;  /* 0x000000167e3a7c23 */ /* 0x100fe200080008ee */
[----:B------:R-:W-:Y:S01]  /*dd80*/  FFMA R59, R127, UR22, -R238 ;  /* 0x000000167f3b7c23 */ /* 0x000fe200080008ee */
[----:B------:R-:W-:Y:S01]  /*dd90*/  FADD R61, R61, R64 ;  /* 0x000000403d3d7221 */ /* 0x000fe20000000000 */
[----:B------:R-:W-:Y:S01]  /*dda0*/  FADD R68, R68, R71 ;  /* 0x0000004744447221 */ /* 0x000fe20000000000 */
[----:B------:R-:W-:Y:S01]  /*ddb0*/  FFMA R64, R134, UR22, -R238 ;  /* 0x0000001686407c23 */ /* 0x000fe200080008ee */
[----:B------:R-:W-:Y:S01]  /*ddc0*/  HGMMA.64x32x16.F32 R216, R24, gdesc[UR24].tnspB, R216, gsb0 ;  /* 0x4060001818d87df0 */ /* 0x000fe200080008d8 */
[----:B------:R-:W-:Y:S01]  /*ddd0*/  UMOV UR26, UR8 ;  /* 0x00000008001a7c82 */ /* 0x000fe20008000000 */
[----:B------:R-:W-:Y:S01]  /*dde0*/  UMOV UR27, 0x80000020 ;  /* 0x80000020001b7882 */ /* 0x000fe20000000000 */
[----:B------:R-:W-:Y:S01]  /*ddf0*/  UIADD3 UR8, UR6, 0x1c0, URZ ;  /* 0x000001c006087890 */ /* 0x000fe2000fffe03f */
[----:B-1----:R-:W-:Y:S01]  /*de00*/  @!P6 FMUL R53, R53, R53 ;  /* 0x000000353535e220 */ /* 0x002fe20000400000 */
[----:B------:R-:W-:Y:S01]  /*de10*/  FSETP.GEU.AND P6, PT, R57, -126, PT ;  /* 0xc2fc00003900780b */ /* 0x000fe20003fce000 */
[----:B------:R-:W-:Y:S01]  /*de20*/  FADD R67, R68, R67 ;  /* 0x0000004344437221 */ /* 0x000fe20000000000 */
[----:B------:R-:W-:Y:S01]  /*de30*/  FSETP.GEU.AND P5, PT, R58, -126, PT ;  /* 0xc2fc00003a00780b */ /* 0x000fe20003fae000 */
[----:B------:R-:W-:Y:S01]  /*de40*/  FFMA R68, R129, UR22, -R30 ;  /* 0x0000001681447c23 */ /* 0x000fe2000800081e */
[----:B------:R-:W-:Y:S01]  /*de50*/  FSETP.GEU.AND P4, PT, R59, -126, PT ;  /* 0xc2fc00003b00780b */ /* 0x000fe20003f8e000 */
[----:B------:R-:W-:-:S08]  /*de60*/  FADD R67, R67, R78 ;  /* 0x0000004e43437221 */ /* 0x000fd00000000000 */
[----:B------:R-:W-:Y:S02]  /*de70*/  @!P6 FMUL R57, R57, 0.5 ;  /* 0x3f0000003939e820 */ /* 0x000fe40000400000 */
[----:B------:R-:W-:Y:S02]  /*de80*/  @!P5 FMUL R58, R58, 0.5 ;  /* 0x3f0000003a3ad820 */ /* 0x000fe40000400000 */
[----:B------:R-:W-:Y:S02]  /*de90*/  @!P4 FMUL R59, R59, 0.5 ;  /* 0x3f0000003b3bc820 */ /* 0x000fe40000400000 */
[----:B------:R-:W1:Y:S08]  /*dea0*/  MUFU.EX2 R57, R57 ;  /* 0x0000003900397308 */ /* 0x000e700000000800 */
[----:B------:R-:W2:Y:S08]  /*deb0*/  MUFU.EX2 R58, R58 ;  /* 0x0000003a003a7308 */ /* 0x000eb00000000800 */
[----:B------:R-:W3:Y:S01]  /*dec0*/  MUFU.EX2 R59, R59 ;  /* 0x0000003b003b7308 */ /* 0x000ee20000000800 */
[----:B-1----:R-:W-:Y:S01]  /*ded0*/  @!P6 FMUL R57, R57, R57 ;  /* 0x000000393939e220 */ /* 0x002fe20000400000 */
[----:B--2---:R-:W-:Y:S01]  /*dee0*/  @!P5 FMUL R58, R58, R58 ;  /* 0x0000003a3a3ad220 */ /* 0x004fe20000400000 */
[----:B------:R-:W-:-:S02]  /*def0*/  WARPGROUP.DEPBAR.LE gsb0, 0x0 ;  /* 0x00008000000079c5 */ /* 0x000fc40000010000 */
[----:B------:R-:W-:Y:S01]  /*df00*/  WARPGROUP.ARRIVE ;  /* 0x00000000000079c5 */ /* 0x000fe20000000000 */
[----:B------:R-:W-:Y:S01]  /*df10*/  FSETP.GEU.AND P5, PT, R63, -126, PT ;  /* 0xc2fc00003f00780b */ /* 0x000fe20003fae000 */
[----:B---3--:R-:W-:-:S04]  /*df20*/  @!P4 FMUL R59, R59, R59 ;  /* 0x0000003b3b3bc220 */ /* 0x008fc80000400000 */
[----:B------:R-:W-:Y:S01]  /*df30*/  HGMMA.64x32x16.F32 R200, R24, gdesc[UR8].tnspB, R200, gsb0 ;  /* 0x4060000818c87df0 */ /* 0x000fe200080008c8 */
[----:B------:R-:W-:Y:S01]  /*df40*/  UMOV UR10, UR12 ;  /* 0x0000000c000a7c82 */ /* 0x000fe20008000000 */
[----:B------:R-:W-:Y:S01]  /*df50*/  UMOV UR11, 0x80000020 ;  /* 0x80000020000b7882 */ /* 0x000fe20000000000 */
[----:B------:R-:W-:-:S05]  /*df60*/  UIADD3 UR12, UR6, 0x980, URZ ;  /* 0x00000980060c7890 */ /* 0x000fca000fffe03f */
[----:B------:R-:W-:-:S06]  /*df70*/  @!P5 FMUL R63, R63, 0.5 ;  /* 0x3f0000003f3fd820 */ /* 0x000fcc0000400000 */
[----:B------:R-:W1:Y:S02]  /*df80*/  MUFU.EX2 R63, R63 ;  /* 0x0000003f003f7308 */ /* 0x000e640000000800 */
        /* <DEDUP_REMOVED lines=33> */
[----:B------:R-:W-:Y:S01]  /*e1a0*/  FFMA R66, R125, UR22, -R30 ;  /* 0x000000167d427c23 */ /* 0x000fe2000800081e */
[----:B------:R-:W-:Y:S01]  /*e1b0*/  FADD R76, R67, R76 ;  /* 0x0000004c434c7221 */ /* 0x000fe20000000000 */
[----:B------:R-:W-:Y:S01]  /*e1c0*/  FADD R69, R69, R72 ;  /* 0x0000004845457221 */ /* 0x000fe20000000000 */
[----:B------:R-:W-:Y:S01]  /*e1d0*/  FFMA R67, R135, UR22, -R238 ;  /* 0x0000001687437c23 */ /* 0x000fe200080008ee */
[----:B------:R-:W-:Y:S01]  /*e1e0*/  FSETP.GEU.AND P3, PT, R65, -126, PT ;  /* 0xc2fc00004100780b */ /* 0x000fe20003f6e000 */
[----:B------:R-:W-:Y:S01]  /*e1f0*/  HGMMA.64x32x16.F32 R216, R24, gdesc[UR24].tnspB, R216, gsb0 ;  /* 0x4060001818d87df0 */ /* 0x000fe200080008d8 */
[----:B------:R-:W-:Y:S01]  /*e200*/  UMOV UR26, UR8 ;  /* 0x00000008001a7c82 */ /* 0x000fe20008000000 */
[----:B------:R-:W-:Y:S01]  /*e210*/  UMOV UR27, 0x80000020 ;  /* 0x80000020001b7882 */ /* 0x000fe20000000000 */
[----:B------:R-:W-:Y:S01]  /*e220*/  UIADD3 UR8, UR6, 0x200, URZ ;  /* 0x0000020006087890 */ /* 0x000fe2000fffe03f */
[----:B------:R-:W-:Y:S01]  /*e230*/  FSETP.GEU.AND P4, PT, R66, -126, PT ;  /* 0xc2fc00004200780b */ /* 0x000fe20003f8e000 */
[----:B------:R-:W-:Y:S01]  /*e240*/  @!P6 FMUL R61, R61, 0.5 ;  /* 0x3f0000003d3de820 */ /* 0x000fe20000400000 */
[----:B------:R-:W-:-:S04]  /*e250*/  FADD R76, R76, R79 ;  /* 0x0000004f4c4c7221 */ /* 0x000fc80000000000 */
[----:B------:R-:W-:Y:S01]  /*e260*/  FADD R76, R76, R75 ;  /* 0x0000004b4c4c7221 */ /* 0x000fe20000000000 */
[----:B------:R-:W1:Y:S01]  /*e270*/  MUFU.EX2 R61, R61 ;  /* 0x0000003d003d7308 */ /* 0x000e620000000800 */
[----:B------:R-:W-:-:S05]  /*e280*/  @!P3 FMUL R65, R65, 0.5 ;  /* 0x3f0000004141b820 */ /* 0x000fca0000400000 */
[----:B------:R-:W-:Y:S02]  /*e290*/  @!P4 FMUL R66, R66, 0.5 ;  /* 0x3f0000004242c820 */ /* 0x000fe40000400000 */
[----:B------:R-:W2:Y:S08]  /*e2a0*/  MUFU.EX2 R65, R65 ;  /* 0x0000004100417308 */ /* 0x000eb00000000800 */
[----:B------:R-:W3:Y:S01]  /*e2b0*/  MUFU.EX2 R66, R66 ;  /* 0x0000004200427308 */ /* 0x000ee20000000800 */
[----:B-1----:R-:W-:Y:S01]  /*e2c0*/  @!P6 FMUL R61, R61, R61 ;  /* 0x0000003d3d3de220 */ /* 0x002fe20000400000 */
[----:B------:R-:W-:Y:S01]  /*e2d0*/  FSETP.GEU.AND P6, PT, R62, -126, PT ;  /* 0xc2fc00003e00780b */ /* 0x000fe20003fce000 */
[----:B--2---:R-:W-:-:S12]  /*e2e0*/  @!P3 FMUL R65, R65, R65 ;  /* 0x000000414141b220 */ /* 0x004fd80000400000 */
[----:B------:R-:W-:Y:S01]  /*e2f0*/  @!P6 FMUL R62, R62, 0.5 ;  /* 0x3f0000003e3ee820 */ /* 0x000fe20000400000 */
[----:B---3--:R-:W-:Y:S01]  /*e300*/  @!P4 FMUL R66, R66, R66 ;  /* 0x000000424242c220 */ /* 0x008fe20000400000 */
[----:B------:R-:W-:-:S04]  /*e310*/  FSETP.GEU.AND P4, PT, R67, -126, PT ;  /* 0xc2fc00004300780b */ /* 0x000fc80003f8e000 */
[----:B------:R-:W1:Y:S01]  /*e320*/  MUFU.EX2 R62, R62 ;  /* 0x0000003e003e7308 */ /* 0x000e620000000800 */
[----:B------:R-:W-:Y:S02]  /*e330*/  WARPGROUP.DEPBAR.LE gsb0, 0x0 ;  /* 0x00008000000079c5 */ /* 0x000fe40000010000 */
[----:B------:R-:W-:-:S06]  /*e340*/  WARPGROUP.ARRIVE ;  /* 0x00000000000079c5 */ /* 0x000fcc0000000000 */
[----:B------:R-:W-:Y:S01]  /*e350*/  HGMMA.64x32x16.F32 R200, R24, gdesc[UR8].tnspB, R200, gsb0 ;  /* 0x4060000818c87df0 */ /* 0x000fe200080008c8 */
[----:B------:R-:W-:Y:S01]  /*e360*/  UMOV UR10, UR12 ;  /* 0x0000000c000a7c82 */ /* 0x000fe20008000000 */
[----:B------:R-:W-:Y:S01]  /*e370*/  UMOV UR11, 0x80000020 ;  /* 0x80000020000b7882 */ /* 0x000fe20000000000 */
[----:B------:R-:W-:Y:S01]  /*e380*/  UIADD3 UR12, UR6, 0x9c0, URZ ;  /* 0x000009c0060c7890 */ /* 0x000fe2000fffe03f */
[----:B------:R-:W-:Y:S01]  /*e390*/  @!P4 FMUL R67, R67, 0.5 ;  /* 0x3f0000004343c820 */ /* 0x000fe20000400000 */
[----:B-1----:R-:W-:Y:S01]  /*e3a0*/  @!P6 FMUL R62, R62, R62 ;  /* 0x0000003e3e3ee220 */ /* 0x002fe20000400000 */
[----:B------:R-:W-:-:S04]  /*e3b0*/  FSETP.GEU.AND P6, PT, R68, -126, PT ;  /* 0xc2fc00004400780b */ /* 0x000fc80003fce000 */
[----:B------:R-:W1:Y:S09]  /*e3c0*/  MUFU.EX2 R67, R67 ;  /* 0x0000004300437308 */ /* 0x000e720000000800 */
[----:B------:R-:W-:Y:S01]  /*e3d0*/  @!P6 FMUL R68, R68, 0.5 ;  /* 0x3f0000004444e820 */ /* 0x000fe20000400000 */
[----:B-1----:R-:W-:Y:S01]  /*e3e0*/  @!P4 FMUL R67, R67, R67 ;  /* 0x000000434343c220 */ /* 0x002fe20000400000 */
[----:B------:R-:W-:-:S04]  /*e3f0*/  FSETP.GEU.AND P4, PT, R133, -126, PT ;  /* 0xc2fc00008500780b */ /* 0x000fc80003f8e000 */
[----:B------:R-:W1:Y:S09]  /*e400*/  MUFU.EX2 R68, R68 ;  /* 0x0000004400447308 */ /* 0x000e720000000800 */
[----:B------:R-:W-:Y:S01]  /*e410*/  @!P4 FMUL R133, R133, 0.5 ;  /* 0x3f0000008585c820 */ /* 0x000fe20000400000 */
[----:B-1----:R-:W-:Y:S01]  /*e420*/  @!P6 FMUL R68, R68, R68 ;  /* 0x000000444444e220 */ /* 0x002fe20000400000 */
[----:B------:R-:W-:Y:S01]  /*e430*/  FSETP.GEU.AND P6, PT, R139, -126, PT ;  /* 0xc2fc00008b00780b */ /* 0x000fe20003fce000 */
[----:B------:R-:W-:-:S02]  /*e440*/  WARPGROUP.DEPBAR.LE gsb0, 0x0 ;  /* 0x00008000000079c5 */ /* 0x000fc40000010000 */
[----:B------:R-:W-:-:S06]  /*e450*/  WARPGROUP.ARRIVE ;  /* 0x00000000000079c5 */ /* 0x000fcc0000000000 */
[----:B------:R-:W-:Y:S01]  /*e460*/  HGMMA.64x32x16.F32 R184, R24, gdesc[UR8].tnspB, R184, gsb0 ;  /* 0x4060000818b87df0 */ /* 0x000fe200080008b8 */
[----:B------:R-:W-:Y:S01]  /*e470*/  UMOV UR10, UR16 ;  /* 0x00000010000a7c82 */ /* 0x000fe20008000000 */
[----:B------:R-:W-:Y:S01]  /*e480*/  UMOV UR11, 0x80000020 ;  /* 0x80000020000b7882 */ /* 0x000fe20000000000 */
[----:B------:R-:W-:Y:S01]  /*e490*/  UIADD3 UR16, UR6, 0xdc0, URZ ;  /* 0x00000dc006107890 */ /* 0x000fe2000fffe03f */
[----:B------:R-:W-:-:S06]  /*e4a0*/  @!P6 FMUL R139, R139, 0.5 ;  /* 0x3f0000008b8be820 */ /* 0x000fcc0000400000 */
[----:B------:R-:W1:Y:S02]  /*e4b0*/  MUFU.EX2 R139, R139 ;  /* 0x0000008b008b7308 */ /* 0x000e640000000800 */
[----:B-1----:R-:W-:Y:S01]  /*e4c0*/  @!P6 FMUL R139, R139, R139 ;  /* 0x0000008b8b8be220 */ /* 0x002fe20000400000 */
[----:B------:R-:W-:-:S13]  /*e4d0*/  FSETP.GEU.AND P6, PT, R137, -126, PT ;  /* 0xc2fc00008900780b */ /* 0x000fda0003fce000 */
[----:B------:R-:W-:-:S06]  /*e4e0*/  @!P6 FMUL R137, R137, 0.5 ;  /* 0x3f0000008989e820 */ /* 0x000fcc0000400000 */
[----:B------:R-:W1:Y:S01]  /*e4f0*/  MUFU.EX2 R137, R137 ;  /* 0x0000008900897308 */ /* 0x000e620000000800 */
[----:B------:R-:W-:Y:S02]  /*e500*/  WARPGROUP.DEPBAR.LE gsb0, 0x0 ;  /* 0x00008000000079c5 */ /* 0x000fe40000010000 */
[----:B------:R-:W-:-:S06]  /*e510*/  WARPGROUP.ARRIVE ;  /* 0x00000000000079c5 */ /* 0x000fcc0000000000 */
[----:B------:R-:W-:Y:S01]  /*e520*/  HGMMA.64x32x16.F32 R168, R24, gdesc[UR8].tnspB, R168, gsb0 ;  /* 0x4060000818a87df0 */ /* 0x000fe200080008a8 */
[----:B------:R-:W-:Y:S01]  /*e530*/  UIADD3 UR10, UR6, 0x5c0, URZ ;  /* 0x000005c0060a7890 */ /* 0x000fe2000fffe03f */
[----:B------:R-:W-:Y:S01]  /*e540*/  UMOV UR11, 0x80000020 ;  /* 0x80000020000b7882 */ /* 0x000fe20000000000 */
[----:B-1----:R-:W-:Y:S01]  /*e550*/  @!P6 FMUL R137, R137, R137 ;  /* 0x000000898989e220 */ /* 0x002fe20000400000 */
[----:B------:R-:W-:-:S13]  /*e560*/  FSETP.GEU.AND P6, PT, R147, -126, PT ;  /* 0xc2fc00009300780b */ /* 0x000fda0003fce000 */
        /* <DEDUP_REMOVED lines=9> */
[----:B------:R-:W-:-:S03]  /*e600*/  UMOV UR19, 0x80000020 ;  /* 0x8000002000137882 */ /* 0x000fc60000000000 */
[----:B------:R-:W1:Y:S02]  /*e610*/  MUFU.EX2 R145, R145 ;  /* 0x0000009100917308 */ /* 0x000e640000000800 */
[----:B-1----:R-:W-:Y:S01]  /*e620*/  @!P6 FMUL R145, R145, R145 ;  /* 0x000000919191e220 */ /* 0x002fe20000400000 */
        /* <DEDUP_REMOVED lines=8> */
[----:B------:R-:W-:Y:S01]  /*e6b0*/  FADD R87, R76, R87 ;  /* 0x000000574c577221 */ /* 0x000fe20000000000 */
[----:B------:R-:W-:Y:S01]  /*e6c0*/  FSETP.GEU.AND P3, PT, R69, -126, PT ;  /* 0xc2fc00004500780b */ /* 0x000fe20003f6e000 */
[----:B------:R-:W-:Y:S01]  /*e6d0*/  FADD R77, R74, R77 ;  /* 0x0000004d4a4d7221 */ /* 0x000fe20000000000 */
[----:B------:R-:W-:Y:S01]  /*e6e0*/  WARPGROUP.ARRIVE ;  /* 0x00000000000079c5 */ /* 0x000fe20000000000 */
[----:B------:R-:W-:-:S02]  /*e6f0*/  FADD R86, R87, R86 ;  /* 0x0000005657567221 */ /* 0x000fc40000000000 */
[----:B------:R-:W-:Y:S02]  /*e700*/  FADD R80, R77, R80 ;  /* 0x000000504d507221 */ /* 0x000fe40000000000 */
[----:B------:R-:W-:Y:S01]  /*e710*/  FADD R81, R86, R81 ;  /* 0x0000005156517221 */ /* 0x000fe20000000000 */
[----:B------:R-:W-:Y:S01]  /*e720*/  HGMMA.64x32x16.F32 R216, R24, gdesc[UR24].tnspB, R216, gsb0 ;  /* 0x4060001818d87df0 */ /* 0x000fe200080008d8 */
[----:B------:R-:W-:Y:S01]  /*e730*/  UMOV UR26, UR8 ;  /* 0x00000008001a7c82 */ /* 0x000fe20008000000 */
[----:B------:R-:W-:Y:S01]  /*e740*/  UMOV UR27, 0x80000020 ;  /* 0x80000020001b7882 */ /* 0x000fe20000000000 */
[----:B------:R-:W-:Y:S01]  /*e750*/  UIADD3 UR8, UR6, 0x240, URZ ;  /* 0x0000024006087890 */ /* 0x000fe2000fffe03f */
[----:B------:R-:W-:Y:S01]  /*e760*/  FADD R84, R81, R84 ;  /* 0x0000005451547221 */ /* 0x000fe20000000000 */
[----:B------:R-:W-:-:S03]  /*e770*/  @!P3 FMUL R69, R69, 0.5 ;  /* 0x3f0000004545b820 */ /* 0x000fc60000400000 */
[----:B------:R-:W-:-:S03]  /*e780*/  FADD R84, R84, R85 ;  /* 0x0000005554547221 */ /* 0x000fc60000000000 */
[----:B------:R-:W1:Y:S01]  /*e790*/  MUFU.EX2 R69, R69 ;  /* 0x0000004500457308 */ /* 0x000e620000000800 */
[----:B------:R-:W-:-:S04]  /*e7a0*/  FADD R71, R84, R29 ;  /* 0x0000001d54477221 */ /* 0x000fc80000000000 */
[----:B------:R-:W-:-:S04]  /*e7b0*/  FADD R71, R71, R28 ;  /* 0x0000001c47477221 */ /* 0x000fc80000000000 */
[----:B------:R-:W-:Y:S01]  /*e7c0*/  FADD R71, R71, R34 ;  /* 0x0000002247477221 */ /* 0x000fe20000000000 */
[----:B-1----:R-:W-:Y:S01]  /*e7d0*/  @!P3 FMUL R69, R69, R69 ;  /* 0x000000454545b220 */ /* 0x002fe20000400000 */
[----:B------:R-:W-:-:S13]  /*e7e0*/  FSETP.GEU.AND P3, PT, R138, -126, PT ;  /* 0xc2fc00008a00780b */ /* 0x000fda0003f6e000 */
[----:B------:R-:W-:Y:S01]  /*e7f0*/  @!P3 FMUL R138, R138, 0.5 ;  /* 0x3f0000008a8ab820 */ /* 0x000fe20000400000 */
[----:B------:R-:W-:Y:S02]  /*e800*/  WARPGROUP.DEPBAR.LE gsb0, 0x0 ;  /* 0x00008000000079c5 */ /* 0x000fe40000010000 */
[----:B------:R-:W-:-:S06]  /*e810*/  WARPGROUP.ARRIVE ;  /* 0x00000000000079c5 */ /* 0x000fcc0000000000 */
[----:B------:R-:W-:Y:S01]  /*e820*/  HGMMA.64x32x16.F32 R200, R24, gdesc[UR8].tnspB, R200, gsb0 ;  /* 0x4060000818c87df0 */ /* 0x000fe200080008c8 */
[----:B------:R-:W-:Y:S01]  /*e830*/  UMOV UR10, UR12 ;  /* 0x0000000c000a7c82 */ /* 0x000fe20008000000 */
[----:B------:R-:W-:Y:S01]  /*e840*/  UMOV UR11, 0x80000020 ;  /* 0x80000020000b7882 */ /* 0x000fe20000000000 */
[----:B------:R-:W-:Y:S01]  /*e850*/  UIADD3 UR12, UR6, 0xa00, URZ ;  /* 0x00000a00060c7890 */ /* 0x000fe2000fffe03f */
        /* <DEDUP_REMOVED lines=22> */
[----:B------:R-:W-:Y:S01]  /*e9c0*/  F2FP.F16.F32.PACK_AB R26, R34, R28 ;  /* 0x0000001c221a723e */ /* 0x000fe200000000ff */
[--C-:B------:R-:W-:Y:S01]  /*e9d0*/  FFMA R29, R132, UR22, -R30.reuse ;  /* 0x00000016841d7c23 */ /* 0x100fe2000800081e */
[----:B------:R-:W-:Y:S01]  /*e9e0*/  FFMA R30, R149, UR22, -R30 ;  /* 0x00000016951e7c23 */ /* 0x000fe2000800081e */
[----:B------:R-:W-:Y:S01]  /*e9f0*/  FADD R12, R83, R12 ;  /* 0x0000000c530c7221 */ /* 0x000fe20000000000 */
[----:B------:R-:W-:-:S02]  /*ea00*/  WARPGROUP.ARRIVE ;  /* 0x00000000000079c5 */ /* 0x000fc40000000000 */
[----:B------:R-:W-:-:S04]  /*ea10*/  FSETP.GEU.AND P5, PT, R29, -126, PT ;  /* 0xc2fc00001d00780b */ /* 0x000fc80003fae000 */
[----:B------:R-:W-:Y:S01]  /*ea20*/  HGMMA.64x32x16.F32 R216, R24, gdesc[UR24].tnspB, R216, gsb0 ;  /* 0x4060001818d87df0 */ /* 0x000fe200080008d8 */
[----:B------:R-:W-:Y:S01]  /*ea30*/  UMOV UR26, UR8 ;  /* 0x00000008001a7c82 */ /* 0x000fe20008000000 */
[----:B------:R-:W-:Y:S01]  /*ea40*/  UMOV UR27, 0x80000020 ;  /* 0x80000020001b7882 */ /* 0x000fe20000000000 */
[----:B------:R-:W-:-:S06]  /*ea50*/  UIADD3 UR8, UR6, 0x280, URZ ;  /* 0x0000028006087890 */ /* 0x000fcc000fffe03f */
[----:B------:R-:W-:-:S06]  /*ea60*/  @!P5 FMUL R29, R29, 0.5 ;  /* 0x3f0000001d1dd820 */ /* 0x000fcc0000400000 */
[----:B------:R-:W1:Y:S02]  /*ea70*/  MUFU.EX2 R29, R29 ;  /* 0x0000001d001d7308 */ /* 0x000e640000000800 */
        /* <DEDUP_REMOVED lines=29> */
[----:B------:R-:W-:Y:S01]  /*ec50*/  FADD R36, R71, R36 ;  /* 0x0000002447247221 */ /* 0x000fe20000000000 */
[----:B------:R-:W-:-:S03]  /*ec60*/  F2FP.F16.F32.PACK_AB R26, R39, R38 ;  /* 0x00000026271a723e */ /* 0x000fc600000000ff */
[----:B------:R-:W-:Y:S01]  /*ec70*/  FADD R37, R36, R37 ;  /* 0x0000002524257221 */ /* 0x000fe20000000000 */
[----:B------:R-:W-:-:S03]  /*ec80*/  WARPGROUP.ARRIVE ;  /* 0x00000000000079c5 */ /* 0x000fc60000000000 */
[----:B------:R-:W-:-:S03]  /*ec90*/  FADD R38, R37, R38 ;  /* 0x0000002625267221 */ /* 0x000fc60000000000 */
[----:B------:R-:W-:Y:S01]  /*eca0*/  HGMMA.64x32x16.F32 R216, R24, gdesc[UR24].tnspB, R216, gsb0 ;  /* 0x4060001818d87df0 */ /* 0x000fe200080008d8 */
[----:B------:R-:W-:Y:S01]  /*ecb0*/  UMOV UR26, UR8 ;  /* 0x00000008001a7c82 */ /* 0x000fe20008000000 */
[----:B------:R-:W-:Y:S01]  /*ecc0*/  UMOV UR27, 0x80000020 ;  /* 0x80000020001b7882 */ /* 0x000fe20000000000 */
[----:B------:R-:W-:Y:S01]  /*ecd0*/  UIADD3 UR8, UR6, 0x2c0, URZ ;  /* 0x000002c006087890 */ /* 0x000fe2000fffe03f */
[----:B------:R-:W-:Y:S01]  /*ece0*/  FADD R38, R38, R39 ;  /* 0x0000002726267221 */ /* 0x000fe20000000000 */
        /* <DEDUP_REMOVED lines=100> */
[----:B------:R-:W-:-:S03]  /*f330*/  F2FP.F16.F32.PACK_AB R26, R66, R63 ;  /* 0x0000003f421a723e */ /* 0x000fc600000000ff */
[----:B------:R-:W-:Y:S01]  /*f340*/  FADD R35, R24, R35 ;  /* 0x0000002318237221 */ /* 0x000fe20000000000 */
[----:B------:R-:W-:Y:S01]  /*f350*/  F2FP.F16.F32.PACK_AB R24, R61, R60 ;  /* 0x0000003c3d18723e */ /* 0x000fe200000000ff */
[----:B------:R-:W2:Y:S01]  /*f360*/  MUFU.EX2 R13, R138 ;  /* 0x0000008a000d7308 */ /* 0x000ea20000000800 */
[----:B------:R-:W-:Y:S01]  /*f370*/  FADD R60, R55, R60 ;  /* 0x0000003c373c7221 */ /* 0x000fe20000000000 */
[----:B------:R-:W-:Y:S01]  /*f380*/  FADD R32, R35, R32 ;  /* 0x0000002023207221 */ /* 0x000fe20000000000 */
[----:B------:R-:W-:Y:S02]  /*f390*/  WARPGROUP.ARRIVE ;  /* 0x00000000000079c5 */ /* 0x000fe40000000000 */
[----:B------:R-:W-:Y:S01]  /*f3a0*/  FADD R60, R60, R61 ;  /* 0x0000003d3c3c7221 */ /* 0x000fe20000000000 */
[----:B------:R-:W-:Y:S02]  /*f3b0*/  FADD R33, R32, R33 ;  /* 0x0000002120217221 */ /* 0x000fe40000000000 */
[----:B------:R-:W3:Y:S01]  /*f3c0*/  MUFU.EX2 R31, R142 ;  /* 0x0000008e001f7308 */ /* 0x000ee20000000800 */
[----:B------:R-:W-:Y:S01]  /*f3d0*/  HGMMA.64x32x16.F32 R216, R24, gdesc[UR24].tnspB, R216, gsb0 ;  /* 0x4060001818d87df0 */ /* 0x000fe200080008d8 */
[----:B-1----:R-:W-:Y:S01]  /*f3e0*/  @!P4 FMUL R12, R12, R12 ;  /* 0x0000000c0c0cc220 */ /* 0x002fe20000400000 */
[----:B------:R-:W-:Y:S01]  /*f3f0*/  UMOV UR26, UR8 ;  /* 0x00000008001a7c82 */ /* 0x000fe20008000000 */
[----:B------:R-:W-:Y:S01]  /*f400*/  UMOV UR27, 0x80000020 ;  /* 0x80000020001b7882 */ /* 0x000fe20000000000 */
[----:B------:R-:W-:Y:S01]  /*f410*/  FSETP.GEU.AND P4, PT, R143, -126, PT ;  /* 0xc2fc00008f00780b */ /* 0x000fe20003f8e000 */
[----:B------:R-:W-:Y:S01]  /*f420*/  UIADD3 UR8, UR6, 0x380, URZ ;  /* 0x0000038006087890 */ /* 0x000fe2000fffe03f */
[----:B------:R-:W-:Y:S01]  /*f430*/  FADD R42, R33, R42 ;  /* 0x0000002a212a7221 */ /* 0x000fe20000000000 */
[----:B------:R-:W-:Y:S01]  /*f440*/  FADD R63, R60, R63 ;  /* 0x0000003f3c3f7221 */ /* 0x000fe20000000000 */
[----:B--2---:R-:W-:Y:S01]  /*f450*/  @!P3 FMUL R13, R13, R13 ;  /* 0x0000000d0d0db220 */ /* 0x004fe20000400000 */
[----:B------:R-:W-:Y:S01]  /*f460*/  FSETP.GEU.AND P3, PT, R136, -126, PT ;  /* 0xc2fc00008800780b */ /* 0x000fe20003f6e000 */
[----:B------:R-:W-:Y:S01]  /*f470*/  FADD R43, R42, R43 ;  /* 0x0000002b2a2b7221 */ /* 0x000fe20000000000 */
[----:B------:R-:W-:-:S03]  /*f480*/  FADD R66, R63, R66 ;  /* 0x000000423f427221 */ /* 0x000fc60000000000 */
[----:B------:R-:W-:Y:S01]  /*f490*/  FADD R44, R43, R44 ;  /* 0x0000002c2b2c7221 */ /* 0x000fe20000000000 */
[----:B---3--:R-:W-:Y:S02]  /*f4a0*/  @!P5 FMUL R31, R31, R31 ;  /* 0x0000001f1f1fd220 */ /* 0x008fe40000400000 */
[----:B------:R-:W-:Y:S01]  /*f4b0*/  @!P4 FMUL R143, R143, 0.5 ;  /* 0x3f0000008f8fc820 */ /* 0x000fe20000400000 */
[----:B------:R-:W-:Y:S01]  /*f4c0*/  FSETP.GEU.AND P5, PT, R140, -126, PT ;  /* 0xc2fc00008c00780b */ /* 0x000fe20003fae000 */
[----:B------:R-:W-:-:S03]  /*f4d0*/  FADD R41, R44, R41 ;  /* 0x000000292c297221 */ /* 0x000fc60000000000 */
[----:B------:R-:W-:Y:S01]  /*f4e0*/  @!P3 FMUL R136, R136, 0.5 ;  /* 0x3f0000008888b820 */ /* 0x000fe20000400000 */
[----:B------:R-:W1:Y:S01]  /*f4f0*/  MUFU.EX2 R143, R143 ;  /* 0x0000008f008f7308 */ /* 0x000e620000000800 */
[----:B------:R-:W-:-:S04]  /*f500*/  FADD R48, R41, R48 ;  /* 0x0000003029307221 */ /* 0x000fc80000000000 */
[----:B------:R-:W-:-:S03]  /*f510*/  FADD R48, R48, R51 ;  /* 0x0000003330307221 */ /* 0x000fc60000000000 */
[----:B------:R-:W-:Y:S01]  /*f520*/  @!P5 FMUL R140, R140, 0.5 ;  /* 0x3f0000008c8cd820 */ /* 0x000fe20000400000 */
[----:B------:R-:W2:Y:S01]  /*f530*/  MUFU.EX2 R136, R136 ;  /* 0x0000008800887308 */ /* 0x000ea20000000800 */
[----:B------:R-:W-:-:S04]  /*f540*/  FADD R49, R48, R49 ;  /* 0x0000003130317221 */ /* 0x000fc80000000000 */
[----:B------:R-:W-:Y:S01]  /*f550*/  FADD R49, R49, R50 ;  /* 0x0000003231317221 */ /* 0x000fe20000000000 */
[----:B-1----:R-:W-:Y:S01]  /*f560*/  @!P4 FMUL R143, R143, R143 ;  /* 0x0000008f8f8fc220 */ /* 0x002fe20000400000 */
[----:B------:R-:W-:Y:S01]  /*f570*/  FSETP.GEU.AND P4, PT, R141, -126, PT ;  /* 0xc2fc00008d00780b */ /* 0x000fe20003f8e000 */
[----:B------:R-:W1:Y:S01]  /*f580*/  MUFU.EX2 R140, R140 ;  /* 0x0000008c008c7308 */ /* 0x000e620000000800 */
[----:B------:R-:W-:-:S04]  /*f590*/  FADD R56, R49, R56 ;  /* 0x0000003831387221 */ /* 0x000fc80000000000 */
[----:B------:R-:W-:Y:S01]  /*f5a0*/  FADD R57, R56, R57 ;  /* 0x0000003938397221 */ /* 0x000fe20000000000 */
[----:B--2---:R-:W-:Y:S01]  /*f5b0*/  @!P3 FMUL R136, R136, R136 ;  /* 0x000000888888b220 */ /* 0x004fe20000400000 */
[----:B------:R-:W-:Y:S02]  /*f5c0*/  WARPGROUP.DEPBAR.LE gsb0, 0x0 ;  /* 0x00008000000079c5 */ /* 0x000fe40000010000 */
[----:B------:R-:W-:Y:S01]  /*f5d0*/  WARPGROUP.ARRIVE ;  /* 0x00000000000079c5 */ /* 0x000fe20000000000 */
[----:B------:R-:W-:Y:S02]  /*f5e0*/  FSETP.GEU.AND P3, PT, R146, -126, PT ;  /* 0xc2fc00009200780b */ /* 0x000fe40003f6e000 */
[----:B------:R-:W-:Y:S01]  /*f5f0*/  @!P4 FMUL R141, R141, 0.5 ;  /* 0x3f0000008d8dc820 */ /* 0x000fe20000400000 */
[----:B------:R-:W-:Y:S02]  /*f600*/  FADD R58, R57, R58 ;  /* 0x0000003a393a7221 */ /* 0x000fe40000000000 */
[----:B------:R-:W-:Y:S01]  /*f610*/  HGMMA.64x32x16.F32 R200, R24, gdesc[UR8].tnspB, R200, gsb0 ;  /* 0x4060000818c87df0 */ /* 0x000fe200080008c8 */
[----:B------:R-:W-:Y:S01]  /*f620*/  UMOV UR10, UR12 ;  /* 0x0000000c000a7c82 */ /* 0x000fe20008000000 */
[----:B------:R-:W-:Y:S01]  /*f630*/  UMOV UR11, 0x80000020 ;  /* 0x80000020000b7882 */ /* 0x000fe20000000000 */
[----:B------:R-:W-:Y:S01]  /*f640*/  UIADD3 UR12, UR6, 0xb40, URZ ;  /* 0x00000b40060c7890 */ /* 0x000fe2000fffe03f */
[----:B------:R-:W2:Y:S01]  /*f650*/  MUFU.EX2 R141, R141 ;  /* 0x0000008d008d7308 */ /* 0x000ea20000000800 */
[----:B-1----:R-:W-:Y:S01]  /*f660*/  @!P5 FMUL R140, R140, R140 ;  /* 0x0000008c8c8cd220 */ /* 0x002fe20000400000 */
[----:B------:R-:W-:Y:S01]  /*f670*/  FSETP.GEU.AND P5, PT, R150, -126, PT ;  /* 0xc2fc00009600780b */ /* 0x000fe20003fae000 */
[----:B------:R-:W-:Y:S01]  /*f680*/  FADD R58, R58, R59 ;  /* 0x0000003b3a3a7221 */ /* 0x000fe20000000000 */
[----:B------:R-:W-:-:S04]  /*f690*/  @!P3 FMUL R146, R146, 0.5 ;  /* 0x3f0000009292b820 */ /* 0x000fc80000400000 */
[----:B------:R-:W1:Y:S07]  /*f6a0*/  MUFU.EX2 R33, R146 ;  /* 0x0000009200217308 */ /* 0x000e6e0000000800 */
[----:B------:R-:W-:Y:S01]  /*f6b0*/  @!P5 FMUL R150, R150, 0.5 ;  /* 0x3f0000009696d820 */ /* 0x000fe20000400000 */
[----:B--2---:R-:W-:Y:S01]  /*f6c0*/  @!P4 FMUL R141, R141, R141 ;  /* 0x0000008d8d8dc220 */ /* 0x004fe20000400000 */
[----:B------:R-:W-:Y:S02]  /*f6d0*/  FSETP.GEU.AND P4, PT, R151, -126, PT ;  /* 0xc2fc00009700780b */ /* 0x000fe40003f8e000 */
[----:B------:R-:W2:Y:S01]  /*f6e0*/  MUFU.EX2 R35, R150 ;  /* 0x0000009600237308 */ /* 0x000ea20000000800 */
[----:B-1----:R-:W-:Y:S01]  /*f6f0*/  @!P3 FMUL R33, R33, R33 ;  /* 0x000000212121b220 */ /* 0x002fe20000400000 */
[----:B------:R-:W-:-:S09]  /*f700*/  FSETP.GEU.AND P3, PT, R144, -126, PT ;  /* 0xc2fc00009000780b */ /* 0x000fd20003f6e000 */
[----:B------:R-:W-:Y:S01]  /*f710*/  @!P4 FMUL R151, R151, 0.5 ;  /* 0x3f0000009797c820 */ /* 0x000fe20000400000 */
[----:B--2---:R-:W-:-:S05]  /*f720*/  @!P5 FMUL R35, R35, R35 ;  /* 0x000000232323d220 */ /* 0x004fca0000400000 */
[----:B------:R-:W1:Y:S01]  /*f730*/  MUFU.EX2 R151, R151 ;  /* 0x0000009700977308 */ /* 0x000e620000000800 */
[----:B------:R-:W-:Y:S01]  /*f740*/  FSETP.GEU.AND P5, PT, R30, -126, PT ;  /* 0xc2fc00001e00780b */ /* 0x000fe20003fae000 */
[----:B------:R-:W-:-:S06]  /*f750*/  @!P3 FMUL R144, R144, 0.5 ;  /* 0x3f0000009090b820 */ /* 0x000fcc0000400000 */
[----:B------:R-:W2:Y:S01]  /*f760*/  MUFU.EX2 R144, R144 ;  /* 0x0000009000907308 */ /* 0x000ea20000000800 */
[----:B------:R-:W-:Y:S02]  /*f770*/  WARPGROUP.DEPBAR.LE gsb0, 0x0 ;  /* 0x00008000000079c5 */ /* 0x000fe40000010000 */
[----:B------:R-:W-:-:S03]  /*f780*/  WARPGROUP.ARRIVE ;  /* 0x00000000000079c5 */ /* 0x000fc60000000000 */
[----:B------:R-:W-:-:S03]  /*f790*/  @!P5 FMUL R30, R30, 0.5 ;  /* 0x3f0000001e1ed820 */ /* 0x000fc60000400000 */
[----:B------:R-:W-:Y:S01]  /*f7a0*/  HGMMA.64x32x16.F32 R184, R24, gdesc[UR8].tnspB, R184, gsb0 ;  /* 0x4060000818b87df0 */ /* 0x000fe200080008b8 */
[----:B------:R-:W-:Y:S01]  /*f7b0*/  UMOV UR10, UR16 ;  /* 0x00000010000a7c82 */ /* 0x000fe20008000000 */
[----:B------:R-:W-:Y:S01]  /*f7c0*/  UMOV UR11, 0x80000020 ;  /* 0x80000020000b7882 */ /* 0x000fe20000000000 */
[----:B------:R-:W-:Y:S01]  /*f7d0*/  UIADD3 UR16, UR6, 0xf40, URZ ;  /* 0x00000f4006107890 */ /* 0x000fe2000fffe03f */
[----:B-1----:R-:W-:Y:S01]  /*f7e0*/  @!P4 FMUL R151, R151, R151 ;  /* 0x000000979797c220 */ /* 0x002fe20000400000 */
[----:B------:R-:W-:Y:S01]  /*f7f0*/  FSETP.GEU.AND P4, PT, R148, -126, PT ;  /* 0xc2fc00009400780b */ /* 0x000fe20003f8e000 */
[----:B------:R-:W1:Y:S01]  /*f800*/  MUFU.EX2 R30, R30 ;  /* 0x0000001e001e7308 */ /* 0x000e620000000800 */
[----:B--2---:R-:W-:Y:S01]  /*f810*/  @!P3 FMUL R144, R144, R144 ;  /* 0x000000909090b220 */ /* 0x004fe20000400000 */
[----:B------:R-:W-:-:S10]  /*f820*/  ISETP.NE.AND P3, PT, R5, 0x4, PT ;  /* 0x000000040500780c */ /* 0x000fd40003f65270 */
[----:B------:R-:W-:Y:S01]  /*f830*/  @!P4 FMUL R148, R148, 0.5 ;  /* 0x3f0000009494c820 */ /* 0x000fe20000400000 */
[----:B-1----:R-:W-:-:S05]  /*f840*/  @!P5 FMUL R30, R30, R30 ;  /* 0x0000001e1e1ed220 */ /* 0x002fca0000400000 */
[----:B------:R-:W1:Y:S02]  /*f850*/  MUFU.EX2 R148, R148 ;  /* 0x0000009400947308 */ /* 0x000e640000000800 */
[----:B-1----:R-:W-:Y:S01]  /*f860*/  @!P4 FMUL R148, R148, R148 ;  /* 0x000000949494c220 */ /* 0x002fe20000400000 */
[----:B------:R-:W-:-:S04]  /*f870*/  ISETP.NE.AND P4, PT, R14, 0x4, PT ;  /* 0x000000040e00780c */ /* 0x000fc80003f85270 */
[----:B------:R-:W-:Y:S01]  /*f880*/  SEL R14, R14, RZ, P4 ;  /* 0x000000ff0e0e7207 */ /* 0x000fe20002000000 */
        /* <DEDUP_REMOVED lines=17> */
[----:B------:R-:W-:-:S02]  /*f9a0*/  FADD R65, R65, R62 ;  /* 0x0000003e41417221 */ /* 0x000fc40000000000 */
[----:B------:R-:W-:Y:S01]  /*f9b0*/  FADD R68, R69, R68 ;  /* 0x0000004445447221 */ /* 0x000fe20000000000 */
[----:B------:R-:W-:Y:S01]  /*f9c0*/  WARPGROUP.ARRIVE ;  /* 0x00000000000079c5 */ /* 0x000fe20000000000 */
[----:B------:R-:W-:Y:S02]  /*f9d0*/  FADD R64, R65, R64 ;  /* 0x0000004041407221 */ /* 0x000fe40000000000 */
[----:B------:R-:W-:Y:S02]  /*f9e0*/  FADD R29, R68, R29 ;  /* 0x0000001d441d7221 */ /* 0x000fe40000000000 */
[----:B------:R-:W-:Y:S01]  /*f9f0*/  FADD R64, R64, R67 ;  /* 0x0000004340407221 */ /* 0x000fe20000000000 */
[----:B------:R-:W-:Y:S01]  /*fa00*/  HGMMA.64x32x16.F32 R216, R24, gdesc[UR24].tnspB, R216, gsb0 ;  /* 0x4060001818d87df0 */ /* 0x000fe200080008d8 */
[----:B------:R-:W-:Y:S01]  /*fa10*/  UMOV UR26, UR8 ;  /* 0x00000008001a7c82 */ /* 0x000fe20008000000 */
[----:B------:R-:W-:Y:S01]  /*fa20*/  UMOV UR27, 0x80000020 ;  /* 0x80000020001b7882 */ /* 0x000fe20000000000 */
[----:B------:R-:W-:Y:S01]  /*fa30*/  UIADD3 UR8, UR6, 0x3c0, URZ ;  /* 0x000003c006087890 */ /* 0x000fe2000fffe03f */
[----:B------:R-:W-:Y:S01]  /*fa40*/  FADD R29, R29, R12 ;  /* 0x0000000c1d1d7221 */ /* 0x000fe20000000000 */
[----:B------:R-:W-:Y:S01]  /*fa50*/  FADD R64, R64, R13 ;  /* 0x0000000d40407221 */ /* 0x000fe20000000000 */
[----:B------:R-:W-:-:S02]  /*fa60*/  SEL R12, R5, RZ, P3 ;  /* 0x000000ff050c7207 */ /* 0x000fc40001800000 */
[----:B------:R-:W-:Y:S01]  /*fa70*/  FADD R29, R29, R136 ;  /* 0x000000881d1d7221 */ /* 0x000fe20000000000 */
[----:B------:R-:W-:Y:S02]  /*fa80*/  FADD R64, R64, R139 ;  /* 0x0000008b40407221 */ /* 0x000fe40000000000 */
[----:B------:R-:W-:Y:S02]  /*fa90*/  IMAD R5, R12, 0x8, R11 ;  /* 0x000000080c057824 */ /* 0x000fe400078e020b */
[----:B------:R-:W-:Y:S01]  /*faa0*/  FADD R29, R29, R137 ;  /* 0x000000891d1d7221 */ /* 0x000fe20000000000 */
[----:B------:R-:W-:-:S03]  /*fab0*/  FADD R64, R64, R31 ;  /* 0x0000001f40407221 */ /* 0x000fc60000000000 */
[----:B------:R-:W-:Y:S01]  /*fac0*/  FADD R29, R29, R140 ;  /* 0x0000008c1d1d7221 */ /* 0x000fe20000000000 */
[----:B------:R-:W-:Y:S01]  /*fad0*/  FADD R64, R64, R143 ;  /* 0x0000008f40407221 */ /* 0x000fe20000000000 */
[----:B------:R-:W-:Y:S02]  /*fae0*/  PRMT R5, RZ, 0x654, R5 ;  /* 0x00000654ff057816 */ /* 0x000fe40000000005 */
[----:B------:R-:W-:Y:S01]  /*faf0*/  FADD R29, R29, R141 ;  /* 0x0000008d1d1d7221 */ /* 0x000fe20000000000 */
[----:B------:R-:W-:-:S03]  /*fb00*/  FADD R64, R64, R33 ;  /* 0x0000002140407221 */ /* 0x000fc60000000000 */
[----:B------:R-:W-:Y:S01]  /*fb10*/  FADD R29, R29, R144 ;  /* 0x000000901d1d7221 */ /* 0x000fe20000000000 */
[----:B------:R-:W-:-:S03]  /*fb20*/  FADD R64, R64, R147 ;  /* 0x0000009340407221 */ /* 0x000fc60000000000 */
[----:B------:R-:W-:Y:S01]  /*fb30*/  FADD R29, R29, R145 ;  /* 0x000000911d1d7221 */ /* 0x000fe20000000000 */
[----:B------:R-:W-:-:S03]  /*fb40*/  FADD R64, R64, R35 ;  /* 0x0000002340407221 */ /* 0x000fc60000000000 */
        /* <DEDUP_REMOVED lines=27> */
[----:B------:R-:W-:Y:S02]  /*fd00*/  F2FP.F16.F32.PACK_AB R24, R137, R136 ;  /* 0x000000888918723e */ /* 0x000fe400000000ff */
[----:B------:R-:W-:-:S04]  /*fd10*/  F2FP.F16.F32.PACK_AB R26, R141, R140 ;  /* 0x0000008c8d1a723e */ /* 0x000fc800000000ff */
[----:B------:R-:W-:-:S06]  /*fd20*/  WARPGROUP.ARRIVE ;  /* 0x00000000000079c5 */ /* 0x000fcc0000000000 */
[----:B------:R-:W-:Y:S03]  /*fd30*/  HGMMA.64x32x16.F32 R216, R24, gdesc[UR24].tnspB, R216, gsb0 ;  /* 0x4060001818d87df0 */ /* 0x000fe600080008d8 */
        /* <DEDUP_REMOVED lines=21> */
[----:B------:R-:W-:Y:S02]  /*fe90*/  UIADD3 UR8, UR6, 0xfc0, URZ ;  /* 0x00000fc006087890 */ /* 0x000fe4000fffe03f */
[----:B------:R-:W-:Y:S01]  /*fea0*/  UIADD3 UR6, UR6, 0x13c0, URZ ;  /* 0x000013c006067890 */ /* 0x000fe2000fffe03f */
[----:B------:R-:W-:Y:S02]  /*feb0*/  WARPGROUP.DEPBAR.LE gsb0, 0x0 ;  /* 0x00008000000079c5 */ /* 0x000fe40000010000 */
[----:B------:R-:W-:Y:S02]  /*fec0*/  F2FP.F16.F32.PACK_AB R25, R147, R33 ;  /* 0x000000219319723e */ /* 0x000fe400000000ff */
[----:B------:R-:W-:-:S02]  /*fed0*/  F2FP.F16.F32.PACK_AB R27, R151, R35 ;  /* 0x00000023971b723e */ /* 0x000fc400000000ff */
        /* <DEDUP_REMOVED lines=18> */
[----:B------:R-:W-:-:S06]  /*10000*/  WARPGROUP.ARRIVE ;  /* 0x00000000000079c5 */ /* 0x000fcc0000000000 */
[----:B------:R-:W-:Y:S03]  /*10010*/  HGMMA.64x32x16.F32 R152, R24, gdesc[UR4].tnspB, R152, gsb0 ;  /* 0x4060000418987df0 */ /* 0x000fe60008000898 */
[----:B------:R-:W-:Y:S02]  /*10020*/  WARPGROUP.DEPBAR.LE gsb0, 0x0 ;  /* 0x00008000000079c5 */ /* 0x000fe40000010000 */
[----:B------:R1:W-:Y:S02]  /*10030*/  SYNCS.ARRIVE.TRANS64.RED.A1T0 RZ, [R5+URZ], RZ ;  /* 0x000000ff05ff79a7 */ /* 0x0003e4000810043f */
[----:B-1----:R-:W-:Y:S01]  /*10040*/  VIADD R5, R12, 0x1 ;  /* 0x000000010c057836 */ /* 0x002fe20000000000 */
[----:B------:R-:W-:-:S04]  /*10050*/  SEL R12, RZ, 0x1, P4 ;  /* 0x00000001ff0c7807 */ /* 0x000fc80002000000 */
[----:B------:R-:W-:Y:S02]  /*10060*/  ISETP.NE.AND P3, PT, R5, 0x4, PT ;  /* 0x000000040500780c */ /* 0x000fe40003f65270 */
[----:B------:R-:W-:Y:S01]  /*10070*/  LOP3.LUT R9, R9, R12, RZ, 0x3c, !PT ;  /* 0x0000000c09097212 */ /* 0x000fe200078e3cff */
[----:B------:R-:W-:Y:S01]  /*10080*/  FADD R12, R64, R151 ;  /* 0x00000097400c7221 */ /* 0x000fe20000000000 */
[----:B------:R-:W-:Y:S01]  /*10090*/  SEL R5, R5, RZ, P3 ;  /* 0x000000ff05057207 */ /* 0x000fe20001800000 */
[----:B------:R-:W-:Y:S08]  /*100a0*/  @P2 BRA `(.L_x_31) ;  /* 0x0000000400002947 */ /* 0x000ff00003800000 */
[----:B------:R-:W-:Y:S01]  /*100b0*/  ISETP.LT.OR P2, PT, R6, 0x1, !P0 ;  /* 0x000000010600780c */ /* 0x000fe20004741670 */
[----:B------:R-:W-:-:S12]  /*100c0*/  BSSY B0, `(.L_x_32) ;  /* 0x000003d000007945 */ /* 0x000fd80003800000 */
[----:B------:R-:W-:Y:S05]  /*100d0*/  @P2 BRA `(.L_x_33) ;  /* 0x0000000000ec2947 */ /* 0x000fea0003800000 */
[----:B------:R-:W-:Y:S02]  /*100e0*/  LEA R24, R3, R2, 0x3 ;  /* 0x0000000203187211 */ /* 0x000fe400078e18ff */
[----:B------:R-:W-:Y:S02]  /*100f0*/  SHF.L.U32 R25, R4, 0x1f, RZ ;  /* 0x0000001f04197819 */ /* 0x000fe400000006ff */
[----:B------:R-:W-:Y:S02]  /*10100*/  ISETP.NE.AND P3, PT, R0, RZ, PT ;  /* 0x000000ff0000720c */ /* 0x000fe40003f65270 */
[----:B------:R-:W1:Y:S02]  /*10110*/  SYNCS.PHASECHK.TRANS64.TRYWAIT P2, [R24+URZ+0x55020], R25 ;  /* 0x05502019180075a7 */ /* 0x000e64000804017f */
[----:B-1----:R-:W-:Y:S09]  /*10120*/  @!P2 BRA `(.L_x_34) ;  /* 0x000000ac0028a947 */ /* 0x002ff20003800000 */
.L_x_88:
[----:B------:R-:W-:Y:S05]  /*10130*/  @P3 BRA `(.L_x_35) ;  /* 0x0000000000143947 */ /* 0x000fea0003800000 */
[----:B------:R-:W-:Y:S01]  /*10140*/  LOP3.LUT P2, RZ, R16, 0x1f, RZ, 0xc0, !PT ;  /* 0x0000001f10ff7812 */ /* 0x000fe2000784c0ff */
[----:B-1----:R-:W-:-:S04]  /*10150*/  IMAD.MOV.U32 R25, RZ, RZ, 0x14000 ;  /* 0x00014000ff197424 */ /* 0x002fc800078e00ff */
[----:B------:R2:W-:Y:S08]  /*10160*/  SYNCS.ARRIVE.TRANS64 RZ, [R24+URZ+0x55000], R25 ;  /* 0x0550001918ff79a7 */ /* 0x0005f0000800003f */
[----:B------:R-:W-:Y:S05]  /*10170*/  @!P2 BRA `(.L_x_35) ;  /* 0x000000000004a947 */ /* 0x000fea0003800000 */
[----:B------:R-:W-:Y:S01]  /*10180*/  BPT.TRAP 0x1 ;  /* 0x000000040000795c */ /* 0x000fe20000300000 */
.L_x_35:
[----:B-12---:R-:W-:Y:S01]  /*10190*/  IMAD R25, R3, 0x14000, R2 ;  /* 0x0001400003197824 */ /* 0x006fe200078e0202 */
[----:B------:R-:W-:Y:S01]  /*101a0*/  R2UR UR41, R24 ;  /* 0x00000000182972ca */ /* 0x000fe200000e0000 */
[----:B------:R-:W-:Y:S01]  /*101b0*/  UIADD3 UR46, UP0, UR38, 0x2f0, URZ ;  /* 0x000002f0262e7890 */ /* 0x000fe2000ff1e03f */
[----:B------:R-:W-:Y:S01]  /*101c0*/  R2UR UR43, R7 ;  /* 0x00000000072b72ca */ /* 0x000fe200000e0000 */
[----:B------:R-:W-:Y:S01]  /*101d0*/  UMOV UR6, 0x0 ;  /* 0x0000000000067882 */ /* 0x000fe20000000000 */
[----:B------:R-:W-:Y:S01]  /*101e0*/  R2UR UR8, R25 ;  /* 0x00000000190872ca */ /* 0x000fe200000e0000 */
[----:B------:R-:W-:Y:S01]  /*101f0*/  UIADD3.X UR47, URZ, UR39, URZ, UP0, !UPT ;  /* 0x000000273f2f7290 */ /* 0x000fe200087fe43f */
[----:B------:R-:W-:Y:S01]  /*10200*/  IADD3 R3, R3, 0x1, RZ ;  /* 0x0000000103037810 */ /* 0x000fe20007ffe0ff */
        /* <DEDUP_REMOVED lines=12> */
[----:B------:R-:W-:Y:S01]  /*102d0*/  UIADD3 UR32, UR8, 0x9000, URZ ;  /* 0x0000900008207890 */ /* 0x000fe2000fffe03f */
[----:B------:R-:W-:Y:S01]  /*102e0*/  SEL R3, R3, RZ, P2 ;  /* 0x000000ff03037207 */ /* 0x000fe20001000000 */
[----:B------:R-:W-:Y:S01]  /*102f0*/  UIADD3 UR24, UR8, 0xd000, URZ ;  /* 0x0000d00008187890 */ /* 0x000fe2000fffe03f */
[----:B------:R-:W-:Y:S01]  /*10300*/  LOP3.LUT R4, R4, R25, RZ, 0x3c, !PT ;  /* 0x0000001904047212 */ /* 0x000fe200078e3cff */
[----:B------:R-:W-:-:S02]  /*10310*/  UIADD3 UR16, UR8, 0x11000, URZ ;  /* 0x0001100008107890 */ /* 0x000fc4000fffe03f */
        /* <DEDUP_REMOVED lines=23> */
.L_x_33:
[----:B------:R-:W-:Y:S05]  /*10490*/  BSYNC B0 ;  /* 0x0000000000007941 */ /* 0x000fea0003800000 */
.L_x_32:
[----:B------:R-:W-:-:S07]  /*104a0*/  IADD3 R6, R6, -0x1, RZ ;  /* 0xffffffff06067810 */ /* 0x000fce0007ffe0ff */
.L_x_31:
[----:B------:R-:W-:Y:S01]  /*104b0*/  VIADD R10, R10, 0x100 ;  /* 0x000001000a0a7836 */ /* 0x000fe20000000000 */
[----:B------:R-:W-:Y:S01]  /*104c0*/  MOV R243, R17 ;  /* 0x0000001100f37202 */ /* 0x000fe20000000f00 */
[----:B------:R-:W-:Y:S01]  /*104d0*/  IMAD.MOV.U32 R239, RZ, RZ, R15 ;  /* 0x000000ffffef7224 */ /* 0x000fe200078e000f */
[----:B------:R-:W-:Y:S06]  /*104e0*/  @P1 BRA `(.L_x_36) ;  /* 0xffffff9000741947 */ /* 0x000fec000383ffff */
.L_x_24:
[----:B------:R-:W-:-:S13]  /*104f0*/  ISETP.GE.AND P1, PT, R241, 0x1, PT ;  /* 0x00000001f100780c */ /* 0x000fda0003f26270 */
[----:B------:R-:W-:Y:S05]  /*10500*/  @!P1 BRA `(.L_x_37) ;  /* 0x0000008400849947 */ /* 0x000fea0003800000 */
[----:B------:R-:W-:Y:S01]  /*10510*/  MOV R240, R17 ;  /* 0x0000001100f07202 */ /* 0x000fe20000000f00 */
[----:B------:R-:W-:Y:S01]  /*10520*/  IMAD.MOV.U32 R239, RZ, RZ, R15 ;  /* 0x000000ffffef7224 */ /* 0x000fe200078e000f */
[----:B------:R-:W-:-:S07]  /*10530*/  LOP3.LUT R238, R16, 0x1f, RZ, 0xc0, !PT ;  /* 0x0000001f10ee7812 */ /* 0x000fce00078ec0ff */
.L_x_49:
[----:B------:R-:W-:Y:S01]  /*10540*/  LEA R24, R14, R2, 0x3 ;  /* 0x000000020e187211 */ /* 0x000fe200078e18ff */
[----:B------:R-:W-:Y:S05]  /*10550*/  YIELD ;  /* 0x0000000000007946 */ /* 0x000fea0003800000 */
[----:B------:R-:W-:-:S04]  /*10560*/  SHF.L.U32 R15, R9, 0x1f, RZ ;  /* 0x0000001f090f7819 */ /* 0x000fc800000006ff */
[----:B------:R-:W1:Y:S02]  /*10570*/  SYNCS.PHASECHK.TRANS64.TRYWAIT P1, [R24+URZ+0x55000], R15 ;  /* 0x0550000f180075a7 */ /* 0x000e64000802017f */
[----:B-1----:R-:W-:Y:S05]  /*10580*/  @!P1 BRA `(.L_x_38) ;  /* 0x000000a800249947 */ /* 0x002fea0003800000 */
.L_x_89:
[----:B------:R-:W-:Y:S05]  /*10590*/  WARPSYNC.ALL ;  /* 0x0000000000007948 */ /* 0x000fea0003800000 */
[----:B------:R-:W-:Y:S01]  /*105a0*/  IMAD.U32 R245, RZ, RZ, UR30 ;  /* 0x0000001efff57e24 */ /* 0x000fe2000f8e00ff */
[----:B------:R-:W-:Y:S01]  /*105b0*/  R2UR UR8, R236 ;  /* 0x00000000ec0872ca */ /* 0x000fe200000e0000 */
[----:B-1----:R-:W-:Y:S01]  /*105c0*/  WARPGROUP.ARRIVE ;  /* 0x00000000000079c5 */ /* 0x002fe20000000000 */
[----:B------:R-:W-:Y:S01]  /*105d0*/  R2UR UR9, R237 ;  /* 0x00000000ed0972ca */ /* 0x000fe200000e0000 */
[----:B------:R-:W-:Y:S01]  /*105e0*/  IMAD R244, R14, 0x1400, R245 ;  /* 0x000014000ef47824 */ /* 0x000fe200078e02f5 */
[----:B------:R-:W-:-:S02]  /*105f0*/  MOV R245, 0x80000020 ;  /* 0x8000002000f57802 */ /* 0x000fc40000000f00 */
[----:B------:R-:W-:Y:S01]  /*10600*/  MOV R243, 0x80000020 ;  /* 0x8000002000f37802 */ /* 0x000fe20000000f00 */
[C---:B------:R-:W-:Y:S01]  /*10610*/  VIADD R242, R244.reuse, 0x2 ;  /* 0x00000002f4f27836 */ /* 0x040fe20000000000 */
[----:B------:R-:W-:Y:S02]  /*10620*/  R2UR UR10, R244 ;  /* 0x00000000f40a72ca */ /* 0x000fe400000e0000 */
[----:B------:R-:W-:Y:S02]  /*10630*/  R2UR UR11, R245 ;  /* 0x00000000f50b72ca */ /* 0x000fe400000e0000 */
[----:B------:R-:W-:Y:S02]  /*10640*/  MOV R245, 0x80000020 ;  /* 0x8000002000f57802 */ /* 0x000fe40000000f00 */
[----:B------:R-:W-:Y:S02]  /*10650*/  ISETP.NE.AND P1, PT, R8, RZ, PT ;  /* 0x000000ff0800720c */ /* 0x000fe40003f25270 */
[----:B------:R-:W-:-:S07]  /*10660*/  R2UR UR7, R245 ;  /* 0x00000000f50772ca */ /* 0x000fce00000e0000 */
[----:B------:R-:W-:Y:S01]  /*10670*/  HGMMA.64x256x16.F32 R24, gdesc[UR8], RZ, !UPT, gsb0 ;  /* 0x03e00000081879f0 */ /* 0x000fe2000c0008ff */
[----:B------:R-:W-:Y:S01]  /*10680*/  R2UR UR10, R242 ;  /* 0x00000000f20a72ca */ /* 0x000fe200000e0000 */
[----:B------:R-:W-:Y:S01]  /*10690*/  VIADD R242, R244, 0x400 ;  /* 0x00000400f4f27836 */ /* 0x000fe20000000000 */
[----:B------:R-:W-:Y:S02]  /*106a0*/  R2UR UR11, R243 ;  /* 0x00000000f30b72ca */ /* 0x000fe400000e0000 */
[----:B------:R-:W-:Y:S02]  /*106b0*/  R2UR UR8, R234 ;  /* 0x00000000ea0872ca */ /* 0x000fe400000e0000 */
[----:B------:R-:W-:Y:S02]  /*106c0*/  R2UR UR9, R235 ;  /* 0x00000000eb0972ca */ /* 0x000fe400000e0000 */
[----:B------:R-:W-:Y:S01]  /*106d0*/  MOV R243, 0x80000020 ;  /* 0x8000002000f37802 */ /* 0x000fe20000000f00 */
[----:B------:R-:W-:-:S02]  /*106e0*/  WARPGROUP.DEPBAR.LE gsb0, 0x0 ;  /* 0x00008000000079c5 */ /* 0x000fc40000010000 */
[----:B------:R-:W-:-:S15]  /*106f0*/  WARPGROUP.ARRIVE ;  /* 0x00000000000079c5 */ /* 0x000fde0000000000 */
[----:B------:R-:W-:-:S01]  /*10700*/  NOP ;  /* 0x0000000000007918 */ /* 0x000fc20000000000 */
[----:B------:R-:W-:Y:S01]  /*10710*/  HGMMA.64x256x16.F32 R24, gdesc[UR8], R24, gsb0 ;  /* 0x03e00000081879f0 */ /* 0x000fe20008000818 */
        /* <DEDUP_REMOVED lines=35> */
[----:B------:R-:W-:Y:S02]  /*10950*/  MOV R243, 0x80000020 ;  /* 0x8000002000f37802 */ /* 0x000fe40000000f00 */
[----:B------:R-:W-:Y:S01]  /*10960*/  R2UR UR58, R242 ;  /* 0x00000000f23a72ca */ /* 0x000fe200000e0000 */
[----:B------:R-:W-:Y:S01]  /*10970*/  VIADD R242, R244, 0xc02 ;  /* 0x00000c02f4f27836 */ /* 0x000fe20000000000 */
[----:B------:R-:W-:-:S02]  /*10980*/  R2UR UR59, R243 ;  /* 0x00000000f33b72ca */ /* 0x000fc400000e0000 */
[----:B------:R-:W-:Y:S02]  /*10990*/  MOV R243, 0x80000020 ;  /* 0x8000002000f37802 */ /* 0x000fe40000000f00 */
[----:B------:R-:W-:Y:S01]  /*109a0*/  R2UR UR54, R242 ;  /* 0x00000000f23672ca */ /* 0x000fe200000e0000 */
[C---:B------:R-:W-:Y:S01]  /*109b0*/  VIADD R242, R244.reuse, 0x1000 ;  /* 0x00001000f4f27836 */ /* 0x040fe20000000000 */
[----:B------:R-:W-:Y:S01]  /*109c0*/  R2UR UR55, R243 ;  /* 0x00000000f33772ca */ /* 0x000fe200000e0000 */
[----:B------:R-:W-:Y:S01]  /*109d0*/  VIADD R244, R244, 0x1002 ;  /* 0x00001002f4f47836 */ /* 0x000fe20000000000 */
[----:B------:R-:W-:Y:S02]  /*109e0*/  MOV R243, 0x80000020 ;  /* 0x8000002000f37802 */ /* 0x000fe40000000f00 */
[----:B------:R-:W-:Y:S02]  /*109f0*/  R2UR UR50, R242 ;  /* 0x00000000f23272ca */ /* 0x000fe400000e0000 */
[----:B------:R-:W-:-:S02]  /*10a00*/  R2UR UR51, R243 ;  /* 0x00000000f33372ca */ /* 0x000fc400000e0000 */
[----:B------:R-:W-:Y:S01]  /*10a10*/  R2UR UR6, R244 ;  /* 0x00000000f40672ca */ /* 0x000fe200000e0000 */
        /* <DEDUP_REMOVED lines=28> */
.L_x_90:
[----:B------:R-:W-:Y:S05]  /*10be0*/  @P3 BRA `(.L_x_42) ;  /* 0x0000000000143947 */ /* 0x000fea0003800000 */
[----:B------:R-:W-:Y:S02]  /*10bf0*/  ISETP.NE.AND P2, PT, R238, RZ, PT ;  /* 0x000000ffee00720c */ /* 0x000fe40003f45270 */
[----:B-1----:R-:W-:-:S04]  /*10c00*/  MOV R242, 0x14000 ;  /* 0x0001400000f27802 */ /* 0x002fc80000000f00 */
[----:B------:R2:W-:Y:S07]  /*10c10*/  SYNCS.ARRIVE.TRANS64 RZ, [R15+URZ+0x55000], R242 ;  /* 0x055000f20fff79a7 */ /* 0x0005ee000800003f */
[----:B------:R-:W-:Y:S05]  /*10c20*/  @!P2 BRA `(.L_x_42) ;  /* 0x000000000004a947 */ /* 0x000fea0003800000 */
[----:B------:R-:W-:Y:S01]  /*10c30*/  BPT.TRAP 0x1 ;  /* 0x000000040000795c */ /* 0x000fe20000300000 */
.L_x_42:
        /* <DEDUP_REMOVED lines=9> */
[----:B------:R-:W-:Y:S01]  /*10cd0*/  VIADD R3, R3, 0x1 ;  /* 0x0000000103037836 */ /* 0x000fe20000000000 */
[----:B------:R-:W-:Y:S01]  /*10ce0*/  UMOV UR42, URZ ;  /* 0x0000003f002a7c82 */ /* 0x000fe20008000000 */
[----:B------:R-:W-:Y:S01]  /*10cf0*/  UMOV UR34, 0x20 ;  /* 0x0000002000227882 */ /* 0x000fe20000000000 */
[----:B------:R-:W-:Y:S01]  /*10d00*/  UMOV UR36, UR44 ;  /* 0x0000002c00247c82 */ /* 0x000fe20008000000 */
[----:B------:R-:W-:Y:S01]  /*10d10*/  UMOV UR37, UR45 ;  /* 0x0000002d00257c82 */ /* 0x000fe20008000000 */
        /* <DEDUP_REMOVED lines=34> */
.L_x_40:
[----:B------:R-:W-:-:S07]  /*10f40*/  IADD3 R6, R6, -0x1, RZ ;  /* 0xffffffff06067810 */ /* 0x000fce0007ffe0ff */
.L_x_39:
[----:B------:R-:W-:Y:S01]  /*10f50*/  VIADD R14, R14, 0x1 ;  /* 0x000000010e0e7836 */ /* 0x000fe20000000000 */
[----:B------:R-:W-:Y:S05]  /*10f60*/  WARPSYNC.ALL ;  /* 0x0000000000007948 */ /* 0x000fea0003800000 */
[----:B------:R-:W-:-:S04]  /*10f70*/  ISETP.NE.AND P2, PT, R14, 0x4, PT ;  /* 0x000000040e00780c */ /* 0x000fc80003f45270 */
[----:B------:R-:W-:Y:S02]  /*10f80*/  SEL R242, RZ, 0x1, P2 ;  /* 0x00000001fff27807 */ /* 0x000fe40001000000 */
[----:B------:R-:W-:Y:S02]  /*10f90*/  SEL R14, R14, RZ, P2 ;  /* 0x000000ff0e0e7207 */ /* 0x000fe40001000000 */
[----:B------:R-:W-:Y:S02]  /*10fa0*/  LOP3.LUT R9, R9, R242, RZ, 0x3c, !PT ;  /* 0x000000f209097212 */ /* 0x000fe400078e3cff */
[C---:B------:R-:W-:Y:S01]  /*10fb0*/  IADD3 R15, R10.reuse, 0x1, RZ ;  /* 0x000000010a0f7810 */ /* 0x040fe20007ffe0ff */
[C---:B------:R-:W-:Y:S01]  /*10fc0*/  VIADD R17, R10.reuse, 0x8 ;  /* 0x000000080a117836 */ /* 0x040fe20000000000 */
[C---:B------:R-:W-:Y:S01]  /*10fd0*/  IADD3 R242, R10.reuse, 0x9, RZ ;  /* 0x000000090af27810 */ /* 0x040fe20007ffe0ff */
[C---:B------:R-:W-:Y:S01]  /*10fe0*/  VIADD R243, R10.reuse, 0x90 ;  /* 0x000000900af37836 */ /* 0x040fe20000000000 */
[----:B------:R-:W-:Y:S01]  /*10ff0*/  ISETP.GE.AND P2, PT, R15, UR15, PT ;  /* 0x0000000f0f007c0c */ /* 0x000fe2000bf46270 */
[----:B------:R-:W-:Y:S01]  /*11000*/  VIADD R15, R10, 0x10 ;  /* 0x000000100a0f7836 */ /* 0x000fe20000000000 */
[----:B------:R-:W-:-:S02]  /*11010*/  ISETP.GE.AND P3, PT, R242, UR15, PT ;  /* 0x0000000ff2007c0c */ /* 0x000fc4000bf66270 */
[----:B------:R-:W-:Y:S02]  /*11020*/  FSEL R25, R25, -INF , !P2 ;  /* 0xff80000019197808 */ /* 0x000fe40005000000 */
[----:B------:R-:W-:Y:S01]  /*11030*/  ISETP.GE.AND P6, PT, R15, UR15, PT ;  /* 0x0000000f0f007c0c */ /* 0x000fe2000bfc6270 */
[C---:B------:R-:W-:Y:S01]  /*11040*/  VIADD R15, R10.reuse, 0x18 ;  /* 0x000000180a0f7836 */ /* 0x040fe20000000000 */
[----:B------:R-:W-:Y:S02]  /*11050*/  FSEL R27, R27, -INF , !P2 ;  /* 0xff8000001b1b7808 */ /* 0x000fe40005000000 */
[----:B------:R-:W-:Y:S02]  /*11060*/  ISETP.GE.AND P4, PT, R17, UR15, PT ;  /* 0x0000000f11007c0c */ /* 0x000fe4000bf86270 */
[----:B------:R-:W-:Y:S01]  /*11070*/  ISETP.GE.AND P2, PT, R15, UR15, PT ;  /* 0x0000000f0f007c0c */ /* 0x000fe2000bf46270 */
[C---:B------:R-:W-:Y:S01]  /*11080*/  VIADD R15, R10.reuse, 0x20 ;  /* 0x000000200a0f7836 */ /* 0x040fe20000000000 */
[----:B------:R-:W-:-:S02]  /*11090*/  ISETP.GE.AND P5, PT, R10, UR15, PT ;  /* 0x0000000f0a007c0c */ /* 0x000fc4000bfa6270 */
[----:B------:R-:W-:Y:S02]  /*110a0*/  IADD3 R17, R10, 0x11, RZ ;  /* 0x000000110a117810 */ /* 0x000fe40007ffe0ff */
[----:B------:R-:W-:Y:S02]  /*110b0*/  FSEL R29, R29, -INF , !P3 ;  /* 0xff8000001d1d7808 */ /* 0x000fe40005800000 */
[----:B------:R-:W-:Y:S02]  /*110c0*/  FSEL R31, R31, -INF , !P3 ;  /* 0xff8000001f1f7808 */ /* 0x000fe40005800000 */
[----:B------:R-:W-:Y:S02]  /*110d0*/  FSEL R24, R24, -INF , !P5 ;  /* 0xff80000018187808 */ /* 0x000fe40006800000 */
[----:B------:R-:W-:Y:S02]  /*110e0*/  FSEL R26, R26, -INF , !P5 ;  /* 0xff8000001a1a7808 */ /* 0x000fe40006800000 */
[----:B------:R-:W-:Y:S01]  /*110f0*/  ISETP.GE.AND P3, PT, R15, UR15, PT ;  /* 0x0000000f0f007c0c */ /* 0x000fe2000bf66270 */
[----:B------:R-:W-:Y:S01]  /*11100*/  VIADD R15, R10, 0x28 ;  /* 0x000000280a0f7836 */ /* 0x000fe20000000000 */
        /* <DEDUP_REMOVED lines=98> */
[----:B------:R-:W-:Y:S02]  /*11730*/  FMNMX R242, R24, R240, !PT ;  /* 0x000000f018f27209 */ /* 0x000fe40007800000 */
[----:B------:R-:W-:Y:S02]  /*11740*/  FSEL R81, R81, -INF , !P6 ;  /* 0xff80000051517808 */ /* 0x000fe40007000000 */
[----:B------:R-:W-:Y:S02]  /*11750*/  FSEL R83, R83, -INF , !P6 ;  /* 0xff80000053537808 */ /* 0x000fe40007000000 */
[----:B------:R-:W-:Y:S02]  /*11760*/  FSEL R76, R76, -INF , !P2 ;  /* 0xff8000004c4c7808 */ /* 0x000fe40005000000 */
[----:B------:R-:W-:-:S02]  /*11770*/  FSEL R78, R78, -INF , !P2 ;  /* 0xff8000004e4e7808 */ /* 0x000fc40005000000 */
[----:B------:R-:W-:Y:S02]  /*11780*/  ISETP.GE.AND P6, PT, R15, UR15, PT ;  /* 0x0000000f0f007c0c */ /* 0x000fe4000bfc6270 */
[----:B------:R-:W-:Y:S02]  /*11790*/  ISETP.GE.AND P2, PT, R17, UR15, PT ;  /* 0x0000000f11007c0c */ /* 0x000fe4000bf46270 */
[----:B------:R-:W-:Y:S02]  /*117a0*/  FMNMX R15, R25, R242, !PT ;  /* 0x000000f2190f7209 */ /* 0x000fe40007800000 */
[----:B------:R-:W-:Y:S02]  /*117b0*/  IADD3 R17, R10, 0x81, RZ ;  /* 0x000000810a117810 */ /* 0x000fe40007ffe0ff */
[----:B------:R-:W-:Y:S02]  /*117c0*/  FSEL R80, R80, -INF , !P3 ;  /* 0xff80000050507808 */ /* 0x000fe40005800000 */
[----:B------:R-:W-:-:S02]  /*117d0*/  FSEL R82, R82, -INF , !P3 ;  /* 0xff80000052527808 */ /* 0x000fc40005800000 */
[----:B------:R-:W-:Y:S02]  /*117e0*/  FMNMX R242, R28, R15, !PT ;  /* 0x0000000f1cf27209 */ /* 0x000fe40007800000 */
[----:B------:R-:W-:Y:S02]  /*117f0*/  ISETP.GE.AND P3, PT, R17, UR15, PT ;  /* 0x0000000f11007c0c */ /* 0x000fe4000bf66270 */
[----:B------:R-:W-:Y:S02]  /*11800*/  IADD3 R17, R10, 0x89, RZ ;  /* 0x000000890a117810 */ /* 0x000fe40007ffe0ff */
[----:B------:R-:W-:Y:S02]  /*11810*/  FMNMX R244, R26, R239, !PT ;  /* 0x000000ef1af47209 */ /* 0x000fe40007800000 */
[----:B------:R-:W-:Y:S02]  /*11820*/  FMNMX R15, R29, R242, !PT ;  /* 0x000000f21d0f7209 */ /* 0x000fe40007800000 */
[----:B------:R-:W-:-:S02]  /*11830*/  FSEL R84, R84, -INF , !P5 ;  /* 0xff80000054547808 */ /* 0x000fc40006800000 */
[----:B------:R-:W-:Y:S02]  /*11840*/  FSEL R86, R86, -INF , !P5 ;  /* 0xff80000056567808 */ /* 0x000fe40006800000 */
[----:B------:R-:W-:Y:S02]  /*11850*/  ISETP.GE.AND P5, PT, R17, UR15, PT ;  /* 0x0000000f11007c0c */ /* 0x000fe4000bfa6270 */
        /* <DEDUP_REMOVED lines=40> */
[----:B------:R-:W-:Y:S02]  /*11ae0*/  FSEL R85, R85, -INF , !P2 ;  /* 0xff80000055557808 */ /* 0x000fe40005000000 */
[----:B------:R-:W-:Y:S02]  /*11af0*/  FSEL R87, R87, -INF , !P2 ;  /* 0xff80000057577808 */ /* 0x000fe40005000000 */
[----:B------:R-:W-:Y:S02]  /*11b00*/  FMNMX R17, R67, R244, !PT ;  /* 0x000000f443117209 */ /* 0x000fe40007800000 */
[----:B------:R-:W-:Y:S02]  /*11b10*/  ISETP.GE.AND P2, PT, R243, UR15, PT ;  /* 0x0000000ff3007c0c */ /* 0x000fe4000bf46270 */
[----:B------:R-:W-:Y:S02]  /*11b20*/  FMNMX R242, R72, R15, !PT ;  /* 0x0000000f48f27209 */ /* 0x000fe40007800000 */
[----:B------:R-:W-:-:S02]  /*11b30*/  IADD3 R243, R10, 0x91, RZ ;  /* 0x000000910af37810 */ /* 0x000fc40007ffe0ff */
[----:B------:R-:W-:Y:S02]  /*11b40*/  FMNMX R244, R70, R17, !PT ;  /* 0x0000001146f47209 */ /* 0x000fe40007800000 */
[----:B------:R-:W-:Y:S02]  /*11b50*/  FSEL R88, R88, -INF , !P4 ;  /* 0xff80000058587808 */ /* 0x000fe40006000000 */
[----:B------:R-:W-:Y:S02]  /*11b60*/  FSEL R90, R90, -INF , !P4 ;  /* 0xff8000005a5a7808 */ /* 0x000fe40006000000 */
[----:B------:R-:W-:Y:S02]  /*11b70*/  FMNMX R15, R73, R242, !PT ;  /* 0x000000f2490f7209 */ /* 0x000fe40007800000 */
[----:B------:R-:W-:Y:S01]  /*11b80*/  ISETP.GE.AND P4, PT, R243, UR15, PT ;  /* 0x0000000ff3007c0c */ /* 0x000fe2000bf86270 */
[----:B------:R-:W-:Y:S01]  /*11b90*/  VIADD R243, R10, 0x98 ;  /* 0x000000980af37836 */ /* 0x000fe20000000000 */
[----:B------:R-:W-:-:S02]  /*11ba0*/  FMNMX R17, R71, R244, !PT ;  /* 0x000000f447117209 */ /* 0x000fc40007800000 */
[----:B------:R-:W-:Y:S02]  /*11bb0*/  FMNMX R242, R76, R15, !PT ;  /* 0x0000000f4cf27209 */ /* 0x000fe40007800000 */
[----:B------:R-:W-:Y:S02]  /*11bc0*/  FSEL R89, R89, -INF , !P3 ;  /* 0xff80000059597808 */ /* 0x000fe40005800000 */
[----:B------:R-:W-:Y:S02]  /*11bd0*/  FSEL R91, R91, -INF , !P3 ;  /* 0xff8000005b5b7808 */ /* 0x000fe40005800000 */
        /* <DEDUP_REMOVED lines=11> */
[----:B------:R-:W-:Y:S02]  /*11c90*/  FMNMX R15, R81, R242, !PT ;  /* 0x000000f2510f7209 */ /* 0x000fe40007800000 */
[----:B------:R-:W-:Y:S02]  /*11ca0*/  FSEL R93, R93, -INF , !P5 ;  /* 0xff8000005d5d7808 */ /* 0x000fe40006800000 */
[----:B------:R-:W-:Y:S02]  /*11cb0*/  FSEL R95, R95, -INF , !P5 ;  /* 0xff8000005f5f7808 */ /* 0x000fe40006800000 */
[----:B------:R-:W-:Y:S02]  /*11cc0*/  ISETP.GE.AND P5, PT, R243, UR15, PT ;  /* 0x0000000ff3007c0c */ /* 0x000fe4000bfa6270 */
[----:B------:R-:W-:-:S02]  /*11cd0*/  IADD3 R243, R10, 0xa1, RZ ;  /* 0x000000a10af37810 */ /* 0x000fc40007ffe0ff */
[----:B------:R-:W-:Y:S02]  /*11ce0*/  FMNMX R17, R79, R244, !PT ;  /* 0x000000f44f117209 */ /* 0x000fe40007800000 */
[----:B------:R-:W-:Y:S02]  /*11cf0*/  FMNMX R242, R84, R15, !PT ;  /* 0x0000000f54f27209 */ /* 0x000fe40007800000 */
[----:B------:R-:W-:Y:S02]  /*11d00*/  FSEL R96, R96, -INF , !P2 ;  /* 0xff80000060607808 */ /* 0x000fe40005000000 */
[----:B------:R-:W-:Y:S02]  /*11d10*/  FSEL R98, R98, -INF , !P2 ;  /* 0xff80000062627808 */ /* 0x000fe40005000000 */
[----:B------:R-:W-:Y:S01]  /*11d20*/  ISETP.GE.AND P2, PT, R243, UR15, PT ;  /* 0x0000000ff3007c0c */ /* 0x000fe2000bf46270 */
[----:B------:R-:W-:Y:S01]  /*11d30*/  VIADD R243, R10, 0xa8 ;  /* 0x000000a80af37836 */ /* 0x000fe20000000000 */
[----:B------:R-:W-:-:S02]  /*11d40*/  FMNMX R244, R82, R17, !PT ;  /* 0x0000001152f47209 */ /* 0x000fc40007800000 */
[----:B------:R-:W-:Y:S02]  /*11d50*/  FMNMX R15, R85, R242, !PT ;  /* 0x000000f2550f7209 */ /* 0x000fe40007800000 */
[----:B------:R-:W-:Y:S02]  /*11d60*/  FMNMX R17, R83, R244, !PT ;  /* 0x000000f453117209 */ /* 0x000fe40007800000 */
[----:B------:R-:W-:Y:S02]  /*11d70*/  FSEL R97, R97, -INF , !P4 ;  /* 0xff80000061617808 */ /* 0x000fe40006000000 */
[----:B------:R-:W-:Y:S02]  /*11d80*/  FSEL R99, R99, -INF , !P4 ;  /* 0xff80000063637808 */ /* 0x000fe40006000000 */
[----:B------:R-:W-:Y:S02]  /*11d90*/  FMNMX R242, R88, R15, !PT ;  /* 0x0000000f58f27209 */ /* 0x000fe40007800000 */
[----:B------:R-:W-:-:S02]  /*11da0*/  ISETP.GE.AND P4, PT, R243, UR15, PT ;  /* 0x0000000ff3007c0c */ /* 0x000fc4000bf86270 */
[----:B------:R-:W-:Y:S02]  /*11db0*/  IADD3 R243, R10, 0xa9, RZ ;  /* 0x000000a90af37810 */ /* 0x000fe40007ffe0ff */
        /* <DEDUP_REMOVED lines=8> */
[----:B------:R-:W-:Y:S02]  /*11e40*/  FSEL R101, R101, -INF , !P6 ;  /* 0xff80000065657808 */ /* 0x000fe40007000000 */
[----:B------:R-:W-:Y:S02]  /*11e50*/  FSEL R103, R103, -INF , !P6 ;  /* 0xff80000067677808 */ /* 0x000fe40007000000 */
[----:B------:R-:W-:Y:S02]  /*11e60*/  FMNMX R244, R90, R17, !PT ;  /* 0x000000115af47209 */ /* 0x000fe40007800000 */
[----:B------:R-:W-:Y:S02]  /*11e70*/  ISETP.GE.AND P6, PT, R243, UR15, PT ;  /* 0x0000000ff3007c0c */ /* 0x000fe4000bfc6270 */
[----:B------:R-:W-:-:S02]  /*11e80*/  FMNMX R15, R93, R242, !PT ;  /* 0x000000f25d0f7209 */ /* 0x000fc40007800000 */
[----:B------:R-:W-:Y:S02]  /*11e90*/  IADD3 R243, R10, 0xb1, RZ ;  /* 0x000000b10af37810 */ /* 0x000fe40007ffe0ff */
        /* <DEDUP_REMOVED lines=61> */
[----:B------:R-:W-:Y:S02]  /*12270*/  FSEL R121, R121, -INF , !P6 ;  /* 0xff80000079797808 */ /* 0x000fe40007000000 */
[----:B------:R-:W-:Y:S02]  /*12280*/  FMNMX R242, R120, R15, !PT ;  /* 0x0000000f78f27209 */ /* 0x000fe40007800000 */
[----:B------:R-:W-:Y:S02]  /*12290*/  FSEL R123, R123, -INF , !P6 ;  /* 0xff8000007b7b7808 */ /* 0x000fe40007000000 */
[----:B------:R-:W-:Y:S02]  /*122a0*/  ISETP.GE.AND P6, PT, R243, UR15, PT ;  /* 0x0000000ff3007c0c */ /* 0x000fe4000bfc6270 */
[----:B------:R-:W-:Y:S02]  /*122b0*/  FMNMX R244, R118, R17, !PT ;  /* 0x0000001176f47209 */ /* 0x000fe40007800000 */
[----:B------:R-:W-:-:S02]  /*122c0*/  IADD3 R243, R10, 0xd9, RZ ;  /* 0x000000d90af37810 */ /* 0x000fc40007ffe0ff */
[----:B------:R-:W-:Y:S02]  /*122d0*/  FSEL R124, R124, -INF , !P5 ;  /* 0xff8000007c7c7808 */ /* 0x000fe40006800000 */
[----:B------:R-:W-:Y:S02]  /*122e0*/  FMNMX R15, R121, R242, !PT ;  /* 0x000000f2790f7209 */ /* 0x000fe40007800000 */
[----:B------:R-:W-:Y:S02]  /*122f0*/  FSEL R126, R126, -INF , !P5 ;  /* 0xff8000007e7e7808 */ /* 0x000fe40006800000 */
[----:B------:R-:W-:Y:S02]  /*12300*/  FMNMX R17, R119, R244, !PT ;  /* 0x000000f477117209 */ /* 0x000fe40007800000 */
[----:B------:R-:W-:Y:S01]  /*12310*/  ISETP.GE.AND P5, PT, R243, UR15, PT ;  /* 0x0000000ff3007c0c */ /* 0x000fe2000bfa6270 */
[----:B------:R-:W-:Y:S01]  /*12320*/  VIADD R243, R10, 0xe0 ;  /* 0x000000e00af37836 */ /* 0x000fe20000000000 */
[----:B------:R-:W-:-:S02]  /*12330*/  FSEL R125, R125, -INF , !P2 ;  /* 0xff8000007d7d7808 */ /* 0x000fc40005000000 */
[----:B------:R-:W-:Y:S02]  /*12340*/  FMNMX R242, R124, R15, !PT ;  /* 0x0000000f7cf27209 */ /* 0x000fe40007800000 */
[----:B------:R-:W-:Y:S02]  /*12350*/  FMNMX R244, R122, R17, !PT ;  /* 0x000000117af47209 */ /* 0x000fe40007800000 */
[----:B------:R-:W-:Y:S02]  /*12360*/  FSEL R128, R128, -INF , !P4 ;  /* 0xff80000080807808 */ /* 0x000fe40006000000 */
[----:B------:R-:W-:Y:S02]  /*12370*/  FMNMX R15, R125, R242, !PT ;  /* 0x000000f27d0f7209 */ /* 0x000fe40007800000 */
[----:B------:R-:W-:Y:S02]  /*12380*/  FSEL R127, R127, -INF , !P2 ;  /* 0xff8000007f7f7808 */ /* 0x000fe40005000000 */
[----:B------:R-:W-:-:S02]  /*12390*/  ISETP.GE.AND P2, PT, R243, UR15, PT ;  /* 0x0000000ff3007c0c */ /* 0x000fc4000bf46270 */
[----:B------:R-:W-:Y:S02]  /*123a0*/  IADD3 R243, R10, 0xe1, RZ ;  /* 0x000000e10af37810 */ /* 0x000fe40007ffe0ff */
[----:B------:R-:W-:Y:S02]  /*123b0*/  FMNMX R17, R123, R244, !PT ;  /* 0x000000f47b117209 */ /* 0x000fe40007800000 */
[----:B------:R-:W-:Y:S02]  /*123c0*/  FSEL R129, R129, -INF , !P3 ;  /* 0xff80000081817808 */ /* 0x000fe40005800000 */
[----:B------:R-:W-:Y:S02]  /*123d0*/  FMNMX R242, R128, R15, !PT ;  /* 0x0000000f80f27209 */ /* 0x000fe40007800000 */
[----:B------:R-:W-:Y:S02]  /*123e0*/  FSEL R130, R130, -INF , !P4 ;  /* 0xff80000082827808 */ /* 0x000fe40006000000 */
[----:B------:R-:W-:Y:S01]  /*123f0*/  ISETP.GE.AND P4, PT, R243, UR15, PT ;  /* 0x0000000ff3007c0c */ /* 0x000fe2000bf86270 */
[----:B------:R-:W-:Y:S01]  /*12400*/  VIADD R243, R10, 0xe8 ;  /* 0x000000e80af37836 */ /* 0x000fe20000000000 */
[----:B------:R-:W-:-:S02]  /*12410*/  FMNMX R244, R126, R17, !PT ;  /* 0x000000117ef47209 */ /* 0x000fc40007800000 */
[----:B------:R-:W-:Y:S02]  /*12420*/  FSEL R132, R132, -INF , !P6 ;  /* 0xff80000084847808 */ /* 0x000fe40007000000 */
[----:B------:R-:W-:Y:S02]  /*12430*/  FMNMX R15, R129, R242, !PT ;  /* 0x000000f2810f7209 */ /* 0x000fe40007800000 */
[----:B------:R-:W-:Y:S02]  /*12440*/  FMNMX R17, R127, R244, !PT ;  /* 0x000000f47f117209 */ /* 0x000fe40007800000 */
[----:B------:R-:W-:Y:S02]  /*12450*/  FSEL R131, R131, -INF , !P3 ;  /* 0xff80000083837808 */ /* 0x000fe40005800000 */
[----:B------:R-:W-:Y:S02]  /*12460*/  FSEL R133, R133, -INF , !P5 ;  /* 0xff80000085857808 */ /* 0x000fe40006800000 */
[----:B------:R-:W-:-:S02]  /*12470*/  FMNMX R242, R132, R15, !PT ;  /* 0x0000000f84f27209 */ /* 0x000fc40007800000 */
[----:B------:R-:W-:Y:S02]  /*12480*/  ISETP.GE.AND P3, PT, R243, UR15, PT ;  /* 0x0000000ff3007c0c */ /* 0x000fe4000bf66270 */
[----:B------:R-:W-:Y:S02]  /*12490*/  IADD3 R243, R10, 0xe9, RZ ;  /* 0x000000e90af37810 */ /* 0x000fe40007ffe0ff */
[----:B------:R-:W-:Y:S02]  /*124a0*/  FMNMX R244, R130, R17, !PT ;  /* 0x0000001182f47209 */ /* 0x000fe40007800000 */
[----:B------:R-:W-:Y:S02]  /*124b0*/  FSEL R136, R136, -INF , !P2 ;  /* 0xff80000088887808 */ /* 0x000fe40005000000 */
[----:B------:R-:W-:Y:S02]  /*124c0*/  FMNMX R15, R133, R242, !PT ;  /* 0x000000f2850f7209 */ /* 0x000fe40007800000 */
[----:B------:R-:W-:-:S02]  /*124d0*/  FSEL R134, R134, -INF , !P6 ;  /* 0xff80000086867808 */ /* 0x000fc40007000000 */
[----:B------:R-:W-:Y:S01]  /*124e0*/  ISETP.GE.AND P6, PT, R243, UR15, PT ;  /* 0x0000000ff3007c0c */ /* 0x000fe2000bfc6270 */
[----:B------:R-:W-:Y:S01]  /*124f0*/  VIADD R243, R10, 0xf0 ;  /* 0x000000f00af37836 */ /* 0x000fe20000000000 */
[----:B------:R-:W-:Y:S02]  /*12500*/  FMNMX R17, R131, R244, !PT ;  /* 0x000000f483117209 */ /* 0x000fe40007800000 */
[----:B------:R-:W-:Y:S02]  /*12510*/  FSEL R137, R137, -INF , !P4 ;  /* 0xff80000089897808 */ /* 0x000fe40006000000 */
[----:B------:R-:W-:Y:S02]  /*12520*/  FMNMX R242, R136, R15, !PT ;  /* 0x0000000f88f27209 */ /* 0x000fe40007800000 */
[----:B------:R-:W-:Y:S02]  /*12530*/  FSEL R135, R135, -INF , !P5 ;  /* 0xff80000087877808 */ /* 0x000fe40006800000 */
[----:B------:R-:W-:-:S02]  /*12540*/  FMNMX R244, R134, R17, !PT ;  /* 0x0000001186f47209 */ /* 0x000fc40007800000 */
[----:B------:R-:W-:Y:S02]  /*12550*/  ISETP.GE.AND P5, PT, R243, UR15, PT ;  /* 0x0000000ff3007c0c */ /* 0x000fe4000bfa6270 */
[----:B------:R-:W-:Y:S02]  /*12560*/  FSEL R140, R140, -INF , !P3 ;  /* 0xff8000008c8c7808 */ /* 0x000fe40005800000 */
[----:B------:R-:W-:Y:S02]  /*12570*/  FMNMX R15, R137, R242, !PT ;  /* 0x000000f2890f7209 */ /* 0x000fe40007800000 */
[----:B------:R-:W-:Y:S02]  /*12580*/  IADD3 R243, R10, 0xf1, RZ ;  /* 0x000000f10af37810 */ /* 0x000fe40007ffe0ff */
[----:B------:R-:W-:Y:S02]  /*12590*/  FSEL R138, R138, -INF , !P2 ;  /* 0xff8000008a8a7808 */ /* 0x000fe40005000000 */
[----:B------:R-:W-:-:S02]  /*125a0*/  FMNMX R17, R135, R244, !PT ;  /* 0x000000f487117209 */ /* 0x000fc40007800000 */
[----:B------:R-:W-:Y:S02]  /*125b0*/  FSEL R141, R141, -INF , !P6 ;  /* 0xff8000008d8d7808 */ /* 0x000fe40007000000 */
[----:B------:R-:W-:Y:S02]  /*125c0*/  FMNMX R242, R140, R15, !PT ;  /* 0x0000000f8cf27209 */ /* 0x000fe40007800000 */
[----:B------:R-:W-:Y:S01]  /*125d0*/  ISETP.GE.AND P2, PT, R243, UR15, PT ;  /* 0x0000000ff3007c0c */ /* 0x000fe2000bf46270 */
[----:B------:R-:W-:Y:S01]  /*125e0*/  VIADD R243, R10, 0xf8 ;  /* 0x000000f80af37836 */ /* 0x000fe20000000000 */
[----:B------:R-:W-:Y:S02]  /*125f0*/  FSEL R139, R139, -INF , !P4 ;  /* 0xff8000008b8b7808 */ /* 0x000fe40006000000 */
[----:B------:R-:W-:Y:S02]  /*12600*/  FMNMX R244, R138, R17, !PT ;  /* 0x000000118af47209 */ /* 0x000fe40007800000 */
[----:B------:R-:W-:-:S02]  /*12610*/  FSEL R144, R144, -INF , !P5 ;  /* 0xff80000090907808 */ /* 0x000fc40006800000 */
[----:B------:R-:W-:Y:S02]  /*12620*/  FMNMX R15, R141, R242, !PT ;  /* 0x000000f28d0f7209 */ /* 0x000fe40007800000 */
[----:B------:R-:W-:Y:S02]  /*12630*/  ISETP.GE.AND P4, PT, R243, UR15, PT ;  /* 0x0000000ff3007c0c */ /* 0x000fe4000bf86270 */
[----:B------:R-:W-:Y:S02]  /*12640*/  FSEL R142, R142, -INF , !P3 ;  /* 0xff8000008e8e7808 */ /* 0x000fe40005800000 */
[----:B------:R-:W-:Y:S02]  /*12650*/  FMNMX R17, R139, R244, !PT ;  /* 0x000000f48b117209 */ /* 0x000fe40007800000 */
[----:B------:R-:W-:Y:S02]  /*12660*/  IADD3 R243, R10, 0xf9, RZ ;  /* 0x000000f90af37810 */ /* 0x000fe40007ffe0ff */
[----:B------:R-:W-:-:S02]  /*12670*/  FSEL R145, R145, -INF , !P2 ;  /* 0xff80000091917808 */ /* 0x000fc40005000000 */
[----:B------:R-:W-:Y:S02]  /*12680*/  FMNMX R242, R144, R15, !PT ;  /* 0x0000000f90f27209 */ /* 0x000fe40007800000 */
[----:B------:R-:W-:Y:S02]  /*12690*/  FSEL R143, R143, -INF , !P6 ;  /* 0xff8000008f8f7808 */ /* 0x000fe40007000000 */
[----:B------:R-:W-:Y:S02]  /*126a0*/  FMNMX R244, R142, R17, !PT ;  /* 0x000000118ef47209 */ /* 0x000fe40007800000 */
[----:B------:R-:W-:Y:S02]  /*126b0*/  ISETP.GE.AND P3, PT, R243, UR15, PT ;  /* 0x0000000ff3007c0c */ /* 0x000fe4000bf66270 */
        /* <DEDUP_REMOVED lines=8> */
[----:B------:R-:W-:Y:S02]  /*12740*/  FMNMX R15, R149, R242, !PT ;  /* 0x000000f2950f7209 */ /* 0x000fe40007800000 */
[----:B------:R-:W-:Y:S02]  /*12750*/  FSEL R150, R150, -INF , !P4 ;  /* 0xff80000096967808 */ /* 0x000fe40006000000 */
[----:B------:R-:W-:Y:S01]  /*12760*/  FMNMX R17, R147, R244, !PT ;  /* 0x000000f493117209 */ /* 0x000fe20007800000 */
[----:B------:R-:W1:Y:S01]  /*12770*/  SHFL.BFLY PT, R246, R15, 0x1, 0x1f ;  /* 0x0c201f000ff67f89 */ /* 0x000e6200000e0000 */
[----:B------:R-:W-:Y:S02]  /*12780*/  FSEL R151, R151, -INF , !P3 ;  /* 0xff80000097977808 */ /* 0x000fe40005800000 */
[----:B------:R-:W-:Y:S02]  /*12790*/  FMNMX R242, R150, R17, !PT ;  /* 0x0000001196f27209 */ /* 0x000fe40007800000 */
[----:B------:R-:W-:-:S02]  /*127a0*/  LEA R243, R14, R2, 0x3 ;  /* 0x000000020ef37211 */ /* 0x000fc400078e18ff */
[----:B------:R-:W-:Y:S02]  /*127b0*/  FMNMX R244, R151, R242, !PT ;  /* 0x000000f297f47209 */ /* 0x000fe40007800000 */
[----:B------:R-:W-:-:S03]  /*127c0*/  SHF.L.U32 R242, R9, 0x1f, RZ ;  /* 0x0000001f09f27819 */ /* 0x000fc600000006ff */
[----:B------:R-:W2:Y:S01]  /*127d0*/  SHFL.BFLY PT, R17, R244, 0x1, 0x1f ;  /* 0x0c201f00f4117f89 */ /* 0x000ea200000e0000 */
[----:B-1----:R-:W-:-:S05]  /*127e0*/  FMNMX R246, R15, R246, !PT ;  /* 0x000000f60ff67209 */ /* 0x002fca0007800000 */
[----:B------:R-:W1:Y:S01]  /*127f0*/  SHFL.BFLY PT, R247, R246, 0x2, 0x1f ;  /* 0x0c401f00f6f77f89 */ /* 0x000e6200000e0000 */
[----:B--2---:R-:W-:Y:S01]  /*12800*/  FMNMX R245, R244, R17, !PT ;  /* 0x00000011f4f57209 */ /* 0x004fe20007800000 */
[----:B------:R-:W-:-:S04]  /*12810*/  IMAD R17, R5, 0x8, R11 ;  /* 0x0000000805117824 */ /* 0x000fc800078e020b */
[----:B------:R-:W2:Y:S01]  /*12820*/  SHFL.BFLY PT, R248, R245, 0x2, 0x1f ;  /* 0x0c401f00f5f87f89 */ /* 0x000ea200000e0000 */
[----:B------:R-:W-:-:S04]  /*12830*/  PRMT R249, RZ, 0x654, R17 ;  /* 0x00000654fff97816 */ /* 0x000fc80000000011 */
[----:B------:R3:W-:Y:S01]  /*12840*/  SYNCS.ARRIVE.TRANS64.RED.A1T0 RZ, [R249+URZ], RZ ;  /* 0x000000fff9ff79a7 */ /* 0x0007e2000810043f */
[----:B-1----:R-:W-:Y:S01]  /*12850*/  FMNMX R17, R246, R247, !PT ;  /* 0x000000f7f6117209 */ /* 0x002fe20007800000 */
[----:B------:R-:W1:Y:S01]  /*12860*/  SYNCS.PHASECHK.TRANS64.TRYWAIT P3, [R243+URZ+0x55000], R242 ;  /* 0x055000f2f30075a7 */ /* 0x000e62000806017f */
[----:B------:R-:W-:Y:S02]  /*12870*/  IMAD.U32 R247, RZ, RZ, UR23 ;  /* 0x00000017fff77e24 */ /* 0x000fe4000f8e00ff */
[----:B------:R-:W-:-:S04]  /*12880*/  FSETP.NEU.AND P2, PT, R17, -INF , PT ;  /* 0xff8000001100780b */ /* 0x000fc80003f4d000 */
[----:B------:R-:W-:Y:S02]  /*12890*/  FSEL R244, R17, RZ, P2 ;  /* 0x000000ff11f47208 */ /* 0x000fe40001000000 */
[----:B--2---:R-:W-:-:S03]  /*128a0*/  FMNMX R15, R245, R248, !PT ;  /* 0x000000f8f50f7209 */ /* 0x004fc60007800000 */
[----:B------:R-:W-:Y:S01]  /*128b0*/  FADD R240, -R244, R240 ;  /* 0x000000f0f4f07221 */ /* 0x000fe20000000100 */
[----:B------:R-:W-:-:S03]  /*128c0*/  FSETP.NEU.AND P2, PT, R15, -INF , PT ;  /* 0xff8000000f00780b */ /* 0x000fc60003f4d000 */
[----:B------:R-:W-:Y:S01]  /*128d0*/  FMUL R248, R240, UR14 ;  /* 0x0000000ef0f87c20 */ /* 0x000fe20008400000 */
[----:B------:R-:W-:-:S04]  /*128e0*/  FSEL R246, R15, RZ, P2 ;  /* 0x000000ff0ff67208 */ /* 0x000fc80001000000 */
[----:B------:R-:W-:Y:S01]  /*128f0*/  FSETP.GEU.AND P2, PT, R248, -126, PT ;  /* 0xc2fc0000f800780b */ /* 0x000fe20003f4e000 */
[C---:B------:R-:W-:Y:S01]  /*12900*/  FADD R245, -R246.reuse, R239 ;  /* 0x000000eff6f57221 */ /* 0x040fe20000000100 */
[----:B------:R-:W-:-:S03]  /*12910*/  FMUL R239, R246, UR14 ;  /* 0x0000000ef6ef7c20 */ /* 0x000fc60008400000 */
[----:B------:R-:W-:Y:S01]  /*12920*/  FMUL R245, R245, UR14 ;  /* 0x0000000ef5f57c20 */ /* 0x000fe20008400000 */
[----:B------:R-:W-:-:S04]  /*12930*/  FFMA R240, R26, UR14, -R239 ;  /* 0x0000000e1af07c23 */ /* 0x000fc800080008ef */
[----:B------:R-:W-:-:S03]  /*12940*/  FSETP.GEU.AND P6, PT, R245, -126, PT ;  /* 0xc2fc0000f500780b */ /* 0x000fc60003fce000 */
[----:B------:R-:W-:Y:S01]  /*12950*/  @!P2 FMUL R248, R248, 0.5 ;  /* 0x3f000000f8f8a820 */ /* 0x000fe20000400000 */
[----:B------:R-:W-:Y:S01]  /*12960*/  FSETP.GEU.AND P5, PT, R240, -126, PT ;  /* 0xc2fc0000f000780b */ /* 0x000fe20003fae000 */
[----:B-1-3--:R-:W-:-:S12]  /*12970*/  @!P3 BRA `(.L_x_43) ;  /* 0x000000840050b947 */ /* 0x00afd80003800000 */
.L_x_91:
[--C-:B------:R-:W-:Y:S01]  /*12980*/  FFMA R249, R27, UR14, -R239.reuse ;  /* 0x0000000e1bf97c23 */ /* 0x100fe200080008ef */
[----:B------:R-:W-:Y:S01]  /*12990*/  @!P6 FMUL R245, R245, 0.5 ;  /* 0x3f000000f5f5e820 */ /* 0x000fe20000400000 */
[----:B------:R-:W-:Y:S01]  /*129a0*/  @!P5 FMUL R240, R240, 0.5 ;  /* 0x3f000000f0f0d820 */ /* 0x000fe20000400000 */
[--C-:B-1----:R-:W-:Y:S01]  /*129b0*/  FFMA R243, R30, UR14, -R239.reuse ;  /* 0x0000000e1ef37c23 */ /* 0x102fe200080008ef */
[----:B------:R-:W-:Y:S01]  /*129c0*/  FFMA R252, R34, UR14, -R239 ;  /* 0x0000000e22fc7c23 */ /* 0x000fe200080008ef */
[----:B------:R-:W-:Y:S01]  /*129d0*/  FSETP.GEU.AND P4, PT, R249, -126, PT ;  /* 0xc2fc0000f900780b */ /* 0x000fe20003f8e000 */
[----:B------:R1:W2:Y:S01]  /*129e0*/  MUFU.EX2 R27, R245 ;  /* 0x000000f5001b7308 */ /* 0x0002a20000000800 */
[----:B------:R-:W-:Y:S01]  /*129f0*/  IMAD R242, R14, 0x1400, R247 ;  /* 0x000014000ef27824 */ /* 0x000fe200078e02f7 */
[----:B------:R-:W-:Y:S05]  /*12a00*/  WARPSYNC.ALL ;  /* 0x0000000000007948 */ /* 0x000fea0003800000 */
[----:B------:R-:W-:Y:S01]  /*12a10*/  IMAD.MOV.U32 R247, RZ, RZ, -0x7fffffe0 ;  /* 0x80000020fff77424 */ /* 0x000fe200078e00ff */
[----:B------:R3:W4:Y:S01]  /*12a20*/  MUFU.EX2 R30, R240 ;  /* 0x000000f0001e7308 */ /* 0x0007220000000800 */
[--C-:B-1----:R-:W-:Y:S01]  /*12a30*/  FFMA R245, R35, UR14, -R239.reuse ;  /* 0x0000000e23f57c23 */ /* 0x102fe200080008ef */
[----:B------:R-:W-:Y:S01]  /*12a40*/  IADD3 R246, R242, 0x400, RZ ;  /* 0x00000400f2f67810 */ /* 0x000fe20007ffe0ff */
[--C-:B------:R-:W-:Y:S01]  /*12a50*/  FFMA R42, R42, UR14, -R239.reuse ;  /* 0x0000000e2a2a7c23 */ /* 0x100fe200080008ef */
[----:B------:R-:W-:Y:S01]  /*12a60*/  @!P4 FMUL R249, R249, 0.5 ;  /* 0x3f000000f9f9c820 */ /* 0x000fe20000400000 */
[C---:B------:R-:W-:Y:S01]  /*12a70*/  R2UR UR19, R247.reuse ;  /* 0x00000000f71372ca */ /* 0x040fe200000e0000 */
[--C-:B------:R-:W-:Y:S01]  /*12a80*/  FFMA R50, R50, UR14, -R239.reuse ;  /* 0x0000000e32327c23 */ /* 0x100fe200080008ef */
[----:B------:R-:W-:Y:S01]  /*12a90*/  R2UR UR27, R247 ;  /* 0x00000000f71b72ca */ /* 0x000fe200000e0000 */
[----:B------:R1:W5:Y:S01]  /*12aa0*/  MUFU.EX2 R26, R248 ;  /* 0x000000f8001a7308 */ /* 0x0003620000000800 */
[----:B--2---:R-:W-:Y:S01]  /*12ab0*/  @!P6 FMUL R27, R27, R27 ;  /* 0x0000001b1b1be220 */ /* 0x004fe20000400000 */
[----:B------:R-:W-:Y:S01]  /*12ac0*/  FSETP.GEU.AND P6, PT, R252, -126, PT ;  /* 0xc2fc0000fc00780b */ /* 0x000fe20003fce000 */
[--C-:B------:R-:W-:Y:S01]  /*12ad0*/  FFMA R247, R38, UR14, -R239.reuse ;  /* 0x0000000e26f77c23 */ /* 0x100fe200080008ef */
[----:B------:R-:W-:Y:S01]  /*12ae0*/  R2UR UR18, R246 ;  /* 0x00000000f61272ca */ /* 0x000fe200000e0000 */
[----:B---3--:R-:W-:Y:S01]  /*12af0*/  FMUL R240, R244, UR14 ;  /* 0x0000000ef4f07c20 */ /* 0x008fe20008400000 */
[----:B------:R-:W-:Y:S01]  /*12b00*/  IADD3 R246, R242, 0x800, RZ ;  /* 0x00000800f2f67810 */ /* 0x000fe20007ffe0ff */
[--C-:B------:R-:W-:Y:S01]  /*12b10*/  FFMA R43, R43, UR14, -R239.reuse ;  /* 0x0000000e2b2b7c23 */ /* 0x100fe200080008ef */
[----:B------:R-:W-:Y:S01]  /*12b20*/  FSETP.GEU.AND P3, PT, R243, -126, PT ;  /* 0xc2fc0000f300780b */ /* 0x000fe20003f6e000 */
[--C-:B-1----:R-:W-:Y:S01]  /*12b30*/  FFMA R248, R31, UR14, -R239.reuse ;  /* 0x0000000e1ff87c23 */ /* 0x102fe200080008ef */
[----:B----4-:R-:W-:Y:S01]  /*12b40*/  @!P5 FMUL R30, R30, R30 ;  /* 0x0000001e1e1ed220 */ /* 0x010fe20000400000 */
[----:B------:R1:W2:Y:S01]  /*12b50*/  MUFU.EX2 R31, R249 ;  /* 0x000000f9001f7308 */ /* 0x0002a20000000800 */
[----:B------:R-:W-:Y:S01]  /*12b60*/  FSETP.GEU.AND P5, PT, R245, -126, PT ;  /* 0xc2fc0000f500780b */ /* 0x000fe20003fae000 */
[--C-:B------:R-:W-:Y:S01]  /*12b70*/  FFMA R251, R28, UR14, -R240.reuse ;  /* 0x0000000e1cfb7c23 */ /* 0x100fe200080008f0 */
[----:B------:R-:W-:Y:S01]  /*12b80*/  R2UR UR26, R246 ;  /* 0x00000000f61a72ca */ /* 0x000fe200000e0000 */
[----:B------:R-:W-:Y:S01]  /*12b90*/  @!P6 FMUL R252, R252, 0.5 ;  /* 0x3f000000fcfce820 */ /* 0x000fe20000400000 */
[----:B------:R-:W-:Y:S01]  /*12ba0*/  FFMA R246, R39, UR14, -R239 ;  /* 0x0000000e27f67c23 */ /* 0x000fe200080008ef */
[----:B-----5:R-:W-:Y:S01]  /*12bb0*/  @!P2 FMUL R26, R26, R26 ;  /* 0x0000001a1a1aa220 */ /* 0x020fe20000400000 */
[----:B------:R-:W-:Y:S01]  /*12bc0*/  FSETP.GEU.AND P2, PT, R248, -126, PT ;  /* 0xc2fc0000f800780b */ /* 0x000fe20003f4e000 */
[----:B------:R3:W4:Y:S01]  /*12bd0*/  MUFU.EX2 R38, R252 ;  /* 0x000000fc00267308 */ /* 0x0007220000000800 */
[--C-:B-1----:R-:W-:Y:S01]  /*12be0*/  FFMA R249, R29, UR14, -R240.reuse ;  /* 0x0000000e1df97c23 */ /* 0x102fe200080008f0 */
[----:B------:R-:W-:Y:S01]  /*12bf0*/  @!P3 FMUL R243, R243, 0.5 ;  /* 0x3f000000f3f3b820 */ /* 0x000fe20000400000 */
[--C-:B------:R-:W-:Y:S01]  /*12c00*/  FFMA R244, R36, UR14, -R240.reuse ;  /* 0x0000000e24f47c23 */ /* 0x100fe200080008f0 */
[--C-:B------:R-:W-:Y:S01]  /*12c10*/  FFMA R40, R40, UR14, -R240.reuse ;  /* 0x0000000e28287c23 */ /* 0x100fe200080008f0 */
[--C-:B------:R-:W-:Y:S01]  /*12c20*/  FFMA R41, R41, UR14, -R240.reuse ;  /* 0x0000000e29297c23 */ /* 0x100fe200080008f0 */
[----:B------:R-:W-:Y:S01]  /*12c30*/  @!P5 FMUL R245, R245, 0.5 ;  /* 0x3f000000f5f5d820 */ /* 0x000fe20000400000 */
[----:B------:R-:W-:Y:S01]  /*12c40*/  R2UR UR10, R242 ;  /* 0x00000000f20a72ca */ /* 0x000fe200000e0000 */
[----:B------:R1:W5:Y:S01]  /*12c50*/  MUFU.EX2 R34, R243 ;  /* 0x000000f300227308 */ /* 0x0003620000000800 */
[----:B--2---:R-:W-:Y:S01]  /*12c60*/  @!P4 FMUL R31, R31, R31 ;  /* 0x0000001f1f1fc220 */ /* 0x004fe20000400000 */
[----:B------:R-:W-:Y:S01]  /*12c70*/  FSETP.GEU.AND P4, PT, R247, -126, PT ;  /* 0xc2fc0000f700780b */ /* 0x000fe20003f8e000 */
[----:B---3--:R-:W-:Y:S01]  /*12c80*/  FFMA R252, R25, UR14, -R240 ;  /* 0x0000000e19fc7c23 */ /* 0x008fe200080008f0 */
[----:B------:R-:W-:Y:S01]  /*12c90*/  @!P2 FMUL R248, R248, 0.5 ;  /* 0x3f000000f8f8a820 */ /* 0x000fe20000400000 */
[-C--:B------:R-:W-:Y:S01]  /*12ca0*/  FMUL R216, R216, R26.reuse ;  /* 0x0000001ad8d87220 */ /* 0x080fe20000400000 */
[-C--:B------:R-:W-:Y:S01]  /*12cb0*/  FMUL R217, R217, R26.reuse ;  /* 0x0000001ad9d97220 */ /* 0x080fe20000400000 */
[----:B------:R-:W-:Y:S01]  /*12cc0*/  FMUL R220, R220, R26 ;  /* 0x0000001adcdc7220 */ /* 0x000fe20000400000 */
[----:B------:R2:W3:Y:S01]  /*12cd0*/  MUFU.EX2 R39, R245 ;  /* 0x000000f500277308 */ /* 0x0004e20000000800 */
[----:B----4-:R-:W-:Y:S01]  /*12ce0*/  @!P6 FMUL R38, R38, R38 ;  /* 0x000000262626e220 */ /* 0x010fe20000400000 */
[----:B------:R-:W-:Y:S01]  /*12cf0*/  FSETP.GEU.AND P6, PT, R252, -126, PT ;  /* 0xc2fc0000fc00780b */ /* 0x000fe20003fce000 */
[----:B-1----:R-:W-:-:S02]  /*12d00*/  IMAD.MOV.U32 R243, RZ, RZ, -0x7fffffe0 ;  /* 0x80000020fff37424 */ /* 0x002fc400078e00ff */
[-C--:B------:R-:W-:Y:S01]  /*12d10*/  FMUL R221, R221, R26.reuse ;  /* 0x0000001adddd7220 */ /* 0x080fe20000400000 */
[-C--:B------:R-:W-:Y:S01]  /*12d20*/  FMUL R224, R224, R26.reuse ;  /* 0x0000001ae0e07220 */ /* 0x080fe20000400000 */
[----:B------:R-:W-:Y:S01]  /*12d30*/  FMUL R225, R225, R26 ;  /* 0x0000001ae1e17220 */ /* 0x000fe20000400000 */
[----:B------:R-:W-:Y:S01]  /*12d40*/  @!P4 FMUL R247, R247, 0.5 ;  /* 0x3f000000f7f7c820 */ /* 0x000fe20000400000 */
[----:B------:R1:W4:Y:S01]  /*12d50*/  MUFU.EX2 R35, R248 ;  /* 0x000000f800237308 */ /* 0x0003220000000800 */
[--C-:B--2---:R-:W-:Y:S01]  /*12d60*/  FFMA R245, R24, UR14, -R240.reuse ;  /* 0x0000000e18f57c23 */ /* 0x104fe200080008f0 */
[----:B------:R-:W-:Y:S01]  /*12d70*/  R2UR UR11, R243 ;  /* 0x00000000f30b72ca */ /* 0x000fe200000e0000 */
[--C-:B------:R-:W-:Y:S01]  /*12d80*/  FFMA R243, R37, UR14, -R240.reuse ;  /* 0x0000000e25f37c23 */ /* 0x100fe200080008f0 */
[----:B-----5:R-:W-:Y:S01]  /*12d90*/  @!P3 FMUL R34, R34, R34 ;  /* 0x000000222222b220 */ /* 0x020fe20000400000 */
[----:B------:R-:W-:Y:S01]  /*12da0*/  FSETP.GEU.AND P3, PT, R246, -126, PT ;  /* 0xc2fc0000f600780b */ /* 0x000fe20003f6e000 */
[-C--:B------:R-:W-:Y:S01]  /*12db0*/  FMUL R228, R228, R26.reuse ;  /* 0x0000001ae4e47220 */ /* 0x080fe20000400000 */
[----:B------:R-:W-:Y:S01]  /*12dc0*/  @!P6 FMUL R252, R252, 0.5 ;  /* 0x3f000000fcfce820 */ /* 0x000fe20000400000 */
[----:B------:R2:W5:Y:S01]  /*12dd0*/  MUFU.EX2 R24, R247 ;  /* 0x000000f700187308 */ /* 0x0005620000000800 */
[----:B---3--:R-:W-:Y:S01]  /*12de0*/  @!P5 FMUL R39, R39, R39 ;  /* 0x000000272727d220 */ /* 0x008fe20000400000 */
[----:B------:R-:W-:Y:S01]  /*12df0*/  FSETP.GEU.AND P5, PT, R251, -126, PT ;  /* 0xc2fc0000fb00780b */ /* 0x000fe20003fae000 */
[--C-:B-1----:R-:W-:Y:S01]  /*12e00*/  FFMA R248, R32, UR14, -R240.reuse ;  /* 0x0000000e20f87c23 */ /* 0x102fe200080008f0 */
[-C--:B------:R-:W-:Y:S01]  /*12e10*/  FMUL R229, R229, R26.reuse ;  /* 0x0000001ae5e57220 */ /* 0x080fe20000400000 */
[-C--:B------:R-:W-:Y:S01]  /*12e20*/  FMUL R200, R200, R26.reuse ;  /* 0x0000001ac8c87220 */ /* 0x080fe20000400000 */
[-C--:B------:R-:W-:Y:S01]  /*12e30*/  FMUL R201, R201, R26.reuse ;  /* 0x0000001ac9c97220 */ /* 0x080fe20000400000 */
[-C--:B------:R-:W-:Y:S01]  /*12e40*/  FMUL R204, R204, R26.reuse ;  /* 0x0000001acccc7220 */ /* 0x080fe20000400000 */
[----:B------:R-:W1:Y:S01]  /*12e50*/  MUFU.EX2 R29, R252 ;  /* 0x000000fc001d7308 */ /* 0x000e620000000800 */
[----:B----4-:R-:W-:Y:S01]  /*12e60*/  @!P2 FMUL R35, R35, R35 ;  /* 0x000000232323a220 */ /* 0x010fe20000400000 */
[----:B--2---:R-:W-:Y:S01]  /*12e70*/  FFMA R247, R33, UR14, -R240 ;  /* 0x0000000e21f77c23 */ /* 0x004fe200080008f0 */
[----:B------:R-:W-:Y:S01]  /*12e80*/  FSETP.GEU.AND P2, PT, R245, -126, PT ;  /* 0xc2fc0000f500780b */ /* 0x000fe20003f4e000 */
[----:B------:R-:W-:Y:S01]  /*12e90*/  @!P3 FMUL R246, R246, 0.5 ;  /* 0x3f000000f6f6b820 */ /* 0x000fe20000400000 */
[-C--:B------:R-:W-:Y:S01]  /*12ea0*/  FMUL R205, R205, R26.reuse ;  /* 0x0000001acdcd7220 */ /* 0x080fe20000400000 */
[----:B------:R-:W-:Y:S01]  /*12eb0*/  FMUL R208, R208, R26 ;  /* 0x0000001ad0d07220 */ /* 0x000fe20000400000 */
[----:B------:R-:W-:Y:S01]  /*12ec0*/  @!P5 FMUL R251, R251, 0.5 ;  /* 0x3f000000fbfbd820 */ /* 0x000fe20000400000 */
[----:B------:R2:W3:Y:S01]  /*12ed0*/  MUFU.EX2 R25, R246 ;  /* 0x000000f600197308 */ /* 0x0004e20000000800 */
[----:B-----5:R-:W-:Y:S01]  /*12ee0*/  @!P4 FMUL R24, R24, R24 ;  /* 0x000000181818c220 */ /* 0x020fe20000400000 */
[----:B------:R-:W-:Y:S01]  /*12ef0*/  FSETP.GEU.AND P4, PT, R249, -126, PT ;  /* 0xc2fc0000f900780b */ /* 0x000fe20003f8e000 */
[-C--:B------:R-:W-:Y:S01]  /*12f00*/  FMUL R209, R209, R26.reuse ;  /* 0x0000001ad1d17220 */ /* 0x080fe20000400000 */
[-C--:B------:R-:W-:Y:S01]  /*12f10*/  FMUL R212, R212, R26.reuse ;  /* 0x0000001ad4d47220 */ /* 0x080fe20000400000 */
[-C--:B------:R-:W-:Y:S01]  /*12f20*/  FMUL R213, R213, R26.reuse ;  /* 0x0000001ad5d57220 */ /* 0x080fe20000400000 */
[-C--:B------:R-:W-:Y:S01]  /*12f30*/  FMUL R184, R184, R26.reuse ;  /* 0x0000001ab8b87220 */ /* 0x080fe20000400000 */
[-C--:B------:R-:W-:Y:S01]  /*12f40*/  FMUL R185, R185, R26.reuse ;  /* 0x0000001ab9b97220 */ /* 0x080fe20000400000 */
[----:B------:R-:W4:Y:S01]  /*12f50*/  MUFU.EX2 R32, R251 ;  /* 0x000000fb00207308 */ /* 0x000f220000000800 */
[----:B-1----:R-:W-:Y:S01]  /*12f60*/  @!P6 FMUL R29, R29, R29 ;  /* 0x0000001d1d1de220 */ /* 0x002fe20000400000 */
[----:B------:R-:W-:Y:S01]  /*12f70*/  FSETP.GEU.AND P6, PT, R244, -126, PT ;  /* 0xc2fc0000f400780b */ /* 0x000fe20003fce000 */
[----:B------:R-:W-:Y:S01]  /*12f80*/  @!P2 FMUL R245, R245, 0.5 ;  /* 0x3f000000f5f5a820 */ /* 0x000fe20000400000 */
[--C-:B--2---:R-:W-:Y:S01]  /*12f90*/  FFMA R246, R47, UR14, -R239.reuse ;  /* 0x0000000e2ff67c23 */ /* 0x104fe200080008ef */
[-C--:B------:R-:W-:Y:S01]  /*12fa0*/  FMUL R188, R188, R26.reuse ;  /* 0x0000001abcbc7220 */ /* 0x080fe20000400000 */
[-C--:B------:R-:W-:Y:S01]  /*12fb0*/  FMUL R189, R189, R26.reuse ;  /* 0x0000001abdbd7220 */ /* 0x080fe20000400000 */
[----:B------:R-:W-:Y:S01]  /*12fc0*/  @!P4 FMUL R249, R249, 0.5 ;  /* 0x3f000000f9f9c820 */ /* 0x000fe20000400000 */
[----:B------:R1:W2:Y:S01]  /*12fd0*/  MUFU.EX2 R28, R245 ;  /* 0x000000f5001c7308 */ /* 0x0002a20000000800 */
[----:B---3--:R-:W-:Y:S01]  /*12fe0*/  @!P3 FMUL R25, R25, R25 ;  /* 0x000000191919b220 */ /* 0x008fe20000400000 */
[----:B------:R-:W-:Y:S01]  /*12ff0*/  FSETP.GEU.AND P3, PT, R248, -126, PT ;  /* 0xc2fc0000f800780b */ /* 0x000fe20003f6e000 */
[-C--:B------:R-:W-:Y:S01]  /*13000*/  FMUL R192, R192, R26.reuse ;  /* 0x0000001ac0c07220 */ /* 0x080fe20000400000 */
[-C--:B------:R-:W-:Y:S01]  /*13010*/  FMUL R193, R193, R26.reuse ;  /* 0x0000001ac1c17220 */ /* 0x080fe20000400000 */
[-C--:B------:R-:W-:Y:S01]  /*13020*/  FMUL R196, R196, R26.reuse ;  /* 0x0000001ac4c47220 */ /* 0x080fe20000400000 */
[----:B------:R-:W-:Y:S01]  /*13030*/  FMUL R197, R197, R26 ;  /* 0x0000001ac5c57220 */ /* 0x000fe20000400000 */
[----:B------:R-:W-:Y:S01]  /*13040*/  @!P6 FMUL R244, R244, 0.5 ;  /* 0x3f000000f4f4e820 */ /* 0x000fe20000400000 */
[----:B------:R-:W3:Y:S01]  /*13050*/  MUFU.EX2 R33, R249 ;  /* 0x000000f900217308 */ /* 0x000ee20000000800 */
[----:B----4-:R-:W-:Y:S01]  /*13060*/  @!P5 FMUL R32, R32, R32 ;  /* 0x000000202020d220 */ /* 0x010fe20000400000 */
[----:B------:R-:W-:Y:S01]  /*13070*/  FSETP.GEU.AND P5, PT, R243, -126, PT ;  /* 0xc2fc0000f300780b */ /* 0x000fe20003fae000 */
[--C-:B-1----:R-:W-:Y:S01]  /*13080*/  FFMA R245, R46, UR14, -R239.reuse ;  /* 0x0000000e2ef57c23 */ /* 0x102fe200080008ef */
[-C--:B------:R-:W-:Y:S01]  /*13090*/  FMUL R168, R168, R26.reuse ;  /* 0x0000001aa8a87220 */ /* 0x080fe20000400000 */
[-C--:B------:R-:W-:Y:S01]  /*130a0*/  FMUL R169, R169, R26.reuse ;  /* 0x0000001aa9a97220 */ /* 0x080fe20000400000 */
[----:B------:R-:W-:Y:S01]  /*130b0*/  FMUL R172, R172, R26 ;  /* 0x0000001aacac7220 */ /* 0x000fe20000400000 */
[----:B------:R-:W-:Y:S01]  /*130c0*/  @!P3 FMUL R248, R248, 0.5 ;  /* 0x3f000000f8f8b820 */ /* 0x000fe20000400000 */
        /* <DEDUP_REMOVED lines=8> */
[----:B------:R-:W2:Y:S01]  /*13150*/  MUFU.EX2 R36, R248 ;  /* 0x000000f800247308 */ /* 0x000ea20000000800 */
        /* <DEDUP_REMOVED lines=8> */
[----:B-1----:R-:W-:Y:S01]  /*131e0*/  @!P6 FMUL R46, R46, R46 ;  /* 0x0000002e2e2ee220 */ /* 0x002fe20000400000 */
[----:B------:R-:W-:Y:S01]  /*131f0*/  FSETP.GEU.AND P6, PT, R246, -126, PT ;  /* 0xc2fc0000f600780b */ /* 0x000fe20003fce000 */
[-C--:B------:R-:W-:Y:S01]  /*13200*/  FMUL R157, R157, R26.reuse ;  /* 0x0000001a9d9d7220 */ /* 0x080fe20000400000 */
[-C--:B------:R-:W-:Y:S01]  /*13210*/  FMUL R160, R160, R26.reuse ;  /* 0x0000001aa0a07220 */ /* 0x080fe20000400000 */
[-C--:B------:R-:W-:Y:S01]  /*13220*/  FMUL R161, R161, R26.reuse ;  /* 0x0000001aa1a17220 */ /* 0x080fe20000400000 */
[----:B------:R-:W-:Y:S01]  /*13230*/  FMUL R164, R164, R26 ;  /* 0x0000001aa4a47220 */ /* 0x000fe20000400000 */
[----:B------:R-:W-:Y:S01]  /*13240*/  @!P4 FMUL R42, R42, 0.5 ;  /* 0x3f0000002a2ac820 */ /* 0x000fe20000400000 */
[----:B------:R-:W-:Y:S01]  /*13250*/  MUFU.EX2 R37, R247 ;  /* 0x000000f700257308 */ /* 0x000fe20000000800 */
[----:B--2---:R-:W-:Y:S01]  /*13260*/  @!P3 FMUL R36, R36, R36 ;  /* 0x000000242424b220 */ /* 0x004fe20000400000 */
[----:B------:R-:W-:Y:S01]  /*13270*/  FSETP.GEU.AND P3, PT, R43, -126, PT ;  /* 0xc2fc00002b00780b */ /* 0x000fe20003f6e000 */
[----:B------:R-:W-:Y:S01]  /*13280*/  FMUL R165, R165, R26 ;  /* 0x0000001aa5a57220 */ /* 0x000fe20000400000 */
[-C--:B------:R-:W-:Y:S01]  /*13290*/  FMUL R218, R218, R27.reuse ;  /* 0x0000001bdada7220 */ /* 0x080fe20000400000 */
[-C--:B------:R-:W-:Y:S01]  /*132a0*/  FMUL R219, R219, R27.reuse ;  /* 0x0000001bdbdb7220 */ /* 0x080fe20000400000 */
[----:B------:R-:W-:Y:S01]  /*132b0*/  FMUL R222, R222, R27 ;  /* 0x0000001bdede7220 */ /* 0x000fe20000400000 */
[----:B------:R-:W-:Y:S01]  /*132c0*/  @!P6 FMUL R246, R246, 0.5 ;  /* 0x3f000000f6f6e820 */ /* 0x000fe20000400000 */
[----:B------:R1:W2:Y:S01]  /*132d0*/  MUFU.EX2 R244, R42 ;  /* 0x0000002a00f47308 */ /* 0x0002a20000000800 */
[----:B---3--:R-:W-:Y:S01]  /*132e0*/  @!P5 FMUL R47, R47, R47 ;  /* 0x0000002f2f2fd220 */ /* 0x008fe20000400000 */
[----:B------:R-:W-:Y:S01]  /*132f0*/  FSETP.GEU.AND P5, PT, R40, -126, PT ;  /* 0xc2fc00002800780b */ /* 0x000fe20003fae000 */
[-C--:B------:R-:W-:Y:S01]  /*13300*/  FMUL R223, R223, R27.reuse ;  /* 0x0000001bdfdf7220 */ /* 0x080fe20000400000 */
[-C--:B------:R-:W-:Y:S01]  /*13310*/  FMUL R226, R226, R27.reuse ;  /* 0x0000001be2e27220 */ /* 0x080fe20000400000 */
[-C--:B------:R-:W-:Y:S01]  /*13320*/  FMUL R227, R227, R27.reuse ;  /* 0x0000001be3e37220 */ /* 0x080fe20000400000 */
[-C--:B------:R-:W-:Y:S01]  /*13330*/  FMUL R230, R230, R27.reuse ;  /* 0x0000001be6e67220 */ /* 0x080fe20000400000 */
[----:B------:R-:W-:Y:S01]  /*13340*/  @!P3 FMUL R43, R43, 0.5 ;  /* 0x3f0000002b2bb820 */ /* 0x000fe20000400000 */
[----:B------:R-:W3:Y:S01]  /*13350*/  MUFU.EX2 R246, R246 ;  /* 0x000000f600f67308 */ /* 0x000ee20000000800 */
[----:B-1----:R-:W-:Y:S01]  /*13360*/  IADD3 R42, R242, 0x1000, RZ ;  /* 0x00001000f22a7810 */ /* 0x002fe20007ffe0ff */
[-C--:B------:R-:W-:Y:S01]  /*13370*/  FMUL R231, R231, R27.reuse ;  /* 0x0000001be7e77220 */ /* 0x080fe20000400000 */
[-C--:B------:R-:W-:Y:S01]  /*13380*/  FMUL R202, R202, R27.reuse ;  /* 0x0000001bcaca7220 */ /* 0x080fe20000400000 */
[-C--:B------:R-:W-:Y:S01]  /*13390*/  FMUL R203, R203, R27.reuse ;  /* 0x0000001bcbcb7220 */ /* 0x080fe20000400000 */
[----:B------:R-:W-:Y:S01]  /*133a0*/  R2UR UR42, R42 ;  /* 0x000000002a2a72ca */ /* 0x000fe200000e0000 */
[-C--:B------:R-:W-:Y:S01]  /*133b0*/  FMUL R206, R206, R27.reuse ;  /* 0x0000001bcece7220 */ /* 0x080fe20000400000 */
[----:B------:R-:W-:Y:S01]  /*133c0*/  @!P5 FMUL R40, R40, 0.5 ;  /* 0x3f0000002828d820 */ /* 0x000fe20000400000 */
[----:B------:R1:W-:Y:S01]  /*133d0*/  MUFU.EX2 R243, R43 ;  /* 0x0000002b00f37308 */ /* 0x0003e20000000800 */
[----:B--2---:R-:W-:Y:S01]  /*133e0*/  @!P4 FMUL R244, R244, R244 ;  /* 0x000000f4f4f4c220 */ /* 0x004fe20000400000 */
[----:B------:R-:W-:Y:S01]  /*133f0*/  FSETP.GEU.AND P4, PT, R41, -126, PT ;  /* 0xc2fc00002900780b */ /* 0x000fe20003f8e000 */
[-C--:B------:R-:W-:Y:S01]  /*13400*/  FMUL R207, R207, R27.reuse ;  /* 0x0000001bcfcf7220 */ /* 0x080fe20000400000 */
[----:B------:R-:W-:Y:S01]  /*13410*/  F2FP.F16.F32.PACK_AB R42, R33, R32 ;  /* 0x00000020212a723e */ /* 0x000fe200000000ff */
[-C--:B------:R-:W-:Y:S01]  /*13420*/  FMUL R210, R210, R27.reuse ;  /* 0x0000001bd2d27220 */ /* 0x080fe20000400000 */
[-C--:B------:R-:W-:Y:S01]  /*13430*/  FMUL R211, R211, R27.reuse ;  /* 0x0000001bd3d37220 */ /* 0x080fe20000400000 */
[-C--:B------:R-:W-:Y:S01]  /*13440*/  FMUL R214, R214, R27.reuse ;  /* 0x0000001bd6d67220 */ /* 0x080fe20000400000 */
[----:B------:R2:W4:Y:S01]  /*13450*/  MUFU.EX2 R247, R40 ;  /* 0x0000002800f77308 */ /* 0x0005220000000800 */
[----:B---3--:R-:W-:Y:S01]  /*13460*/  @!P6 FMUL R246, R246, R246 ;  /* 0x000000f6f6f6e220 */ /* 0x008fe20000400000 */
[----:B------:R-:W-:Y:S01]  /*13470*/  FSETP.GEU.AND P6, PT, R50, -126, PT ;  /* 0xc2fc00003200780b */ /* 0x000fe20003fce000 */
[-C--:B------:R-:W-:Y:S01]  /*13480*/  FMUL R215, R215, R27.reuse ;  /* 0x0000001bd7d77220 */ /* 0x080fe20000400000 */
[----:B-1----:R-:W-:Y:S01]  /*13490*/  MOV R43, 0x80000020 ;  /* 0x80000020002b7802 */ /* 0x002fe20000000f00 */
[-C--:B------:R-:W-:Y:S01]  /*134a0*/  FMUL R186, R186, R27.reuse ;  /* 0x0000001bbaba7220 */ /* 0x080fe20000400000 */
[-C--:B------:R-:W-:Y:S01]  /*134b0*/  FMUL R187, R187, R27.reuse ;  /* 0x0000001bbbbb7220 */ /* 0x080fe20000400000 */
[----:B------:R-:W-:Y:S01]  /*134c0*/  @!P4 FMUL R41, R41, 0.5 ;  /* 0x3f0000002929c820 */ /* 0x000fe20000400000 */
[----:B------:R-:W-:Y:S01]  /*134d0*/  R2UR UR43, R43 ;  /* 0x000000002b2b72ca */ /* 0x000fe200000e0000 */
[----:B--2---:R-:W-:Y:S01]  /*134e0*/  VIADD R40, R242, 0x40 ;  /* 0x00000040f2287836 */ /* 0x004fe20000000000 */
[----:B------:R-:W-:Y:S01]  /*134f0*/  F2FP.F16.F32.PACK_AB R43, R35, R34 ;  /* 0x00000022232b723e */ /* 0x000fe200000000ff */
[----:B------:R1:W2:Y:S01]  /*13500*/  MUFU.EX2 R248, R41 ;  /* 0x0000002900f87308 */ /* 0x0002a20000000800 */
[-C--:B------:R-:W-:Y:S01]  /*13510*/  FMUL R190, R190, R27.reuse ;  /* 0x0000001bbebe7220 */ /* 0x080fe20000400000 */
[----:B------:R-:W-:Y:S01]  /*13520*/  FMUL R191, R191, R27 ;  /* 0x0000001bbfbf7220 */ /* 0x000fe20000400000 */
[----:B------:R-:W-:Y:S01]  /*13530*/  R2UR UR6, R40 ;  /* 0x00000000280672ca */ /* 0x000fe200000e0000 */
[----:B------:R-:W-:Y:S01]  /*13540*/  @!P6 FMUL R50, R50, 0.5 ;  /* 0x3f0000003232e820 */ /* 0x000fe20000400000 */
[----:B------:R-:W-:Y:S01]  /*13550*/  FFMA R40, R27, R12, R30 ;  /* 0x0000000c1b287223 */ /* 0x000fe2000000001e */
[----:B----4-:R-:W-:Y:S01]  /*13560*/  @!P5 FMUL R247, R247, R247 ;  /* 0x000000f7f7f7d220 */ /* 0x010fe20000400000 */
[----:B------:R-:W-:Y:S01]  /*13570*/  FFMA R12, R26, R13, R28 ;  /* 0x0000000d1a0c7223 */ /* 0x000fe2000000001c */
[-C--:B------:R-:W-:Y:S01]  /*13580*/  FMUL R194, R194, R27.reuse ;  /* 0x0000001bc2c27220 */ /* 0x080fe20000400000 */
[----:B-1----:R-:W-:Y:S01]  /*13590*/  FFMA R41, R51, UR14, -R239 ;  /* 0x0000000e33297c23 */ /* 0x002fe200080008ef */
[-C--:B------:R-:W-:Y:S01]  /*135a0*/  FMUL R195, R195, R27.reuse ;  /* 0x0000001bc3c37220 */ /* 0x080fe20000400000 */
[----:B------:R-:W1:Y:S01]  /*135b0*/  MUFU.EX2 R51, R50 ;  /* 0x0000003200337308 */ /* 0x000e620000000800 */
[-C--:B------:R-:W-:Y:S01]  /*135c0*/  FMUL R198, R198, R27.reuse ;  /* 0x0000001bc6c67220 */ /* 0x080fe20000400000 */
[-C--:B------:R-:W-:Y:S01]  /*135d0*/  FMUL R199, R199, R27.reuse ;  /* 0x0000001bc7c77220 */ /* 0x080fe20000400000 */
[----:B------:R-:W-:Y:S01]  /*135e0*/  FSETP.GEU.AND P5, PT, R41, -126, PT ;  /* 0xc2fc00002900780b */ /* 0x000fe20003fae000 */
[----:B------:R-:W-:Y:S01]  /*135f0*/  IMAD.MOV.U32 R251, RZ, RZ, -0x7fffffe0 ;  /* 0x80000020fffb7424 */ /* 0x000fe200078e00ff */
[----:B------:R-:W-:Y:S01]  /*13600*/  IADD3 R250, R242, 0xc00, RZ ;  /* 0x00000c00f2fa7810 */ /* 0x000fe20007ffe0ff */
[-C--:B------:R-:W-:Y:S01]  /*13610*/  FMUL R170, R170, R27.reuse ;  /* 0x0000001baaaa7220 */ /* 0x080fe20000400000 */
[-C--:B------:R-:W-:Y:S01]  /*13620*/  FMUL R171, R171, R27.reuse ;  /* 0x0000001babab7220 */ /* 0x080fe20000400000 */
[-C--:B------:R-:W-:Y:S01]  /*13630*/  FMUL R174, R174, R27.reuse ;  /* 0x0000001baeae7220 */ /* 0x080fe20000400000 */
[----:B------:R-:W-:Y:S01]  /*13640*/  R2UR UR34, R250 ;  /* 0x00000000fa2272ca */ /* 0x000fe200000e0000 */
[-C--:B------:R-:W-:Y:S01]  /*13650*/  FMUL R175, R175, R27.reuse ;  /* 0x0000001bafaf7220 */ /* 0x080fe20000400000 */
[----:B------:R-:W-:Y:S01]  /*13660*/  R2UR UR35, R251 ;  /* 0x00000000fb2372ca */ /* 0x000fe200000e0000 */
[-C--:B------:R-:W-:Y:S01]  /*13670*/  FMUL R178, R178, R27.reuse ;  /* 0x0000001bb2b27220 */ /* 0x080fe20000400000 */
[-C--:B------:R-:W-:Y:S01]  /*13680*/  FMUL R179, R179, R27.reuse ;  /* 0x0000001bb3b37220 */ /* 0x080fe20000400000 */
[-C--:B------:R-:W-:Y:S01]  /*13690*/  FMUL R182, R182, R27.reuse ;  /* 0x0000001bb6b67220 */ /* 0x080fe20000400000 */
[-C--:B------:R-:W-:Y:S01]  /*136a0*/  FMUL R183, R183, R27.reuse ;  /* 0x0000001bb7b77220 */ /* 0x080fe20000400000 */
[----:B------:R-:W-:Y:S01]  /*136b0*/  @!P5 FMUL R41, R41, 0.5 ;  /* 0x3f0000002929d820 */ /* 0x000fe20000400000 */
[-C--:B------:R-:W-:Y:S01]  /*136c0*/  FMUL R154, R154, R27.reuse ;  /* 0x0000001b9a9a7220 */ /* 0x080fe20000400000 */
[-C--:B------:R-:W-:Y:S01]  /*136d0*/  FMUL R155, R155, R27.reuse ;  /* 0x0000001b9b9b7220 */ /* 0x080fe20000400000 */
[-C--:B------:R-:W-:Y:S01]  /*136e0*/  FMUL R158, R158, R27.reuse ;  /* 0x0000001b9e9e7220 */ /* 0x080fe20000400000 */
[----:B------:R3:W4:Y:S01]  /*136f0*/  MUFU.EX2 R50, R41 ;  /* 0x0000002900327308 */ /* 0x0007220000000800 */
[-C--:B------:R-:W-:Y:S01]  /*13700*/  FMUL R159, R159, R27.reuse ;  /* 0x0000001b9f9f7220 */ /* 0x080fe20000400000 */
[-C--:B------:R-:W-:Y:S01]  /*13710*/  FMUL R162, R162, R27.reuse ;  /* 0x0000001ba2a27220 */ /* 0x080fe20000400000 */
[-C--:B------:R-:W-:Y:S01]  /*13720*/  FMUL R163, R163, R27.reuse ;  /* 0x0000001ba3a37220 */ /* 0x080fe20000400000 */
[-C--:B------:R-:W-:Y:S01]  /*13730*/  FMUL R166, R166, R27.reuse ;  /* 0x0000001ba6a67220 */ /* 0x080fe20000400000 */
[----:B------:R-:W-:Y:S01]  /*13740*/  FMUL R167, R167, R27 ;  /* 0x0000001ba7a77220 */ /* 0x000fe20000400000 */
[----:B------:R-:W-:Y:S01]  /*13750*/  FADD R13, R12, R29 ;  /* 0x0000001d0c0d7221 */ /* 0x000fe20000000000 */
[----:B------:R-:W-:Y:S01]  /*13760*/  MOV R27, 0x80000020 ;  /* 0x80000020001b7802 */ /* 0x000fe20000000f00 */
[----:B------:R-:W-:Y:S01]  /*13770*/  @!P2 FMUL R37, R37, R37 ;  /* 0x000000252525a220 */ /* 0x000fe20000400000 */
[----:B---3--:R-:W-:-:S02]  /*13780*/  IMAD.MOV.U32 R41, RZ, RZ, -0x7fffffe0 ;  /* 0x80000020ff297424 */ /* 0x008fc400078e00ff */
[----:B------:R-:W-:Y:S01]  /*13790*/  FADD R12, R13, R32 ;  /* 0x000000200d0c7221 */ /* 0x000fe20000000000 */
[----:B------:R-:W-:Y:S01]  /*137a0*/  MOV R13, 0x80000020 ;  /* 0x80000020000d7802 */ /* 0x000fe20000000f00 */
[--C-:B------:R-:W-:Y:S01]  /*137b0*/  FFMA R44, R44, UR14, -R240.reuse ;  /* 0x0000000e2c2c7c23 */ /* 0x100fe200080008f0 */
[----:B------:R-:W-:Y:S01]  /*137c0*/  FSETP.GEU.AND P2, PT, R245, -126, PT ;  /* 0xc2fc0000f500780b */ /* 0x000fe20003f4e000 */
[----:B------:R-:W-:Y:S01]  /*137d0*/  FFMA R45, R45, UR14, -R240 ;  /* 0x0000000e2d2d7c23 */ /* 0x000fe200080008f0 */
[----:B------:R-:W-:Y:S01]  /*137e0*/  R2UR UR7, R41 ;  /* 0x00000000290772ca */ /* 0x000fe200000e0000 */
[----:B------:R-:W-:Y:S01]  /*137f0*/  FADD R41, R40, R31 ;  /* 0x0000001f28297221 */ /* 0x000fe20000000000 */
[----:B------:R-:W-:Y:S01]  /*13800*/  F2FP.F16.F32.PACK_AB R40, R29, R28 ;  /* 0x0000001c1d28723e */ /* 0x000fe200000000ff */
[----:B------:R-:W-:Y:S01]  /*13810*/  FADD R29, R12, R33 ;  /* 0x000000210c1d7221 */ /* 0x000fe20000000000 */
[----:B------:R-:W-:Y:S02]  /*13820*/  VIADD R12, R242, 0x840 ;  /* 0x00000840f20c7836 */ /* 0x000fe40000000000 */
[----:B------:R-:W-:Y:S01]  /*13830*/  FADD R26, R41, R34 ;  /* 0x00000022291a7221 */ /* 0x000fe20000000000 */
[----:B------:R-:W-:Y:S01]  /*13840*/  F2FP.F16.F32.PACK_AB R41, R31, R30 ;  /* 0x0000001e1f29723e */ /* 0x000fe200000000ff */
[----:B------:R-:W-:Y:S01]  /*13850*/  @!P3 FMUL R243, R243, R243 ;  /* 0x000000f3f3f3b220 */ /* 0x000fe20000400000 */
[----:B------:R-:W-:Y:S01]  /*13860*/  F2FP.F16.F32.PACK_AB R28, R37, R36 ;  /* 0x00000024251c723e */ /* 0x000fe200000000ff */
[----:B------:R-:W-:Y:S01]  /*13870*/  FADD R30, R26, R35 ;  /* 0x000000231a1e7221 */ /* 0x000fe20000000000 */
[----:B------:R-:W-:Y:S01]  /*13880*/  WARPGROUP.ARRIVE ;  /* 0x00000000000079c5 */ /* 0x000fe20000000000 */
[----:B------:R-:W-:Y:S01]  /*13890*/  F2FP.F16.F32.PACK_AB R31, R25, R24 ;  /* 0x00000018191f723e */ /* 0x000fe200000000ff */
[----:B------:R-:W-:Y:S01]  /*138a0*/  @!P2 FMUL R245, R245, 0.5 ;  /* 0x3f000000f5f5a820 */ /* 0x000fe20000400000 */
[----:B------:R-:W-:Y:S01]  /*138b0*/  FADD R30, R30, R38 ;  /* 0x000000261e1e7221 */ /* 0x000fe20000000000 */
[----:B------:R-:W-:Y:S01]  /*138c0*/  IADD3 R26, R242, 0x440, RZ ;  /* 0x00000440f21a7810 */ /* 0x000fe20007ffe0ff */
[----:B--2---:R-:W-:Y:S01]  /*138d0*/  @!P4 FMUL R248, R248, R248 ;  /* 0x000000f8f8f8c220 */ /* 0x004fe20000400000 */
[----:B------:R-:W-:Y:S01]  /*138e0*/  HGMMA.64x32x16.F32 R216, R40, gdesc[UR8].tnspB, R216, gsb0 ;  /* 0x4060000828d87df0 */ /* 0x000fe200080008d8 */
[----:B------:R-:W-:Y:S01]  /*138f0*/  R2UR UR11, R27 ;  /* 0x000000001b0b72ca */ /* 0x000fe200000e0000 */
[----:B------:R-:W2:Y:S01]  /*13900*/  MUFU.EX2 R245, R245 ;  /* 0x000000f500f57308 */ /* 0x000ea20000000800 */
[----:B------:R-:W-:Y:S01]  /*13910*/  MOV R27, 0x80000020 ;  /* 0x80000020001b7802 */ /* 0x000fe20000000f00 */
[--C-:B------:R-:W-:Y:S01]  /*13920*/  FFMA R54, R54, UR14, -R239.reuse ;  /* 0x0000000e36367c23 */ /* 0x100fe200080008ef */
[----:B------:R-:W-:Y:S01]  /*13930*/  R2UR UR10, R26 ;  /* 0x000000001a0a72ca */ /* 0x000fe200000e0000 */
[----:B------:R-:W-:Y:S01]  /*13940*/  VIADD R26, R242, 0xc40 ;  /* 0x00000c40f21a7836 */ /* 0x000fe20000000000 */
[----:B------:R-:W-:Y:S01]  /*13950*/  FSETP.GEU.AND P3, PT, R44, -126, PT ;  /* 0xc2fc00002c00780b */ /* 0x000fe20003f6e000 */
[--C-:B------:R-:W-:Y:S01]  /*13960*/  FFMA R48, R48, UR14, -R240.reuse ;  /* 0x0000000e30307c23 */ /* 0x100fe200080008f0 */
[----:B------:R-:W-:Y:S01]  /*13970*/  FSETP.GEU.AND P4, PT, R54, -126, PT ;  /* 0xc2fc00003600780b */ /* 0x000fe20003f8e000 */
[--C-:B------:R-:W-:Y:S01]  /*13980*/  FFMA R49, R49, UR14, -R240.reuse ;  /* 0x0000000e31317c23 */ /* 0x100fe200080008f0 */
[--C-:B------:R-:W-:Y:S01]  /*13990*/  FFMA R52, R52, UR14, -R240.reuse ;  /* 0x0000000e34347c23 */ /* 0x100fe200080008f0 */
[--C-:B------:R-:W-:Y:S01]  /*139a0*/  FFMA R53, R53, UR14, -R240.reuse ;  /* 0x0000000e35357c23 */ /* 0x100fe200080008f0 */
[--C-:B------:R-:W-:Y:S01]  /*139b0*/  FFMA R55, R55, UR14, -R239.reuse ;  /* 0x0000000e37377c23 */ /* 0x100fe200080008ef */
[----:B-1----:R-:W-:Y:S01]  /*139c0*/  @!P6 FMUL R51, R51, R51 ;  /* 0x000000333333e220 */ /* 0x002fe20000400000 */
[----:B----4-:R-:W-:Y:S01]  /*139d0*/  @!P5 FMUL R50, R50, R50 ;  /* 0x000000323232d220 */ /* 0x010fe20000400000 */
[----:B------:R-:W-:Y:S01]  /*139e0*/  FSETP.GEU.AND P6, PT, R49, -126, PT ;  /* 0xc2fc00003100780b */ /* 0x000fe20003fce000 */
[--C-:B------:R-:W-:Y:S01]  /*139f0*/  FFMA R58, R58, UR14, -R239.reuse ;  /* 0x0000000e3a3a7c23 */ /* 0x100fe200080008ef */
[----:B------:R-:W-:Y:S01]  /*13a00*/  FSETP.GEU.AND P5, PT, R52, -126, PT ;  /* 0xc2fc00003400780b */ /* 0x000fe20003fae000 */
[----:B--2---:R-:W-:Y:S01]  /*13a10*/  @!P2 FMUL R245, R245, R245 ;  /* 0x000000f5f5f5a220 */ /* 0x004fe20000400000 */
[----:B------:R-:W-:Y:S01]  /*13a20*/  FSETP.GEU.AND P2, PT, R45, -126, PT ;  /* 0xc2fc00002d00780b */ /* 0x000fe20003f4e000 */
[----:B------:R-:W-:Y:S01]  /*13a30*/  @!P3 FMUL R44, R44, 0.5 ;  /* 0x3f0000002c2cb820 */ /* 0x000fe20000400000 */
[----:B------:R-:W-:Y:S01]  /*13a40*/  @!P4 FMUL R54, R54, 0.5 ;  /* 0x3f0000003636c820 */ /* 0x000fe20000400000 */
[--C-:B------:R-:W-:Y:S01]  /*13a50*/  FFMA R59, R59, UR14, -R239.reuse ;  /* 0x0000000e3b3b7c23 */ /* 0x100fe200080008ef */
[--C-:B------:R-:W-:Y:S01]  /*13a60*/  FFMA R62, R62, UR14, -R239.reuse ;  /* 0x0000000e3e3e7c23 */ /* 0x100fe200080008ef */
[--C-:B------:R-:W-:Y:S01]  /*13a70*/  FFMA R56, R56, UR14, -R240.reuse ;  /* 0x0000000e38387c23 */ /* 0x100fe200080008f0 */
[--C-:B------:R-:W-:Y:S01]  /*13a80*/  FFMA R57, R57, UR14, -R240.reuse ;  /* 0x0000000e39397c23 */ /* 0x100fe200080008f0 */
[----:B------:R-:W1:Y:S01]  /*13a90*/  MUFU.EX2 R44, R44 ;  /* 0x0000002c002c7308 */ /* 0x000e620000000800 */
[--C-:B------:R-:W-:Y:S01]  /*13aa0*/  FFMA R60, R60, UR14, -R240.reuse ;  /* 0x0000000e3c3c7c23 */ /* 0x100fe200080008f0 */
[----:B------:R-:W-:Y:S01]  /*13ab0*/  @!P6 FMUL R49, R49, 0.5 ;  /* 0x3f0000003131e820 */ /* 0x000fe20000400000 */
[--C-:B------:R-:W-:Y:S01]  /*13ac0*/  FFMA R61, R61, UR14, -R240.reuse ;  /* 0x0000000e3d3d7c23 */ /* 0x100fe200080008f0 */
[----:B------:R-:W-:Y:S01]  /*13ad0*/  @!P5 FMUL R52, R52, 0.5 ;  /* 0x3f0000003434d820 */ /* 0x000fe20000400000 */
[--C-:B------:R-:W-:Y:S01]  /*13ae0*/  FFMA R63, R63, UR14, -R239.reuse ;  /* 0x0000000e3f3f7c23 */ /* 0x100fe200080008ef */
[----:B------:R-:W-:Y:S01]  /*13af0*/  @!P2 FMUL R45, R45, 0.5 ;  /* 0x3f0000002d2da820 */ /* 0x000fe20000400000 */
[--C-:B------:R-:W-:Y:S01]  /*13b00*/  FFMA R66, R66, UR14, -R239.reuse ;  /* 0x0000000e42427c23 */ /* 0x100fe200080008ef */
[----:B------:R-:W2:Y:S01]  /*13b10*/  MUFU.EX2 R54, R54 ;  /* 0x0000003600367308 */ /* 0x000ea20000000800 */
[--C-:B------:R-:W-:Y:S01]  /*13b20*/  FFMA R67, R67, UR14, -R239.reuse ;  /* 0x0000000e43437c23 */ /* 0x100fe200080008ef */
[--C-:B------:R-:W-:Y:S01]  /*13b30*/  FFMA R70, R70, UR14, -R239.reuse ;  /* 0x0000000e46467c23 */ /* 0x100fe200080008ef */
[--C-:B------:R-:W-:Y:S01]  /*13b40*/  FFMA R64, R64, UR14, -R240.reuse ;  /* 0x0000000e40407c23 */ /* 0x100fe200080008f0 */
[--C-:B------:R-:W-:Y:S01]  /*13b50*/  FFMA R65, R65, UR14, -R240.reuse ;  /* 0x0000000e41417c23 */ /* 0x100fe200080008f0 */
[--C-:B------:R-:W-:Y:S01]  /*13b60*/  FFMA R68, R68, UR14, -R240.reuse ;  /* 0x0000000e44447c23 */ /* 0x100fe200080008f0 */
[--C-:B------:R-:W-:Y:S01]  /*13b70*/  FFMA R69, R69, UR14, -R240.reuse ;  /* 0x0000000e45457c23 */ /* 0x100fe200080008f0 */
[--C-:B------:R-:W-:Y:S01]  /*13b80*/  FFMA R71, R71, UR14, -R239.reuse ;  /* 0x0000000e47477c23 */ /* 0x100fe200080008ef */
[----:B------:R-:W3:Y:S01]  /*13b90*/  MUFU.EX2 R45, R45 ;  /* 0x0000002d002d7308 */ /* 0x000ee20000000800 */
[----:B-1----:R-:W-:Y:S01]  /*13ba0*/  @!P3 FMUL R44, R44, R44 ;  /* 0x0000002c2c2cb220 */ /* 0x002fe20000400000 */
[----:B------:R-:W-:Y:S01]  /*13bb0*/  FSETP.GEU.AND P3, PT, R55, -126, PT ;  /* 0xc2fc00003700780b */ /* 0x000fe20003f6e000 */
[--C-:B------:R-:W-:Y:S01]  /*13bc0*/  FFMA R74, R74, UR14, -R239.reuse ;  /* 0x0000000e4a4a7c23 */ /* 0x100fe200080008ef */
[--C-:B------:R-:W-:Y:S01]  /*13bd0*/  FFMA R75, R75, UR14, -R239.reuse ;  /* 0x0000000e4b4b7c23 */ /* 0x100fe200080008ef */
[----:B------:R-:W-:Y:S01]  /*13be0*/  FFMA R78, R78, UR14, -R239 ;  /* 0x0000000e4e4e7c23 */ /* 0x000fe200080008ef */
[----:B------:R-:W-:Y:S01]  /*13bf0*/  FFMA R72, R72, UR14, -R240 ;  /* 0x0000000e48487c23 */ /* 0x000fe200080008f0 */
[----:B------:R-:W-:-:S02]  /*13c00*/  WARPGROUP.DEPBAR.LE gsb0, 0x0 ;  /* 0x00008000000079c5 */ /* 0x000fc40000010000 */
[----:B------:R-:W-:Y:S01]  /*13c10*/  WARPGROUP.ARRIVE ;  /* 0x00000000000079c5 */ /* 0x000fe20000000000 */
[----:B--2---:R-:W-:Y:S01]  /*13c20*/  @!P4 FMUL R54, R54, R54 ;  /* 0x000000363636c220 */ /* 0x004fe20000400000 */
[----:B------:R-:W-:Y:S01]  /*13c30*/  FSETP.GEU.AND P4, PT, R53, -126, PT ;  /* 0xc2fc00003500780b */ /* 0x000fe20003f8e000 */
[----:B------:R-:W1:Y:S01]  /*13c40*/  MUFU.EX2 R49, R49 ;  /* 0x0000003100317308 */ /* 0x000e620000000800 */
[--C-:B------:R-:W-:Y:S01]  /*13c50*/  FFMA R73, R73, UR14, -R240.reuse ;  /* 0x0000000e49497c23 */ /* 0x100fe200080008f0 */
[----:B------:R-:W-:Y:S01]  /*13c60*/  FFMA R76, R76, UR14, -R240 ;  /* 0x0000000e4c4c7c23 */ /* 0x000fe200080008f0 */
[----:B------:R-:W-:Y:S01]  /*13c70*/  HGMMA.64x32x16.F32 R200, R40, gdesc[UR16].tnspB, R200, gsb0 ;  /* 0x4060001028c87df0 */ /* 0x000fe200080008c8 */
[----:B------:R-:W-:Y:S01]  /*13c80*/  R2UR UR18, R12 ;  /* 0x000000000c1272ca */ /* 0x000fe200000e0000 */
[----:B------:R-:W-:Y:S01]  /*13c90*/  VIADD R12, R242, 0x1040 ;  /* 0x00001040f20c7836 */ /* 0x000fe20000000000 */
[----:B------:R-:W-:Y:S01]  /*13ca0*/  R2UR UR19, R13 ;  /* 0x000000000d1372ca */ /* 0x000fe200000e0000 */
[----:B------:R-:W-:-:S02]  /*13cb0*/  IMAD.MOV.U32 R13, RZ, RZ, -0x7fffffe0 ;  /* 0x80000020ff0d7424 */ /* 0x000fc400078e00ff */
[----:B---3--:R-:W-:Y:S01]  /*13cc0*/  @!P2 FMUL R45, R45, R45 ;  /* 0x0000002d2d2da220 */ /* 0x008fe20000400000 */
[----:B------:R-:W-:Y:S01]  /*13cd0*/  FSETP.GEU.AND P2, PT, R48, -126, PT ;  /* 0xc2fc00003000780b */ /* 0x000fe20003f4e000 */
[----:B------:R-:W-:Y:S01]  /*13ce0*/  @!P3 FMUL R55, R55, 0.5 ;  /* 0x3f0000003737b820 */ /* 0x000fe20000400000 */
[----:B------:R-:W2:Y:S01]  /*13cf0*/  MUFU.EX2 R52, R52 ;  /* 0x0000003400347308 */ /* 0x000ea20000000800 */
[----:B------:R-:W-:Y:S01]  /*13d00*/  @!P4 FMUL R53, R53, 0.5 ;  /* 0x3f0000003535c820 */ /* 0x000fe20000400000 */
[--C-:B------:R-:W-:Y:S01]  /*13d10*/  FFMA R77, R77, UR14, -R240.reuse ;  /* 0x0000000e4d4d7c23 */ /* 0x100fe200080008f0 */
[--C-:B------:R-:W-:Y:S01]  /*13d20*/  FFMA R79, R79, UR14, -R239.reuse ;  /* 0x0000000e4f4f7c23 */ /* 0x100fe200080008ef */
[--C-:B------:R-:W-:Y:S01]  /*13d30*/  FFMA R82, R82, UR14, -R239.reuse ;  /* 0x0000000e52527c23 */ /* 0x100fe200080008ef */
[--C-:B------:R-:W-:Y:S01]  /*13d40*/  FFMA R83, R83, UR14, -R239.reuse ;  /* 0x0000000e53537c23 */ /* 0x100fe200080008ef */
[----:B-1----:R-:W-:Y:S01]  /*13d50*/  @!P6 FMUL R49, R49, R49 ;  /* 0x000000313131e220 */ /* 0x002fe20000400000 */
[----:B------:R-:W-:Y:S01]  /*13d60*/  FSETP.GEU.AND P6, PT, R62, -126, PT ;  /* 0xc2fc00003e00780b */ /* 0x000fe20003fce000 */
[----:B------:R-:W1:Y:S01]  /*13d70*/  MUFU.EX2 R55, R55 ;  /* 0x0000003700377308 */ /* 0x000e620000000800 */
[--C-:B------:R-:W-:Y:S01]  /*13d80*/  FFMA R86, R86, UR14, -R239.reuse ;  /* 0x0000000e56567c23 */ /* 0x100fe200080008ef */
[--C-:B------:R-:W-:Y:S01]  /*13d90*/  FFMA R80, R80, UR14, -R240.reuse ;  /* 0x0000000e50507c23 */ /* 0x100fe200080008f0 */
[----:B------:R-:W-:Y:S01]  /*13da0*/  @!P2 FMUL R48, R48, 0.5 ;  /* 0x3f0000003030a820 */ /* 0x000fe20000400000 */
[--C-:B------:R-:W-:Y:S01]  /*13db0*/  FFMA R81, R81, UR14, -R240.reuse ;  /* 0x0000000e51517c23 */ /* 0x100fe200080008f0 */
[--C-:B------:R-:W-:Y:S01]  /*13dc0*/  FFMA R84, R84, UR14, -R240.reuse ;  /* 0x0000000e54547c23 */ /* 0x100fe200080008f0 */
[--C-:B------:R-:W-:Y:S01]  /*13dd0*/  FFMA R85, R85, UR14, -R240.reuse ;  /* 0x0000000e55557c23 */ /* 0x100fe200080008f0 */
[--C-:B------:R-:W-:Y:S01]  /*13de0*/  FFMA R87, R87, UR14, -R239.reuse ;  /* 0x0000000e57577c23 */ /* 0x100fe200080008ef */
[----:B------:R-:W3:Y:S01]  /*13df0*/  MUFU.EX2 R53, R53 ;  /* 0x0000003500357308 */ /* 0x000ee20000000800 */
[----:B--2---:R-:W-:Y:S01]  /*13e00*/  @!P5 FMUL R52, R52, R52 ;  /* 0x000000343434d220 */ /* 0x004fe20000400000 */
[----:B------:R-:W-:Y:S01]  /*13e10*/  FSETP.GEU.AND P5, PT, R63, -126, PT ;  /* 0xc2fc00003f00780b */ /* 0x000fe20003fae000 */
[--C-:B------:R-:W-:Y:S01]  /*13e20*/  FFMA R90, R90, UR14, -R239.reuse ;  /* 0x0000000e5a5a7c23 */ /* 0x100fe200080008ef */
[----:B------:R-:W-:Y:S01]  /*13e30*/  @!P6 FMUL R62, R62, 0.5 ;  /* 0x3f0000003e3ee820 */ /* 0x000fe20000400000 */
[--C-:B------:R-:W-:Y:S01]  /*13e40*/  FFMA R91, R91, UR14, -R239.reuse ;  /* 0x0000000e5b5b7c23 */ /* 0x100fe200080008ef */
[--C-:B------:R-:W-:Y:S01]  /*13e50*/  FFMA R94, R94, UR14, -R239.reuse ;  /* 0x0000000e5e5e7c23 */ /* 0x100fe200080008ef */
[--C-:B------:R-:W-:Y:S01]  /*13e60*/  FFMA R88, R88, UR14, -R240.reuse ;  /* 0x0000000e58587c23 */ /* 0x100fe200080008f0 */
[----:B------:R-:W2:Y:S01]  /*13e70*/  MUFU.EX2 R48, R48 ;  /* 0x0000003000307308 */ /* 0x000ea20000000800 */
[----:B-1----:R-:W-:Y:S01]  /*13e80*/  @!P3 FMUL R55, R55, R55 ;  /* 0x000000373737b220 */ /* 0x002fe20000400000 */
[----:B------:R-:W-:Y:S01]  /*13e90*/  FSETP.GEU.AND P3, PT, R58, -126, PT ;  /* 0xc2fc00003a00780b */ /* 0x000fe20003f6e000 */
[--C-:B------:R-:W-:Y:S01]  /*13ea0*/  FFMA R89, R89, UR14, -R240.reuse ;  /* 0x0000000e59597c23 */ /* 0x100fe200080008f0 */
[--C-:B------:R-:W-:Y:S01]  /*13eb0*/  FFMA R92, R92, UR14, -R240.reuse ;  /* 0x0000000e5c5c7c23 */ /* 0x100fe200080008f0 */
[--C-:B------:R-:W-:Y:S01]  /*13ec0*/  FFMA R93, R93, UR14, -R240.reuse ;  /* 0x0000000e5d5d7c23 */ /* 0x100fe200080008f0 */
[--C-:B------:R-:W-:Y:S01]  /*13ed0*/  FFMA R95, R95, UR14, -R239.reuse ;  /* 0x0000000e5f5f7c23 */ /* 0x100fe200080008ef */
[----:B------:R-:W-:Y:S01]  /*13ee0*/  @!P5 FMUL R63, R63, 0.5 ;  /* 0x3f0000003f3fd820 */ /* 0x000fe20000400000 */
[----:B------:R-:W1:Y:S01]  /*13ef0*/  MUFU.EX2 R62, R62 ;  /* 0x0000003e003e7308 */ /* 0x000e620000000800 */
[----:B---3--:R-:W-:Y:S01]  /*13f00*/  @!P4 FMUL R53, R53, R53 ;  /* 0x000000353535c220 */ /* 0x008fe20000400000 */
[----:B------:R-:W-:Y:S01]  /*13f10*/  FSETP.GEU.AND P4, PT, R56, -126, PT ;  /* 0xc2fc00003800780b */ /* 0x000fe20003f8e000 */
[--C-:B------:R-:W-:Y:S01]  /*13f20*/  FFMA R98, R98, UR14, -R239.reuse ;  /* 0x0000000e62627c23 */ /* 0x100fe200080008ef */
[--C-:B------:R-:W-:Y:S01]  /*13f30*/  FFMA R99, R99, UR14, -R239.reuse ;  /* 0x0000000e63637c23 */ /* 0x100fe200080008ef */
[----:B------:R-:W-:Y:S01]  /*13f40*/  FFMA R102, R102, UR14, -R239 ;  /* 0x0000000e66667c23 */ /* 0x000fe200080008ef */
[----:B------:R-:W-:Y:S01]  /*13f50*/  FFMA R96, R96, UR14, -R240 ;  /* 0x0000000e60607c23 */ /* 0x000fe200080008f0 */
[----:B------:R-:W-:Y:S01]  /*13f60*/  @!P3 FMUL R58, R58, 0.5 ;  /* 0x3f0000003a3ab820 */ /* 0x000fe20000400000 */
[----:B------:R-:W3:Y:S01]  /*13f70*/  MUFU.EX2 R63, R63 ;  /* 0x0000003f003f7308 */ /* 0x000ee20000000800 */
[----:B--2---:R-:W-:Y:S01]  /*13f80*/  @!P2 FMUL R48, R48, R48 ;  /* 0x000000303030a220 */ /* 0x004fe20000400000 */
[----:B------:R-:W-:-:S02]  /*13f90*/  WARPGROUP.DEPBAR.LE gsb0, 0x0 ;  /* 0x00008000000079c5 */ /* 0x000fc40000010000 */
[----:B------:R-:W-:Y:S01]  /*13fa0*/  WARPGROUP.ARRIVE ;  /* 0x00000000000079c5 */ /* 0x000fe20000000000 */
[----:B------:R-:W-:Y:S01]  /*13fb0*/  FSETP.GEU.AND P2, PT, R59, -126, PT ;  /* 0xc2fc00003b00780b */ /* 0x000fe20003f4e000 */
[--C-:B------:R-:W-:Y:S01]  /*13fc0*/  FFMA R97, R97, UR14, -R240.reuse ;  /* 0x0000000e61617c23 */ /* 0x100fe200080008f0 */
[----:B------:R-:W-:Y:S01]  /*13fd0*/  @!P4 FMUL R56, R56, 0.5 ;  /* 0x3f0000003838c820 */ /* 0x000fe20000400000 */
[----:B------:R-:W2:Y:S01]  /*13fe0*/  MUFU.EX2 R58, R58 ;  /* 0x0000003a003a7308 */ /* 0x000ea20000000800 */
[----:B-1----:R-:W-:Y:S01]  /*13ff0*/  @!P6 FMUL R62, R62, R62 ;  /* 0x0000003e3e3ee220 */ /* 0x002fe20000400000 */
[----:B------:R-:W-:Y:S01]  /*14000*/  HGMMA.64x32x16.F32 R184, R40, gdesc[UR24].tnspB, R184, gsb0 ;  /* 0x4060001828b87df0 */ /* 0x000fe200080008b8 */
[----:B------:R-:W-:Y:S01]  /*14010*/  R2UR UR27, R27 ;  /* 0x000000001b1b72ca */ /* 0x000fe200000e0000 */
[----:B------:R-:W-:Y:S01]  /*14020*/  FADD R27, R30, R39 ;  /* 0x000000271e1b7221 */ /* 0x000fe20000000000 */
[----:B------:R-:W-:Y:S01]  /*14030*/  F2FP.F16.F32.PACK_AB R30, R47, R46 ;  /* 0x0000002e2f1e723e */ /* 0x000fe200000000ff */
[--C-:B------:R-:W-:Y:S01]  /*14040*/  FFMA R100, R100, UR14, -R240.reuse ;  /* 0x0000000e64647c23 */ /* 0x100fe200080008f0 */
[----:B------:R-:W-:Y:S01]  /*14050*/  R2UR UR26, R26 ;  /* 0x000000001a1a72ca */ /* 0x000fe200000e0000 */
[----:B------:R-:W-:Y:S01]  /*14060*/  VIADD R26, R242, 0xc80 ;  /* 0x00000c80f21a7836 */ /* 0x000fe20000000000 */
[----:B------:R-:W-:Y:S01]  /*14070*/  FSETP.GEU.AND P6, PT, R61, -126, PT ;  /* 0xc2fc00003d00780b */ /* 0x000fe20003fce000 */
[----:B------:R-:W-:Y:S01]  /*14080*/  @!P2 FMUL R59, R59, 0.5 ;  /* 0x3f0000003b3ba820 */ /* 0x000fe20000400000 */
[----:B------:R-:W1:Y:S01]  /*14090*/  MUFU.EX2 R56, R56 ;  /* 0x0000003800387308 */ /* 0x000e620000000800 */
[----:B---3--:R-:W-:Y:S01]  /*140a0*/  @!P5 FMUL R63, R63, R63 ;  /* 0x0000003f3f3fd220 */ /* 0x008fe20000400000 */
[----:B------:R-:W-:Y:S01]  /*140b0*/  FSETP.GEU.AND P5, PT, R66, -126, PT ;  /* 0xc2fc00004200780b */ /* 0x000fe20003fae000 */
[--C-:B------:R-:W-:Y:S01]  /*140c0*/  FFMA R101, R101, UR14, -R240.reuse ;  /* 0x0000000e65657c23 */ /* 0x100fe200080008f0 */
[--C-:B------:R-:W-:Y:S01]  /*140d0*/  FFMA R103, R103, UR14, -R239.reuse ;  /* 0x0000000e67677c23 */ /* 0x100fe200080008ef */
[--C-:B------:R-:W-:Y:S01]  /*140e0*/  FFMA R106, R106, UR14, -R239.reuse ;  /* 0x0000000e6a6a7c23 */ /* 0x100fe200080008ef */
[----:B--2---:R-:W-:Y:S01]  /*140f0*/  @!P3 FMUL R58, R58, R58 ;  /* 0x0000003a3a3ab220 */ /* 0x004fe20000400000 */
[----:B------:R-:W-:Y:S01]  /*14100*/  FSETP.GEU.AND P3, PT, R57, -126, PT ;  /* 0xc2fc00003900780b */ /* 0x000fe20003f6e000 */
[----:B------:R-:W2:Y:S01]  /*14110*/  MUFU.EX2 R59, R59 ;  /* 0x0000003b003b7308 */ /* 0x000ea20000000800 */
[--C-:B------:R-:W-:Y:S01]  /*14120*/  FFMA R107, R107, UR14, -R239.reuse ;  /* 0x0000000e6b6b7c23 */ /* 0x100fe200080008ef */
[--C-:B------:R-:W-:Y:S01]  /*14130*/  FFMA R110, R110, UR14, -R239.reuse ;  /* 0x0000000e6e6e7c23 */ /* 0x100fe200080008ef */
[----:B------:R-:W-:Y:S01]  /*14140*/  @!P6 FMUL R61, R61, 0.5 ;  /* 0x3f0000003d3de820 */ /* 0x000fe20000400000 */
[--C-:B------:R-:W-:Y:S01]  /*14150*/  FFMA R104, R104, UR14, -R240.reuse ;  /* 0x0000000e68687c23 */ /* 0x100fe200080008f0 */
[--C-:B------:R-:W-:Y:S01]  /*14160*/  FFMA R105, R105, UR14, -R240.reuse ;  /* 0x0000000e69697c23 */ /* 0x100fe200080008f0 */
[--C-:B------:R-:W-:Y:S01]  /*14170*/  FFMA R108, R108, UR14, -R240.reuse ;  /* 0x0000000e6c6c7c23 */ /* 0x100fe200080008f0 */
[----:B------:R-:W-:Y:S01]  /*14180*/  @!P5 FMUL R66, R66, 0.5 ;  /* 0x3f0000004242d820 */ /* 0x000fe20000400000 */
[--C-:B------:R-:W-:Y:S01]  /*14190*/  FFMA R109, R109, UR14, -R240.reuse ;  /* 0x0000000e6d6d7c23 */ /* 0x100fe200080008f0 */
[----:B------:R-:W3:Y:S01]  /*141a0*/  MUFU.EX2 R61, R61 ;  /* 0x0000003d003d7308 */ /* 0x000ee20000000800 */
[----:B-1----:R-:W-:Y:S01]  /*141b0*/  @!P4 FMUL R56, R56, R56 ;  /* 0x000000383838c220 */ /* 0x002fe20000400000 */
[----:B------:R-:W-:Y:S01]  /*141c0*/  FSETP.GEU.AND P4, PT, R67, -126, PT ;  /* 0xc2fc00004300780b */ /* 0x000fe20003f8e000 */
[----:B------:R-:W-:Y:S01]  /*141d0*/  @!P3 FMUL R57, R57, 0.5 ;  /* 0x3f0000003939b820 */ /* 0x000fe20000400000 */
[--C-:B------:R-:W-:Y:S01]  /*141e0*/  FFMA R111, R111, UR14, -R239.reuse ;  /* 0x0000000e6f6f7c23 */ /* 0x100fe200080008ef */
[--C-:B------:R-:W-:Y:S01]  /*141f0*/  FFMA R114, R114, UR14, -R239.reuse ;  /* 0x0000000e72727c23 */ /* 0x100fe200080008ef */
[--C-:B------:R-:W-:Y:S01]  /*14200*/  FFMA R115, R115, UR14, -R239.reuse ;  /* 0x0000000e73737c23 */ /* 0x100fe200080008ef */
[--C-:B------:R-:W-:Y:S01]  /*14210*/  FFMA R118, R118, UR14, -R239.reuse ;  /* 0x0000000e76767c23 */ /* 0x100fe200080008ef */
[----:B--2---:R-:W-:Y:S01]  /*14220*/  @!P2 FMUL R59, R59, R59 ;  /* 0x0000003b3b3ba220 */ /* 0x004fe20000400000 */
[----:B------:R-:W-:Y:S01]  /*14230*/  FSETP.GEU.AND P2, PT, R60, -126, PT ;  /* 0xc2fc00003c00780b */ /* 0x000fe20003f4e000 */
[----:B------:R-:W1:Y:S01]  /*14240*/  MUFU.EX2 R57, R57 ;  /* 0x0000003900397308 */ /* 0x000e620000000800 */
[--C-:B------:R-:W-:Y:S01]  /*14250*/  FFMA R112, R112, UR14, -R240.reuse ;  /* 0x0000000e70707c23 */ /* 0x100fe200080008f0 */
[--C-:B------:R-:W-:Y:S01]  /*14260*/  FFMA R113, R113, UR14, -R240.reuse ;  /* 0x0000000e71717c23 */ /* 0x100fe200080008f0 */
[--C-:B------:R-:W-:Y:S01]  /*14270*/  FFMA R116, R116, UR14, -R240.reuse ;  /* 0x0000000e74747c23 */ /* 0x100fe200080008f0 */
[----:B------:R-:W-:Y:S01]  /*14280*/  FFMA R117, R117, UR14, -R240 ;  /* 0x0000000e75757c23 */ /* 0x000fe200080008f0 */
[----:B------:R-:W-:Y:S01]  /*14290*/  @!P4 FMUL R67, R67, 0.5 ;  /* 0x3f0000004343c820 */ /* 0x000fe20000400000 */
[--C-:B------:R-:W-:Y:S01]  /*142a0*/  FFMA R119, R119, UR14, -R239.reuse ;  /* 0x0000000e77777c23 */ /* 0x100fe200080008ef */
[----:B---3--:R-:W-:Y:S01]  /*142b0*/  @!P6 FMUL R61, R61, R61 ;  /* 0x0000003d3d3de220 */ /* 0x008fe20000400000 */
[----:B------:R-:W2:Y:S01]  /*142c0*/  MUFU.EX2 R66, R66 ;  /* 0x0000004200427308 */ /* 0x000ea20000000800 */
[----:B------:R-:W-:Y:S01]  /*142d0*/  FSETP.GEU.AND P6, PT, R64, -126, PT ;  /* 0xc2fc00004000780b */ /* 0x000fe20003fce000 */
[--C-:B------:R-:W-:Y:S01]  /*142e0*/  FFMA R122, R122, UR14, -R239.reuse ;  /* 0x0000000e7a7a7c23 */ /* 0x100fe200080008ef */
[--C-:B------:R-:W-:Y:S01]  /*142f0*/  FFMA R123, R123, UR14, -R239.reuse ;  /* 0x0000000e7b7b7c23 */ /* 0x100fe200080008ef */
[----:B------:R-:W-:Y:S01]  /*14300*/  @!P2 FMUL R60, R60, 0.5 ;  /* 0x3f0000003c3ca820 */ /* 0x000fe20000400000 */
[----:B------:R-:W-:Y:S01]  /*14310*/  FFMA R126, R126, UR14, -R239 ;  /* 0x0000000e7e7e7c23 */ /* 0x000fe200080008ef */
[----:B------:R-:W-:-:S02]  /*14320*/  WARPGROUP.DEPBAR.LE gsb0, 0x0 ;  /* 0x00008000000079c5 */ /* 0x000fc40000010000 */
[----:B------:R-:W-:Y:S01]  /*14330*/  WARPGROUP.ARRIVE ;  /* 0x00000000000079c5 */ /* 0x000fe20000000000 */
[----:B-1----:R-:W-:Y:S01]  /*14340*/  @!P3 FMUL R57, R57, R57 ;  /* 0x000000393939b220 */ /* 0x002fe20000400000 */
[----:B------:R-:W1:Y:S01]  /*14350*/  MUFU.EX2 R60, R60 ;  /* 0x0000003c003c7308 */ /* 0x000e620000000800 */
[----:B------:R-:W-:Y:S01]  /*14360*/  FSETP.GEU.AND P3, PT, R70, -126, PT ;  /* 0xc2fc00004600780b */ /* 0x000fe20003f6e000 */
[--C-:B------:R-:W-:Y:S01]  /*14370*/  FFMA R120, R120, UR14, -R240.reuse ;  /* 0x0000000e78787c23 */ /* 0x100fe200080008f0 */
[----:B------:R-:W-:Y:S01]  /*14380*/  FFMA R121, R121, UR14, -R240 ;  /* 0x0000000e79797c23 */ /* 0x000fe200080008f0 */
[----:B------:R-:W-:Y:S01]  /*14390*/  HGMMA.64x32x16.F32 R168, R40, gdesc[UR32].tnspB, R168, gsb0 ;  /* 0x4060002028a87df0 */ /* 0x000fe200080008a8 */
[----:B------:R-:W-:Y:S01]  /*143a0*/  R2UR UR34, R12 ;  /* 0x000000000c2272ca */ /* 0x000fe200000e0000 */
[----:B------:R-:W-:Y:S01]  /*143b0*/  FADD R12, R29, R36 ;  /* 0x000000241d0c7221 */ /* 0x000fe20000000000 */
[----:B------:R-:W-:Y:S01]  /*143c0*/  F2FP.F16.F32.PACK_AB R29, R39, R38 ;  /* 0x00000026271d723e */ /* 0x000fe200000000ff */
[----:B------:R-:W3:Y:S01]  /*143d0*/  MUFU.EX2 R67, R67 ;  /* 0x0000004300437308 */ /* 0x000ee20000000800 */
[----:B------:R-:W-:Y:S01]  /*143e0*/  R2UR UR35, R13 ;  /* 0x000000000d2372ca */ /* 0x000fe200000e0000 */
[----:B------:R-:W-:Y:S01]  /*143f0*/  FADD R13, R12, R37 ;  /* 0x000000250c0d7221 */ /* 0x000fe20000000000 */
[----:B------:R-:W-:Y:S01]  /*14400*/  FADD R12, R27, R24 ;  /* 0x000000181b0c7221 */ /* 0x000fe20000000000 */
[----:B------:R-:W-:Y:S01]  /*14410*/  MOV R27, 0x80000020 ;  /* 0x80000020001b7802 */ /* 0x000fe20000000f00 */
[----:B--2---:R-:W-:Y:S01]  /*14420*/  @!P5 FMUL R66, R66, R66 ;  /* 0x000000424242d220 */ /* 0x004fe20000400000 */
[----:B------:R-:W-:Y:S01]  /*14430*/  FADD R24, R13, R46 ;  /* 0x0000002e0d187221 */ /* 0x000fe20000000000 */
[----:B------:R-:W-:Y:S01]  /*14440*/  FADD R33, R12, R25 ;  /* 0x000000190c217221 */ /* 0x000fe20000000000 */
[----:B------:R-:W-:Y:S01]  /*14450*/  MOV R25, 0x80000020 ;  /* 0x8000002000197802 */ /* 0x000fe20000000f00 */
[----:B-1----:R-:W-:Y:S01]  /*14460*/  @!P2 FMUL R60, R60, R60 ;  /* 0x0000003c3c3ca220 */ /* 0x002fe20000400000 */
[----:B------:R-:W-:Y:S01]  /*14470*/  IADD3 R12, R242, 0x80, RZ ;  /* 0x00000080f20c7810 */ /* 0x000fe20007ffe0ff */
[----:B------:R-:W-:Y:S01]  /*14480*/  @!P3 FMUL R70, R70, 0.5 ;  /* 0x3f0000004646b820 */ /* 0x000fe20000400000 */
[----:B------:R-:W-:Y:S01]  /*14490*/  MOV R13, 0x80000020 ;  /* 0x80000020000d7802 */ /* 0x000fe20000000f00 */
[----:B------:R-:W-:Y:S01]  /*144a0*/  @!P6 FMUL R64, R64, 0.5 ;  /* 0x3f0000004040e820 */ /* 0x000fe20000400000 */
[----:B------:R-:W-:Y:S01]  /*144b0*/  FSETP.GEU.AND P2, PT, R71, -126, PT ;  /* 0xc2fc00004700780b */ /* 0x000fe20003f4e000 */
[--C-:B------:R-:W-:Y:S01]  /*144c0*/  FFMA R124, R124, UR14, -R240.reuse ;  /* 0x0000000e7c7c7c23 */ /* 0x100fe200080008f0 */
[----:B------:R-:W-:Y:S01]  /*144d0*/  FSETP.GEU.AND P5, PT, R65, -126, PT ;  /* 0xc2fc00004100780b */ /* 0x000fe20003fae000 */
[----:B------:R-:W1:Y:S01]  /*144e0*/  MUFU.EX2 R70, R70 ;  /* 0x0000004600467308 */ /* 0x000e620000000800 */
[----:B---3--:R-:W-:Y:S01]  /*144f0*/  @!P4 FMUL R67, R67, R67 ;  /* 0x000000434343c220 */ /* 0x008fe20000400000 */
[----:B------:R-:W-:Y:S01]  /*14500*/  FSETP.GEU.AND P4, PT, R68, -126, PT ;  /* 0xc2fc00004400780b */ /* 0x000fe20003f8e000 */
[--C-:B------:R-:W-:Y:S01]  /*14510*/  FFMA R125, R125, UR14, -R240.reuse ;  /* 0x0000000e7d7d7c23 */ /* 0x100fe200080008f0 */
[--C-:B------:R-:W-:Y:S01]  /*14520*/  FFMA R127, R127, UR14, -R239.reuse ;  /* 0x0000000e7f7f7c23 */ /* 0x100fe200080008ef */
[--C-:B------:R-:W-:Y:S01]  /*14530*/  FFMA R130, R130, UR14, -R239.reuse ;  /* 0x0000000e82827c23 */ /* 0x100fe200080008ef */
[--C-:B------:R-:W-:Y:S01]  /*14540*/  FFMA R131, R131, UR14, -R239.reuse ;  /* 0x0000000e83837c23 */ /* 0x100fe200080008ef */
[--C-:B------:R-:W-:Y:S01]  /*14550*/  FFMA R134, R134, UR14, -R239.reuse ;  /* 0x0000000e86867c23 */ /* 0x100fe200080008ef */
[----:B------:R-:W2:Y:S01]  /*14560*/  MUFU.EX2 R64, R64 ;  /* 0x0000004000407308 */ /* 0x000ea20000000800 */
[--C-:B------:R-:W-:Y:S01]  /*14570*/  FFMA R128, R128, UR14, -R240.reuse ;  /* 0x0000000e80807c23 */ /* 0x100fe200080008f0 */
[----:B------:R-:W-:Y:S01]  /*14580*/  @!P2 FMUL R71, R71, 0.5 ;  /* 0x3f0000004747a820 */ /* 0x000fe20000400000 */
[--C-:B------:R-:W-:Y:S01]  /*14590*/  FFMA R129, R129, UR14, -R240.reuse ;  /* 0x0000000e81817c23 */ /* 0x100fe200080008f0 */
[----:B------:R-:W-:Y:S01]  /*145a0*/  @!P5 FMUL R65, R65, 0.5 ;  /* 0x3f0000004141d820 */ /* 0x000fe20000400000 */
[--C-:B------:R-:W-:Y:S01]  /*145b0*/  FFMA R132, R132, UR14, -R240.reuse ;  /* 0x0000000e84847c23 */ /* 0x100fe200080008f0 */
[--C-:B------:R-:W-:Y:S01]  /*145c0*/  FFMA R133, R133, UR14, -R240.reuse ;  /* 0x0000000e85857c23 */ /* 0x100fe200080008f0 */
[----:B------:R-:W-:Y:S01]  /*145d0*/  @!P4 FMUL R68, R68, 0.5 ;  /* 0x3f0000004444c820 */ /* 0x000fe20000400000 */
[----:B------:R-:W3:Y:S01]  /*145e0*/  MUFU.EX2 R71, R71 ;  /* 0x0000004700477308 */ /* 0x000ee20000000800 */
[----:B-1----:R-:W-:Y:S01]  /*145f0*/  @!P3 FMUL R70, R70, R70 ;  /* 0x000000464646b220 */ /* 0x002fe20000400000 */
[----:B------:R-:W-:Y:S01]  /*14600*/  FSETP.GEU.AND P3, PT, R69, -126, PT ;  /* 0xc2fc00004500780b */ /* 0x000fe20003f6e000 */
[--C-:B------:R-:W-:Y:S01]  /*14610*/  FFMA R135, R135, UR14, -R239.reuse ;  /* 0x0000000e87877c23 */ /* 0x100fe200080008ef */
[--C-:B------:R-:W-:Y:S01]  /*14620*/  FFMA R138, R138, UR14, -R239.reuse ;  /* 0x0000000e8a8a7c23 */ /* 0x100fe200080008ef */
[--C-:B------:R-:W-:Y:S01]  /*14630*/  FFMA R142, R142, UR14, -R239.reuse ;  /* 0x0000000e8e8e7c23 */ /* 0x100fe200080008ef */
[--C-:B------:R-:W-:Y:S01]  /*14640*/  FFMA R139, R139, UR14, -R239.reuse ;  /* 0x0000000e8b8b7c23 */ /* 0x100fe200080008ef */
[--C-:B------:R-:W-:Y:S01]  /*14650*/  FFMA R137, R137, UR14, -R240.reuse ;  /* 0x0000000e89897c23 */ /* 0x100fe200080008f0 */
[----:B------:R-:W1:Y:S01]  /*14660*/  MUFU.EX2 R65, R65 ;  /* 0x0000004100417308 */ /* 0x000e620000000800 */
[----:B--2---:R-:W-:Y:S01]  /*14670*/  @!P6 FMUL R64, R64, R64 ;  /* 0x000000404040e220 */ /* 0x004fe20000400000 */
[----:B------:R-:W-:Y:S01]  /*14680*/  FSETP.GEU.AND P6, PT, R75, -126, PT ;  /* 0xc2fc00004b00780b */ /* 0x000fe20003fce000 */
[----:B------:R-:W-:Y:S01]  /*14690*/  FFMA R141, R141, UR14, -R240 ;  /* 0x0000000e8d8d7c23 */ /* 0x000fe200080008f0 */
[----:B------:R-:W-:Y:S01]  /*146a0*/  FFMA R143, R143, UR14, -R239 ;  /* 0x0000000e8f8f7c23 */ /* 0x000fe200080008ef */
[----:B------:R-:W-:-:S02]  /*146b0*/  WARPGROUP.DEPBAR.LE gsb0, 0x0 ;  /* 0x00008000000079c5 */ /* 0x000fc40000010000 */
[----:B------:R-:W-:Y:S01]  /*146c0*/  WARPGROUP.ARRIVE ;  /* 0x00000000000079c5 */ /* 0x000fe20000000000 */
[----:B------:R-:W-:Y:S01]  /*146d0*/  @!P3 FMUL R69, R69, 0.5 ;  /* 0x3f0000004545b820 */ /* 0x000fe20000400000 */
[----:B------:R-:W2:Y:S01]  /*146e0*/  MUFU.EX2 R68, R68 ;  /* 0x0000004400447308 */ /* 0x000ea20000000800 */
[----:B---3--:R-:W-:Y:S01]  /*146f0*/  @!P2 FMUL R71, R71, R71 ;  /* 0x000000474747a220 */ /* 0x008fe20000400000 */
[----:B------:R-:W-:Y:S01]  /*14700*/  FSETP.GEU.AND P2, PT, R74, -126, PT ;  /* 0xc2fc00004a00780b */ /* 0x000fe20003f4e000 */
[--C-:B------:R-:W-:Y:S01]  /*14710*/  FFMA R136, R136, UR14, -R240.reuse ;  /* 0x0000000e88887c23 */ /* 0x100fe200080008f0 */
[----:B------:R-:W-:Y:S01]  /*14720*/  HGMMA.64x32x16.F32 R152, R40, gdesc[UR40].tnspB, R152, gsb0 ;  /* 0x4060002828987df0 */ /* 0x000fe20008000898 */
[--C-:B------:R-:W-:Y:S01]  /*14730*/  FFMA R140, R140, UR14, -R240.reuse ;  /* 0x0000000e8c8c7c23 */ /* 0x100fe200080008f0 */
[----:B------:R-:W-:Y:S01]  /*14740*/  @!P6 FMUL R75, R75, 0.5 ;  /* 0x3f0000004b4be820 */ /* 0x000fe20000400000 */
[--C-:B------:R-:W-:Y:S01]  /*14750*/  FFMA R146, R146, UR14, -R239.reuse ;  /* 0x0000000e92927c23 */ /* 0x100fe200080008ef */
[----:B------:R-:W3:Y:S01]  /*14760*/  MUFU.EX2 R69, R69 ;  /* 0x0000004500457308 */ /* 0x000ee20000000800 */
        /* <DEDUP_REMOVED lines=8> */
[----:B--2---:R-:W-:Y:S01]  /*147f0*/  @!P4 FMUL R68, R68, R68 ;  /* 0x000000444444c220 */ /* 0x004fe20000400000 */
[----:B------:R-:W-:Y:S01]  /*14800*/  FSETP.GEU.AND P4, PT, R79, -126, PT ;  /* 0xc2fc00004f00780b */ /* 0x000fe20003f8e000 */
[----:B------:R-:W-:Y:S01]  /*14810*/  FFMA R151, R151, UR14, -R239 ;  /* 0x0000000e97977c23 */ /* 0x000fe200080008ef */
[--C-:B------:R-:W-:Y:S01]  /*14820*/  FFMA R144, R144, UR14, -R240.reuse ;  /* 0x0000000e90907c23 */ /* 0x100fe200080008f0 */
[----:B------:R-:W-:Y:S01]  /*14830*/  FFMA R148, R148, UR14, -R240 ;  /* 0x0000000e94947c23 */ /* 0x000fe200080008f0 */
[----:B------:R-:W-:Y:S01]  /*14840*/  IADD3 R5, R5, 0x1, RZ ;  /* 0x0000000105057810 */ /* 0x000fe20007ffe0ff */
[----:B------:R-:W-:Y:S01]  /*14850*/  @!P5 FMUL R78, R78, 0.5 ;  /* 0x3f0000004e4ed820 */ /* 0x000fe20000400000 */
[----:B------:R-:W2:Y:S01]  /*14860*/  MUFU.EX2 R74, R74 ;  /* 0x0000004a004a7308 */ /* 0x000ea20000000800 */
[----:B---3--:R-:W-:Y:S01]  /*14870*/  @!P3 FMUL R69, R69, R69 ;  /* 0x000000454545b220 */ /* 0x008fe20000400000 */
[----:B------:R-:W-:-:S05]  /*14880*/  FSETP.GEU.AND P3, PT, R72, -126, PT ;  /* 0xc2fc00004800780b */ /* 0x000fca0003f6e000 */
[----:B------:R-:W-:Y:S01]  /*14890*/  @!P4 FMUL R79, R79, 0.5 ;  /* 0x3f0000004f4fc820 */ /* 0x000fe20000400000 */
[----:B------:R-:W3:Y:S01]  /*148a0*/  MUFU.EX2 R78, R78 ;  /* 0x0000004e004e7308 */ /* 0x000ee20000000800 */
[----:B-1----:R-:W-:Y:S01]  /*148b0*/  @!P6 FMUL R75, R75, R75 ;  /* 0x0000004b4b4be220 */ /* 0x002fe20000400000 */
[----:B------:R-:W-:-:S05]  /*148c0*/  FSETP.GEU.AND P6, PT, R76, -126, PT ;  /* 0xc2fc00004c00780b */ /* 0x000fca0003fce000 */
[----:B------:R-:W-:Y:S01]  /*148d0*/  @!P3 FMUL R72, R72, 0.5 ;  /* 0x3f0000004848b820 */ /* 0x000fe20000400000 */
[----:B------:R-:W1:Y:S01]  /*148e0*/  MUFU.EX2 R79, R79 ;  /* 0x0000004f004f7308 */ /* 0x000e620000000800 */
        /* <DEDUP_REMOVED lines=10> */
[----:B-1----:R-:W-:Y:S01]  /*14990*/  @!P4 FMUL R79, R79, R79 ;  /* 0x0000004f4f4fc220 */ /* 0x002fe20000400000 */
[----:B------:R-:W-:Y:S01]  /*149a0*/  FSETP.GEU.AND P4, PT, R82, -126, PT ;  /* 0xc2fc00005200780b */ /* 0x000fe20003f8e000 */
[----:B------:R-:W-:Y:S01]  /*149b0*/  HGMMA.64x32x16.F32 R216, R28, gdesc[UR4].tnspB, R216, gsb0 ;  /* 0x406000041cd87df0 */ /* 0x000fe200080008d8 */
[----:B------:R-:W-:Y:S01]  /*149c0*/  R2UR UR6, R12 ;  /* 0x000000000c0672ca */ /* 0x000fe200000e0000 */
[----:B------:R-:W-:Y:S01]  /*149d0*/  VIADD R12, R242, 0x880 ;  /* 0x00000880f20c7836 */ /* 0x000fe20000000000 */
[----:B------:R-:W-:Y:S01]  /*149e0*/  R2UR UR7, R13 ;  /* 0x000000000d0772ca */ /* 0x000fe200000e0000 */
[----:B------:R-:W-:-:S02]  /*149f0*/  IMAD.MOV.U32 R13, RZ, RZ, -0x7fffffe0 ;  /* 0x80000020ff0d7424 */ /* 0x000fc400078e00ff */
[----:B------:R-:W-:Y:S01]  /*14a00*/  @!P5 FMUL R77, R77, 0.5 ;  /* 0x3f0000004d4dd820 */ /* 0x000fe20000400000 */
[----:B------:R-:W1:Y:S01]  /*14a10*/  MUFU.EX2 R73, R73 ;  /* 0x0000004900497308 */ /* 0x000e620000000800 */
[----:B--2---:R-:W-:Y:S01]  /*14a20*/  @!P3 FMUL R72, R72, R72 ;  /* 0x000000484848b220 */ /* 0x004fe20000400000 */
[----:B------:R-:W-:-:S03]  /*14a30*/  FSETP.GEU.AND P3, PT, R83, -126, PT ;  /* 0xc2fc00005300780b */ /* 0x000fc60003f6e000 */
[----:B------:R-:W-:Y:S01]  /*14a40*/  @!P4 FMUL R82, R82, 0.5 ;  /* 0x3f0000005252c820 */ /* 0x000fe20000400000 */
[----:B---3--:R-:W-:Y:S02]  /*14a50*/  @!P6 FMUL R76, R76, R76 ;  /* 0x0000004c4c4ce220 */ /* 0x008fe40000400000 */
[----:B------:R-:W2:Y:S01]  /*14a60*/  MUFU.EX2 R77, R77 ;  /* 0x0000004d004d7308 */ /* 0x000ea20000000800 */
[----:B------:R-:W-:-:S06]  /*14a70*/  FSETP.GEU.AND P6, PT, R87, -126, PT ;  /* 0xc2fc00005700780b */ /* 0x000fcc0003fce000 */
[----:B------:R-:W-:Y:S01]  /*14a80*/  @!P3 FMUL R83, R83, 0.5 ;  /* 0x3f0000005353b820 */ /* 0x000fe20000400000 */
[----:B------:R-:W3:Y:S01]  /*14a90*/  MUFU.EX2 R82, R82 ;  /* 0x0000005200527308 */ /* 0x000ee20000000800 */
[----:B-1----:R-:W-:Y:S01]  /*14aa0*/  @!P2 FMUL R73, R73, R73 ;  /* 0x000000494949a220 */ /* 0x002fe20000400000 */
[----:B------:R-:W-:-:S04]  /*14ab0*/  FSETP.GEU.AND P2, PT, R86, -126, PT ;  /* 0xc2fc00005600780b */ /* 0x000fc80003f4e000 */
[----:B------:R-:W-:Y:S02]  /*14ac0*/  @!P6 FMUL R87, R87, 0.5 ;  /* 0x3f0000005757e820 */ /* 0x000fe40000400000 */
[----:B------:R-:W1:Y:S01]  /*14ad0*/  MUFU.EX2 R83, R83 ;  /* 0x0000005300537308 */ /* 0x000e620000000800 */
        /* <DEDUP_REMOVED lines=8> */
[----:B-1----:R-:W-:Y:S01]  /*14b60*/  @!P3 FMUL R83, R83, R83 ;  /* 0x000000535353b220 */ /* 0x002fe20000400000 */
[----:B------:R-:W-:Y:S01]  /*14b70*/  FSETP.GEU.AND P3, PT, R84, -126, PT ;  /* 0xc2fc00005400780b */ /* 0x000fe20003f6e000 */
[----:B------:R-:W-:Y:S02]  /*14b80*/  WARPGROUP.DEPBAR.LE gsb0, 0x0 ;  /* 0x00008000000079c5 */ /* 0x000fe40000010000 */
[----:B------:R-:W-:Y:S02]  /*14b90*/  WARPGROUP.ARRIVE ;  /* 0x00000000000079c5 */ /* 0x000fe40000000000 */
[----:B------:R-:W-:Y:S01]  /*14ba0*/  @!P4 FMUL R81, R81, 0.5 ;  /* 0x3f0000005151c820 */ /* 0x000fe20000400000 */
[----:B------:R-:W1:Y:S01]  /*14bb0*/  MUFU.EX2 R80, R80 ;  /* 0x0000005000507308 */ /* 0x000e620000000800 */
[----:B--2---:R-:W-:Y:S01]  /*14bc0*/  @!P6 FMUL R87, R87, R87 ;  /* 0x000000575757e220 */ /* 0x004fe20000400000 */
[----:B------:R-:W-:Y:S01]  /*14bd0*/  FSETP.GEU.AND P6, PT, R90, -126, PT ;  /* 0xc2fc00005a00780b */ /* 0x000fe20003fce000 */
[----:B------:R-:W-:Y:S01]  /*14be0*/  HGMMA.64x32x16.F32 R200, R28, gdesc[UR8].tnspB, R200, gsb0 ;  /* 0x406000081cc87df0 */ /* 0x000fe200080008c8 */
[----:B------:R-:W-:Y:S01]  /*14bf0*/  R2UR UR11, R25 ;  /* 0x00000000190b72ca */ /* 0x000fe200000e0000 */
[----:B------:R-:W-:-:S02]  /*14c00*/  IMAD.MOV.U32 R25, RZ, RZ, -0x7fffffe0 ;  /* 0x80000020ff197424 */ /* 0x000fc400078e00ff */
        /* <DEDUP_REMOVED lines=23> */
[----:B------:R-:W-:Y:S01]  /*14d80*/  FSETP.GEU.AND P2, PT, R88, -126, PT ;  /* 0xc2fc00005800780b */ /* 0x000fe20003f4e000 */
[----:B------:R-:W-:Y:S02]  /*14d90*/  WARPGROUP.DEPBAR.LE gsb0, 0x0 ;  /* 0x00008000000079c5 */ /* 0x000fe40000010000 */
[----:B------:R-:W-:Y:S01]  /*14da0*/  WARPGROUP.ARRIVE ;  /* 0x00000000000079c5 */ /* 0x000fe20000000000 */
[----:B---3--:R-:W-:Y:S01]  /*14db0*/  @!P5 FMUL R91, R91, R91 ;  /* 0x0000005b5b5bd220 */ /* 0x008fe20000400000 */
[----:B------:R-:W-:Y:S01]  /*14dc0*/  FSETP.GEU.AND P5, PT, R92, -126, PT ;  /* 0xc2fc00005c00780b */ /* 0x000fe20003fae000 */
[----:B------:R-:W-:Y:S01]  /*14dd0*/  @!P6 FMUL R89, R89, 0.5 ;  /* 0x3f0000005959e820 */ /* 0x000fe20000400000 */
[----:B------:R-:W2:Y:S02]  /*14de0*/  MUFU.EX2 R95, R95 ;  /* 0x0000005f005f7308 */ /* 0x000ea40000000800 */
[----:B------:R-:W-:Y:S01]  /*14df0*/  HGMMA.64x32x16.F32 R184, R28, gdesc[UR16].tnspB, R184, gsb0 ;  /* 0x406000101cb87df0 */ /* 0x000fe200080008b8 */
[----:B------:R-:W-:Y:S01]  /*14e00*/  R2UR UR18, R12 ;  /* 0x000000000c1272ca */ /* 0x000fe200000e0000 */
[----:B------:R-:W-:Y:S01]  /*14e10*/  FADD R12, R33, R244 ;  /* 0x000000f4210c7221 */ /* 0x000fe20000000000 */
[----:B------:R-:W-:Y:S01]  /*14e20*/  R2UR UR19, R13 ;  /* 0x000000000d1372ca */ /* 0x000fe200000e0000 */
[----:B-1----:R-:W-:Y:S01]  /*14e30*/  @!P4 FMUL R94, R94, R94 ;  /* 0x0000005e5e5ec220 */ /* 0x002fe20000400000 */
[----:B------:R-:W-:Y:S01]  /*14e40*/  FSETP.GEU.AND P4, PT, R93, -126, PT ;  /* 0xc2fc00005d00780b */ /* 0x000fe20003f8e000 */
[----:B------:R-:W-:Y:S01]  /*14e50*/  FADD R12, R12, R243 ;  /* 0x000000f30c0c7221 */ /* 0x000fe20000000000 */
[----:B------:R-:W-:Y:S01]  /*14e60*/  @!P2 FMUL R88, R88, 0.5 ;  /* 0x3f0000005858a820 */ /* 0x000fe20000400000 */
[----:B------:R-:W1:Y:S01]  /*14e70*/  MUFU.EX2 R89, R89 ;  /* 0x0000005900597308 */ /* 0x000e620000000800 */
[----:B------:R-:W-:Y:S01]  /*14e80*/  @!P5 FMUL R92, R92, 0.5 ;  /* 0x3f0000005c5cd820 */ /* 0x000fe20000400000 */
[----:B--2---:R-:W-:-:S06]  /*14e90*/  @!P3 FMUL R95, R95, R95 ;  /* 0x0000005f5f5fb220 */ /* 0x004fcc0000400000 */
[----:B------:R-:W2:Y:S01]  /*14ea0*/  MUFU.EX2 R88, R88 ;  /* 0x0000005800587308 */ /* 0x000ea20000000800 */
[----:B------:R-:W-:Y:S01]  /*14eb0*/  FSETP.GEU.AND P3, PT, R98, -126, PT ;  /* 0xc2fc00006200780b */ /* 0x000fe20003f6e000 */
[----:B------:R-:W-:-:S06]  /*14ec0*/  @!P4 FMUL R93, R93, 0.5 ;  /* 0x3f0000005d5dc820 */ /* 0x000fcc0000400000 */
        /* <DEDUP_REMOVED lines=14> */
[----:B------:R-:W-:Y:S02]  /*14fb0*/  WARPGROUP.DEPBAR.LE gsb0, 0x0 ;  /* 0x00008000000079c5 */ /* 0x000fe40000010000 */
[----:B------:R-:W-:Y:S01]  /*14fc0*/  WARPGROUP.ARRIVE ;  /* 0x00000000000079c5 */ /* 0x000fe20000000000 */
[----:B------:R-:W-:Y:S02]  /*14fd0*/  FSETP.GEU.AND P4, PT, R96, -126, PT ;  /* 0xc2fc00006000780b */ /* 0x000fe40003f8e000 */
[----:B------:R-:W-:Y:S01]  /*14fe0*/  @!P5 FMUL R103, R103, 0.5 ;  /* 0x3f0000006767d820 */ /* 0x000fe20000400000 */
[----:B------:R-:W1:Y:S01]  /*14ff0*/  MUFU.EX2 R99, R99 ;  /* 0x0000006300637308 */ /* 0x000e620000000800 */
[----:B--2---:R-:W-:Y:S01]  /*15000*/  @!P3 FMUL R98, R98, R98 ;  /* 0x000000626262b220 */ /* 0x004fe20000400000 */
[----:B------:R-:W-:Y:S01]  /*15010*/  HGMMA.64x32x16.F32 R168, R28, gdesc[UR24].tnspB, R168, gsb0 ;  /* 0x406000181ca87df0 */ /* 0x000fe200080008a8 */
[----:B------:R-:W-:-:S02]  /*15020*/  R2UR UR26, R26 ;  /* 0x000000001a1a72ca */ /* 0x000fc400000e0000 */
[----:B------:R-:W-:Y:S02]  /*15030*/  R2UR UR27, R27 ;  /* 0x000000001b1b72ca */ /* 0x000fe400000e0000 */
[----:B------:R-:W-:Y:S01]  /*15040*/  F2FP.F16.F32.PACK_AB R27, R246, R245 ;  /* 0x000000f5f61b723e */ /* 0x000fe200000000ff */
[----:B------:R-:W-:Y:S01]  /*15050*/  FADD R245, R12, R245 ;  /* 0x000000f50cf57221 */ /* 0x000fe20000000000 */
[----:B------:R-:W-:Y:S01]  /*15060*/  F2FP.F16.F32.PACK_AB R26, R45, R44 ;  /* 0x0000002c2d1a723e */ /* 0x000fe200000000ff */
[----:B---3--:R-:W-:Y:S01]  /*15070*/  @!P6 FMUL R102, R102, R102 ;  /* 0x000000666666e220 */ /* 0x008fe20000400000 */
[----:B------:R-:W-:Y:S01]  /*15080*/  IADD3 R12, R242, 0xc0, RZ ;  /* 0x000000c0f20c7810 */ /* 0x000fe20007ffe0ff */
[----:B------:R-:W-:Y:S01]  /*15090*/  FADD R246, R245, R246 ;  /* 0x000000f6f5f67221 */ /* 0x000fe20000000000 */
[----:B------:R-:W-:Y:S01]  /*150a0*/  FSETP.GEU.AND P3, PT, R97, -126, PT ;  /* 0xc2fc00006100780b */ /* 0x000fe20003f6e000 */
[----:B------:R-:W-:Y:S01]  /*150b0*/  @!P4 FMUL R96, R96, 0.5 ;  /* 0x3f0000006060c820 */ /* 0x000fe20000400000 */
[----:B------:R-:W-:Y:S01]  /*150c0*/  FSETP.GEU.AND P6, PT, R101, -126, PT ;  /* 0xc2fc00006500780b */ /* 0x000fe20003fce000 */
[----:B------:R-:W2:Y:S01]  /*150d0*/  MUFU.EX2 R103, R103 ;  /* 0x0000006700677308 */ /* 0x000ea20000000800 */
[----:B-1----:R-:W-:Y:S01]  /*150e0*/  @!P2 FMUL R99, R99, R99 ;  /* 0x000000636363a220 */ /* 0x002fe20000400000 */
[----:B------:R-:W-:-:S06]  /*150f0*/  FSETP.GEU.AND P2, PT, R100, -126, PT ;  /* 0xc2fc00006400780b */ /* 0x000fcc0003f4e000 */
[----:B------:R-:W1:Y:S02]  /*15100*/  MUFU.EX2 R96, R96 ;  /* 0x0000006000607308 */ /* 0x000e640000000800 */
[----:B------:R-:W-:Y:S02]  /*15110*/  @!P3 FMUL R97, R97, 0.5 ;  /* 0x3f0000006161b820 */ /* 0x000fe40000400000 */
[----:B------:R-:W-:-:S03]  /*15120*/  @!P6 FMUL R101, R101, 0.5 ;  /* 0x3f0000006565e820 */ /* 0x000fc60000400000 */
[----:B------:R-:W-:Y:S01]  /*15130*/  @!P2 FMUL R100, R100, 0.5 ;  /* 0x3f0000006464a820 */ /* 0x000fe20000400000 */
[----:B------:R-:W3:Y:S01]  /*15140*/  MUFU.EX2 R97, R97 ;  /* 0x0000006100617308 */ /* 0x000ee20000000800 */
[----:B--2---:R-:W-:Y:S01]  /*15150*/  @!P5 FMUL R103, R103, R103 ;  /* 0x000000676767d220 */ /* 0x004fe20000400000 */
[----:B------:R-:W-:-:S06]  /*15160*/  FSETP.GEU.AND P5, PT, R106, -126, PT ;  /* 0xc2fc00006a00780b */ /* 0x000fcc0003fae000 */
[----:B------:R-:W2:Y:S01]  /*15170*/  MUFU.EX2 R100, R100 ;  /* 0x0000006400647308 */ /* 0x000ea20000000800 */
[----:B-1----:R-:W-:Y:S01]  /*15180*/  @!P4 FMUL R96, R96, R96 ;  /* 0x000000606060c220 */ /* 0x002fe20000400000 */
[----:B------:R-:W-:-:S05]  /*15190*/  FSETP.GEU.AND P4, PT, R107, -126, PT ;  /* 0xc2fc00006b00780b */ /* 0x000fca0003f8e000 */
[----:B------:R-:W-:Y:S01]  /*151a0*/  @!P5 FMUL R106, R106, 0.5 ;  /* 0x3f0000006a6ad820 */ /* 0x000fe20000400000 */
[----:B------:R-:W1:Y:S01]  /*151b0*/  MUFU.EX2 R101, R101 ;  /* 0x0000006500657308 */ /* 0x000e620000000800 */
[----:B---3--:R-:W-:Y:S01]  /*151c0*/  @!P3 FMUL R97, R97, R97 ;  /* 0x000000616161b220 */ /* 0x008fe20000400000 */
[----:B------:R-:W-:Y:S01]  /*151d0*/  FSETP.GEU.AND P3, PT, R110, -126, PT ;  /* 0xc2fc00006e00780b */ /* 0x000fe20003f6e000 */
[----:B------:R-:W-:Y:S02]  /*151e0*/  WARPGROUP.DEPBAR.LE gsb0, 0x0 ;  /* 0x00008000000079c5 */ /* 0x000fe40000010000 */
[----:B------:R-:W-:Y:S02]  /*151f0*/  WARPGROUP.ARRIVE ;  /* 0x00000000000079c5 */ /* 0x000fe40000000000 */
[----:B------:R-:W-:Y:S01]  /*15200*/  @!P4 FMUL R107, R107, 0.5 ;  /* 0x3f0000006b6bc820 */ /* 0x000fe20000400000 */
[----:B------:R-:W3:Y:S01]  /*15210*/  MUFU.EX2 R106, R106 ;  /* 0x0000006a006a7308 */ /* 0x000ee20000000800 */
[----:B--2---:R-:W-:Y:S01]  /*15220*/  @!P2 FMUL R100, R100, R100 ;  /* 0x000000646464a220 */ /* 0x004fe20000400000 */
[----:B------:R-:W-:Y:S01]  /*15230*/  FSETP.GEU.AND P2, PT, R111, -126, PT ;  /* 0xc2fc00006f00780b */ /* 0x000fe20003f4e000 */
[----:B------:R-:W-:Y:S01]  /*15240*/  HGMMA.64x32x16.F32 R152, R28, gdesc[UR32].tnspB, R152, gsb0 ;  /* 0x406000201c987df0 */ /* 0x000fe20008000898 */
[----:B------:R-:W-:-:S02]  /*15250*/  R2UR UR35, R25 ;  /* 0x00000000192372ca */ /* 0x000fc400000e0000 */
[----:B------:R-:W-:Y:S01]  /*15260*/  F2FP.F16.F32.PACK_AB R25, R243, R244 ;  /* 0x000000f4f319723e */ /* 0x000fe200000000ff */
[----:B------:R-:W-:Y:S01]  /*15270*/  @!P3 FMUL R110, R110, 0.5 ;  /* 0x3f0000006e6eb820 */ /* 0x000fe20000400000 */
[----:B-1----:R-:W-:Y:S01]  /*15280*/  @!P6 FMUL R101, R101, R101 ;  /* 0x000000656565e220 */ /* 0x002fe20000400000 */
[----:B------:R-:W1:Y:S01]  /*15290*/  MUFU.EX2 R107, R107 ;  /* 0x0000006b006b7308 */ /* 0x000e620000000800 */
[----:B------:R-:W-:Y:S01]  /*152a0*/  FSETP.GEU.AND P6, PT, R104, -126, PT ;  /* 0xc2fc00006800780b */ /* 0x000fe20003fce000 */
[----:B------:R-:W-:-:S04]  /*152b0*/  IMAD.MOV.U32 R243, RZ, RZ, -0x7fffffe0 ;  /* 0x80000020fff37424 */ /* 0x000fc800078e00ff */
[----:B------:R-:W-:Y:S01]  /*152c0*/  @!P2 FMUL R111, R111, 0.5 ;  /* 0x3f0000006f6fa820 */ /* 0x000fe20000400000 */
[----:B---3--:R-:W-:Y:S01]  /*152d0*/  @!P5 FMUL R106, R106, R106 ;  /* 0x0000006a6a6ad220 */ /* 0x008fe20000400000 */
[----:B------:R-:W2:Y:S01]  /*152e0*/  MUFU.EX2 R110, R110 ;  /* 0x0000006e006e7308 */ /* 0x000ea20000000800 */
[----:B------:R-:W-:-:S05]  /*152f0*/  FSETP.GEU.AND P5, PT, R105, -126, PT ;  /* 0xc2fc00006900780b */ /* 0x000fca0003fae000 */
[----:B------:R-:W-:Y:S02]  /*15300*/  @!P6 FMUL R104, R104, 0.5 ;  /* 0x3f0000006868e820 */ /* 0x000fe40000400000 */
        /* <DEDUP_REMOVED lines=16> */
[----:B------:R-:W-:Y:S01]  /*15410*/  FADD R28, R24, R47 ;  /* 0x0000002f181c7221 */ /* 0x000fe20000000000 */
[----:B------:R-:W-:Y:S02]  /*15420*/  VIADD R24, R242, 0x480 ;  /* 0x00000480f2187836 */ /* 0x000fe40000000000 */
[----:B------:R-:W1:Y:S01]  /*15430*/  MUFU.EX2 R109, R109 ;  /* 0x0000006d006d7308 */ /* 0x000e620000000800 */
[----:B--2---:R-:W-:Y:S01]  /*15440*/  @!P5 FMUL R105, R105, R105 ;  /* 0x000000696969d220 */ /* 0x004fe20000400000 */
[----:B------:R-:W-:Y:S01]  /*15450*/  FADD R13, R28, R247 ;  /* 0x000000f71c0d7221 */ /* 0x000fe20000000000 */
[----:B------:R-:W-:Y:S01]  /*15460*/  FSETP.GEU.AND P5, PT, R118, -126, PT ;  /* 0xc2fc00007600780b */ /* 0x000fe20003fae000 */
[----:B------:R-:W-:Y:S01]  /*15470*/  @!P2 FMUL R114, R114, 0.5 ;  /* 0x3f0000007272a820 */ /* 0x000fe20000400000 */
[----:B------:R-:W-:Y:S01]  /*15480*/  R2UR UR10, R24 ;  /* 0x00000000180a72ca */ /* 0x000fe200000e0000 */
[----:B------:R-:W-:Y:S01]  /*15490*/  FADD R13, R13, R248 ;  /* 0x000000f80d0d7221 */ /* 0x000fe20000000000 */
[----:B------:R-:W-:Y:S01]  /*154a0*/  IADD3 R24, R242, 0x1080, RZ ;  /* 0x00001080f2187810 */ /* 0x000fe20007ffe0ff */
[----:B------:R-:W-:Y:S01]  /*154b0*/  @!P6 FMUL R115, R115, 0.5 ;  /* 0x3f0000007373e820 */ /* 0x000fe20000400000 */
[----:B---3--:R-:W-:Y:S01]  /*154c0*/  @!P4 FMUL R108, R108, R108 ;  /* 0x0000006c6c6cc220 */ /* 0x008fe20000400000 */
[----:B------:R-:W-:Y:S01]  /*154d0*/  FADD R44, R13, R44 ;  /* 0x0000002c0d2c7221 */ /* 0x000fe20000000000 */
[----:B------:R-:W-:Y:S01]  /*154e0*/  R2UR UR34, R24 ;  /* 0x00000000182272ca */ /* 0x000fe200000e0000 */
[----:B------:R-:W2:Y:S01]  /*154f0*/  MUFU.EX2 R114, R114 ;  /* 0x0000007200727308 */ /* 0x000ea20000000800 */
[----:B------:R-:W-:Y:S01]  /*15500*/  F2FP.F16.F32.PACK_AB R24, R248, R247 ;  /* 0x000000f7f818723e */ /* 0x000fe200000000ff */
[----:B------:R-:W-:Y:S01]  /*15510*/  FADD R45, R44, R45 ;  /* 0x0000002d2c2d7221 */ /* 0x000fe20000000000 */
[----:B------:R-:W-:Y:S01]  /*15520*/  MOV R13, 0x80000020 ;  /* 0x80000020000d7802 */ /* 0x000fe20000000f00 */
[----:B------:R-:W-:Y:S01]  /*15530*/  @!P5 FMUL R118, R118, 0.5 ;  /* 0x3f0000007676d820 */ /* 0x000fe20000400000 */
[----:B------:R-:W-:Y:S01]  /*15540*/  WARPGROUP.ARRIVE ;  /* 0x00000000000079c5 */ /* 0x000fe20000000000 */
[----:B-1----:R-:W-:Y:S01]  /*15550*/  @!P3 FMUL R109, R109, R109 ;  /* 0x0000006d6d6db220 */ /* 0x002fe20000400000 */
[----:B------:R-:W-:Y:S01]  /*15560*/  FSETP.GEU.AND P4, PT, R119, -126, PT ;  /* 0xc2fc00007700780b */ /* 0x000fe20003f8e000 */
[----:B------:R-:W1:Y:S01]  /*15570*/  MUFU.EX2 R115, R115 ;  /* 0x0000007300737308 */ /* 0x000e620000000800 */
[----:B------:R-:W-:-:S02]  /*15580*/  FSETP.GEU.AND P3, PT, R112, -126, PT ;  /* 0xc2fc00007000780b */ /* 0x000fc40003f6e000 */
[----:B------:R-:W-:Y:S01]  /*15590*/  HGMMA.64x32x16.F32 R216, R24, gdesc[UR4].tnspB, R216, gsb0 ;  /* 0x4060000418d87df0 */ /* 0x000fe200080008d8 */
[----:B------:R-:W-:Y:S01]  /*155a0*/  R2UR UR6, R12 ;  /* 0x000000000c0672ca */ /* 0x000fe200000e0000 */
[----:B------:R-:W-:Y:S01]  /*155b0*/  VIADD R12, R242, 0x8c0 ;  /* 0x000008c0f20c7836 */ /* 0x000fe20000000000 */
[----:B------:R-:W-:Y:S02]  /*155c0*/  R2UR UR7, R13 ;  /* 0x000000000d0772ca */ /* 0x000fe400000e0000 */
[----:B------:R-:W-:Y:S01]  /*155d0*/  MOV R13, 0x80000020 ;  /* 0x80000020000d7802 */ /* 0x000fe20000000f00 */
[----:B------:R-:W3:Y:S01]  /*155e0*/  MUFU.EX2 R118, R118 ;  /* 0x0000007600767308 */ /* 0x000ee20000000800 */
[----:B--2---:R-:W-:Y:S01]  /*155f0*/  @!P2 FMUL R114, R114, R114 ;  /* 0x000000727272a220 */ /* 0x004fe20000400000 */
[----:B------:R-:W-:Y:S01]  /*15600*/  FSETP.GEU.AND P2, PT, R113, -126, PT ;  /* 0xc2fc00007100780b */ /* 0x000fe20003f4e000 */
[----:B------:R-:W-:Y:S02]  /*15610*/  @!P4 FMUL R119, R119, 0.5 ;  /* 0x3f0000007777c820 */ /* 0x000fe40000400000 */
[----:B------:R-:W-:Y:S01]  /*15620*/  @!P3 FMUL R112, R112, 0.5 ;  /* 0x3f0000007070b820 */ /* 0x000fe20000400000 */
[----:B-1----:R-:W-:Y:S01]  /*15630*/  @!P6 FMUL R115, R115, R115 ;  /* 0x000000737373e220 */ /* 0x002fe20000400000 */
[----:B------:R-:W-:-:S02]  /*15640*/  FSETP.GEU.AND P6, PT, R116, -126, PT ;  /* 0xc2fc00007400780b */ /* 0x000fc40003fce000 */
[----:B------:R-:W1:Y:S06]  /*15650*/  MUFU.EX2 R119, R119 ;  /* 0x0000007700777308 */ /* 0x000e6c0000000800 */
[----:B------:R-:W-:Y:S01]  /*15660*/  @!P2 FMUL R113, R113, 0.5 ;  /* 0x3f0000007171a820 */ /* 0x000fe20000400000 */
[----:B---3--:R-:W-:Y:S01]  /*15670*/  @!P5 FMUL R118, R118, R118 ;  /* 0x000000767676d220 */ /* 0x008fe20000400000 */
[----:B------:R-:W-:Y:S01]  /*15680*/  FSETP.GEU.AND P5, PT, R117, -126, PT ;  /* 0xc2fc00007500780b */ /* 0x000fe20003fae000 */
[----:B------:R-:W2:Y:S02]  /*15690*/  MUFU.EX2 R112, R112 ;  /* 0x0000007000707308 */ /* 0x000ea40000000800 */
[----:B------:R-:W-:-:S06]  /*156a0*/  @!P6 FMUL R116, R116, 0.5 ;  /* 0x3f0000007474e820 */ /* 0x000fcc0000400000 */
[----:B------:R-:W3:Y:S01]  /*156b0*/  MUFU.EX2 R113, R113 ;  /* 0x0000007100717308 */ /* 0x000ee20000000800 */
[----:B-1----:R-:W-:Y:S01]  /*156c0*/  @!P4 FMUL R119, R119, R119 ;  /* 0x000000777777c220 */ /* 0x002fe20000400000 */
[----:B------:R-:W-:Y:S02]  /*156d0*/  FSETP.GEU.AND P4, PT, R122, -126, PT ;  /* 0xc2fc00007a00780b */ /* 0x000fe40003f8e000 */
[----:B------:R-:W-:-:S04]  /*156e0*/  @!P5 FMUL R117, R117, 0.5 ;  /* 0x3f0000007575d820 */ /* 0x000fc80000400000 */
[----:B------:R-:W1:Y:S01]  /*156f0*/  MUFU.EX2 R116, R116 ;  /* 0x0000007400747308 */ /* 0x000e620000000800 */
[----:B--2---:R-:W-:Y:S01]  /*15700*/  @!P3 FMUL R112, R112, R112 ;  /* 0x000000707070b220 */ /* 0x004fe20000400000 */
[----:B------:R-:W-:-:S05]  /*15710*/  FSETP.GEU.AND P3, PT, R123, -126, PT ;  /* 0xc2fc00007b00780b */ /* 0x000fca0003f6e000 */
[----:B------:R-:W-:Y:S01]  /*15720*/  @!P4 FMUL R122, R122, 0.5 ;  /* 0x3f0000007a7ac820 */ /* 0x000fe20000400000 */
[----:B------:R-:W2:Y:S01]  /*15730*/  MUFU.EX2 R117, R117 ;  /* 0x0000007500757308 */ /* 0x000ea20000000800 */
[----:B------:R-:W-:Y:S02]  /*15740*/  WARPGROUP.DEPBAR.LE gsb0, 0x0 ;  /* 0x00008000000079c5 */ /* 0x000fe40000010000 */
[----:B------:R-:W-:Y:S01]  /*15750*/  WARPGROUP.ARRIVE ;  /* 0x00000000000079c5 */ /* 0x000fe20000000000 */
[----:B---3--:R-:W-:Y:S01]  /*15760*/  @!P2 FMUL R113, R113, R113 ;  /* 0x000000717171a220 */ /* 0x008fe20000400000 */
[----:B------:R-:W-:Y:S02]  /*15770*/  FSETP.GEU.AND P2, PT, R126, -126, PT ;  /* 0xc2fc00007e00780b */ /* 0x000fe40003f4e000 */
[----:B------:R-:W-:Y:S01]  /*15780*/  @!P3 FMUL R123, R123, 0.5 ;  /* 0x3f0000007b7bb820 */ /* 0x000fe20000400000 */
[----:B------:R-:W3:Y:S01]  /*15790*/  MUFU.EX2 R122, R122 ;  /* 0x0000007a007a7308 */ /* 0x000ee20000000800 */
[----:B------:R-:W-:Y:S01]  /*157a0*/  HGMMA.64x32x16.F32 R200, R24, gdesc[UR8].tnspB, R200, gsb0 ;  /* 0x4060000818c87df0 */ /* 0x000fe200080008c8 */
[----:B-1----:R-:W-:Y:S01]  /*157b0*/  @!P6 FMUL R116, R116, R116 ;  /* 0x000000747474e220 */ /* 0x002fe20000400000 */
[----:B------:R-:W-:-:S05]  /*157c0*/  FSETP.GEU.AND P6, PT, R127, -126, PT ;  /* 0xc2fc00007f00780b */ /* 0x000fca0003fce000 */
[----:B------:R-:W1:Y:S01]  /*157d0*/  MUFU.EX2 R123, R123 ;  /* 0x0000007b007b7308 */ /* 0x000e620000000800 */
[----:B--2---:R-:W-:Y:S01]  /*157e0*/  @!P5 FMUL R117, R117, R117 ;  /* 0x000000757575d220 */ /* 0x004fe20000400000 */
[----:B------:R-:W-:Y:S01]  /*157f0*/  @!P2 FMUL R126, R126, 0.5 ;  /* 0x3f0000007e7ea820 */ /* 0x000fe20000400000 */
[----:B------:R-:W-:-:S05]  /*15800*/  FSETP.GEU.AND P5, PT, R120, -126, PT ;  /* 0xc2fc00007800780b */ /* 0x000fca0003fae000 */
[----:B------:R-:W2:Y:S01]  /*15810*/  MUFU.EX2 R126, R126 ;  /* 0x0000007e007e7308 */ /* 0x000ea20000000800 */
[----:B---3--:R-:W-:Y:S01]  /*15820*/  @!P4 FMUL R122, R122, R122 ;  /* 0x0000007a7a7ac220 */ /* 0x008fe20000400000 */
[----:B------:R-:W-:Y:S01]  /*15830*/  FSETP.GEU.AND P4, PT, R121, -126, PT ;  /* 0xc2fc00007900780b */ /* 0x000fe20003f8e000 */
[----:B------:R-:W-:-:S05]  /*15840*/  @!P6 FMUL R127, R127, 0.5 ;  /* 0x3f0000007f7fe820 */ /* 0x000fca0000400000 */
[----:B------:R-:W-:Y:S01]  /*15850*/  @!P5 FMUL R120, R120, 0.5 ;  /* 0x3f0000007878d820 */ /* 0x000fe20000400000 */
[----:B-1----:R-:W-:Y:S01]  /*15860*/  @!P3 FMUL R123, R123, R123 ;  /* 0x0000007b7b7bb220 */ /* 0x002fe20000400000 */
[----:B------:R-:W-:Y:S01]  /*15870*/  FSETP.GEU.AND P3, PT, R124, -126, PT ;  /* 0xc2fc00007c00780b */ /* 0x000fe20003f6e000 */
[----:B------:R-:W1:Y:S04]  /*15880*/  MUFU.EX2 R127, R127 ;  /* 0x0000007f007f7308 */ /* 0x000e680000000800 */
[----:B------:R-:W-:Y:S01]  /*15890*/  @!P4 FMUL R121, R121, 0.5 ;  /* 0x3f0000007979c820 */ /* 0x000fe20000400000 */
[----:B--2---:R-:W-:Y:S01]  /*158a0*/  @!P2 FMUL R126, R126, R126 ;  /* 0x0000007e7e7ea220 */ /* 0x004fe20000400000 */
[----:B------:R-:W-:Y:S02]  /*158b0*/  FSETP.GEU.AND P2, PT, R125, -126, PT ;  /* 0xc2fc00007d00780b */ /* 0x000fe40003f4e000 */
[----:B------:R-:W2:Y:S04]  /*158c0*/  MUFU.EX2 R120, R120 ;  /* 0x0000007800787308 */ /* 0x000ea80000000800 */
[----:B------:R-:W-:-:S04]  /*158d0*/  @!P3 FMUL R124, R124, 0.5 ;  /* 0x3f0000007c7cb820 */ /* 0x000fc80000400000 */
[----:B------:R-:W3:Y:S01]  /*158e0*/  MUFU.EX2 R121, R121 ;  /* 0x0000007900797308 */ /* 0x000ee20000000800 */
[----:B-1----:R-:W-:Y:S01]  /*158f0*/  @!P6 FMUL R127, R127, R127 ;  /* 0x0000007f7f7fe220 */ /* 0x002fe20000400000 */
[----:B------:R-:W-:Y:S01]  /*15900*/  FSETP.GEU.AND P6, PT, R130, -126, PT ;  /* 0xc2fc00008200780b */ /* 0x000fe20003fce000 */
[----:B------:R-:W-:Y:S01]  /*15910*/  @!P2 FMUL R125, R125, 0.5 ;  /* 0x3f0000007d7da820 */ /* 0x000fe20000400000 */
[----:B------:R-:W-:Y:S02]  /*15920*/  WARPGROUP.DEPBAR.LE gsb0, 0x0 ;  /* 0x00008000000079c5 */ /* 0x000fe40000010000 */
[----:B------:R-:W-:Y:S02]  /*15930*/  WARPGROUP.ARRIVE ;  /* 0x00000000000079c5 */ /* 0x000fe40000000000 */
[----:B------:R-:W1:Y:S01]  /*15940*/  MUFU.EX2 R124, R124 ;  /* 0x0000007c007c7308 */ /* 0x000e620000000800 */
[----:B--2---:R-:W-:Y:S01]  /*15950*/  @!P5 FMUL R120, R120, R120 ;  /* 0x000000787878d220 */ /* 0x004fe20000400000 */
[----:B------:R-:W-:-:S05]  /*15960*/  FSETP.GEU.AND P5, PT, R131, -126, PT ;  /* 0xc2fc00008300780b */ /* 0x000fca0003fae000 */
[----:B------:R-:W-:Y:S01]  /*15970*/  @!P6 FMUL R130, R130, 0.5 ;  /* 0x3f0000008282e820 */ /* 0x000fe20000400000 */
[----:B------:R-:W-:Y:S01]  /*15980*/  HGMMA.64x32x16.F32 R184, R24, gdesc[UR16].tnspB, R184, gsb0 ;  /* 0x4060001018b87df0 */ /* 0x000fe200080008b8 */
[----:B------:R-:W-:Y:S01]  /*15990*/  R2UR UR18, R12 ;  /* 0x000000000c1272ca */ /* 0x000fe200000e0000 */
[----:B---3--:R-:W-:Y:S01]  /*159a0*/  @!P4 FMUL R121, R121, R121 ;  /* 0x000000797979c220 */ /* 0x008fe20000400000 */
[----:B------:R-:W-:Y:S01]  /*159b0*/  R2UR UR19, R13 ;  /* 0x000000000d1372ca */ /* 0x000fe200000e0000 */
[----:B------:R-:W-:Y:S01]  /*159c0*/  FADD R13, R246, R51 ;  /* 0x00000033f60d7221 */ /* 0x000fe20000000000 */
[----:B------:R-:W-:Y:S01]  /*159d0*/  IADD3 R12, R242, 0x100, RZ ;  /* 0x00000100f20c7810 */ /* 0x000fe20007ffe0ff */
[----:B------:R-:W2:Y:S01]  /*159e0*/  MUFU.EX2 R125, R125 ;  /* 0x0000007d007d7308 */ /* 0x000ea20000000800 */
[----:B------:R-:W-:Y:S01]  /*159f0*/  FSETP.GEU.AND P4, PT, R134, -126, PT ;  /* 0xc2fc00008600780b */ /* 0x000fe20003f8e000 */
[----:B------:R-:W-:Y:S01]  /*15a00*/  FADD R13, R13, R50 ;  /* 0x000000320d0d7221 */ /* 0x000fe20000000000 */
[----:B------:R-:W-:Y:S01]  /*15a10*/  @!P5 FMUL R131, R131, 0.5 ;  /* 0x3f0000008383d820 */ /* 0x000fe20000400000 */
[----:B-1----:R-:W-:Y:S01]  /*15a20*/  @!P3 FMUL R124, R124, R124 ;  /* 0x0000007c7c7cb220 */ /* 0x002fe20000400000 */
[----:B------:R-:W-:-:S03]  /*15a30*/  FSETP.GEU.AND P3, PT, R135, -126, PT ;  /* 0xc2fc00008700780b */ /* 0x000fc60003f6e000 */
[----:B------:R-:W1:Y:S06]  /*15a40*/  MUFU.EX2 R130, R130 ;  /* 0x0000008200827308 */ /* 0x000e6c0000000800 */
[----:B------:R-:W-:Y:S02]  /*15a50*/  @!P4 FMUL R134, R134, 0.5 ;  /* 0x3f0000008686c820 */ /* 0x000fe40000400000 */
        /* <DEDUP_REMOVED lines=16> */
[----:B------:R-:W-:Y:S02]  /*15b60*/  WARPGROUP.ARRIVE ;  /* 0x00000000000079c5 */ /* 0x000fe40000000000 */
[----:B------:R-:W-:Y:S01]  /*15b70*/  @!P5 FMUL R132, R132, 0.5 ;  /* 0x3f0000008484d820 */ /* 0x000fe20000400000 */
[----:B------:R-:W2:Y:S01]  /*15b80*/  MUFU.EX2 R129, R129 ;  /* 0x0000008100817308 */ /* 0x000ea20000000800 */
[----:B-1----:R-:W-:Y:S01]  /*15b90*/  @!P3 FMUL R135, R135, R135 ;  /* 0x000000878787b220 */ /* 0x002fe20000400000 */
[----:B------:R-:W-:Y:S01]  /*15ba0*/  FSETP.GEU.AND P3, PT, R138, -126, PT ;  /* 0xc2fc00008a00780b */ /* 0x000fe20003f6e000 */
[----:B------:R-:W-:Y:S04]  /*15bb0*/  HGMMA.64x32x16.F32 R168, R24, gdesc[UR24].tnspB, R168, gsb0 ;  /* 0x4060001818a87df0 */ /* 0x000fe800080008a8 */
[----:B------:R-:W-:Y:S01]  /*15bc0*/  @!P4 FMUL R133, R133, 0.5 ;  /* 0x3f0000008585c820 */ /* 0x000fe20000400000 */
[----:B------:R-:W1:Y:S01]  /*15bd0*/  MUFU.EX2 R132, R132 ;  /* 0x0000008400847308 */ /* 0x000e620000000800 */
[----:B---3--:R-:W-:Y:S01]  /*15be0*/  @!P2 FMUL R128, R128, R128 ;  /* 0x000000808080a220 */ /* 0x008fe20000400000 */
[----:B------:R-:W-:-:S05]  /*15bf0*/  FSETP.GEU.AND P2, PT, R139, -126, PT ;  /* 0xc2fc00008b00780b */ /* 0x000fca0003f4e000 */
[----:B------:R-:W-:Y:S01]  /*15c00*/  @!P3 FMUL R138, R138, 0.5 ;  /* 0x3f0000008a8ab820 */ /* 0x000fe20000400000 */
[----:B------:R-:W3:Y:S01]  /*15c10*/  MUFU.EX2 R133, R133 ;  /* 0x0000008500857308 */ /* 0x000ee20000000800 */
[----:B--2---:R-:W-:Y:S01]  /*15c20*/  @!P6 FMUL R129, R129, R129 ;  /* 0x000000818181e220 */ /* 0x004fe20000400000 */
[----:B------:R-:W-:-:S05]  /*15c30*/  FSETP.GEU.AND P6, PT, R142, -126, PT ;  /* 0xc2fc00008e00780b */ /* 0x000fca0003fce000 */
[----:B------:R-:W-:Y:S01]  /*15c40*/  @!P2 FMUL R139, R139, 0.5 ;  /* 0x3f0000008b8ba820 */ /* 0x000fe20000400000 */
        /* <DEDUP_REMOVED lines=14> */
[----:B------:R-:W-:Y:S01]  /*15d30*/  FSETP.GEU.AND P2, PT, R140, -126, PT ;  /* 0xc2fc00008c00780b */ /* 0x000fe20003f4e000 */
[----:B------:R-:W-:Y:S02]  /*15d40*/  WARPGROUP.DEPBAR.LE gsb0, 0x0 ;  /* 0x00008000000079c5 */ /* 0x000fe40000010000 */
[----:B------:R-:W-:Y:S01]  /*15d50*/  WARPGROUP.ARRIVE ;  /* 0x00000000000079c5 */ /* 0x000fe20000000000 */
[----:B---3--:R-:W-:Y:S01]  /*15d60*/  @!P6 FMUL R142, R142, R142 ;  /* 0x0000008e8e8ee220 */ /* 0x008fe20000400000 */
[----:B------:R-:W-:Y:S01]  /*15d70*/  FSETP.GEU.AND P6, PT, R141, -126, PT ;  /* 0xc2fc00008d00780b */ /* 0x000fe20003fce000 */
[----:B------:R-:W-:Y:S01]  /*15d80*/  @!P3 FMUL R137, R137, 0.5 ;  /* 0x3f0000008989b820 */ /* 0x000fe20000400000 */
[----:B------:R-:W1:Y:S02]  /*15d90*/  MUFU.EX2 R29, R136 ;  /* 0x00000088001d7308 */ /* 0x000e640000000800 */
[----:B------:R-:W-:Y:S04]  /*15da0*/  HGMMA.64x32x16.F32 R152, R24, gdesc[UR32].tnspB, R152, gsb0 ;  /* 0x4060002018987df0 */ /* 0x000fe80008000898 */
[----:B------:R-:W-:Y:S01]  /*15db0*/  @!P2 FMUL R140, R140, 0.5 ;  /* 0x3f0000008c8ca820 */ /* 0x000fe20000400000 */
[----:B--2---:R-:W-:Y:S01]  /*15dc0*/  @!P5 FMUL R143, R143, R143 ;  /* 0x0000008f8f8fd220 */ /* 0x004fe20000400000 */
        /* <DEDUP_REMOVED lines=23> */
[----:B------:R-:W-:Y:S01]  /*15f40*/  VIADD R24, R242, 0x4c0 ;  /* 0x000004c0f2187836 */ /* 0x000fe20000000000 */
[----:B------:R-:W-:Y:S01]  /*15f50*/  MOV R25, 0x80000020 ;  /* 0x8000002000197802 */ /* 0x000fe20000000f00 */
[----:B------:R-:W-:Y:S01]  /*15f60*/  @!P6 FMUL R144, R144, 0.5 ;  /* 0x3f0000009090e820 */ /* 0x000fe20000400000 */
[----:B------:R-:W-:Y:S01]  /*15f70*/  IADD3 R26, R242, 0xcc0, RZ ;  /* 0x00000cc0f21a7810 */ /* 0x000fe20007ffe0ff */
[----:B---3--:R-:W-:Y:S01]  /*15f80*/  @!P4 FMUL R147, R147, R147 ;  /* 0x000000939393c220 */ /* 0x008fe20000400000 */
[----:B------:R-:W-:Y:S01]  /*15f90*/  R2UR UR10, R24 ;  /* 0x00000000180a72ca */ /* 0x000fe200000e0000 */
[----:B------:R-:W-:Y:S01]  /*15fa0*/  VIADD R24, R242, 0x10c0 ;  /* 0x000010c0f2187836 */ /* 0x000fe20000000000 */
[----:B------:R-:W-:Y:S01]  /*15fb0*/  R2UR UR11, R25 ;  /* 0x00000000190b72ca */ /* 0x000fe200000e0000 */
[----:B------:R-:W-:Y:S01]  /*15fc0*/  IMAD.MOV.U32 R25, RZ, RZ, -0x7fffffe0 ;  /* 0x80000020ff197424 */ /* 0x000fe200078e00ff */
[----:B------:R-:W-:Y:S01]  /*15fd0*/  MOV R27, 0x80000020 ;  /* 0x80000020001b7802 */ /* 0x000fe20000000f00 */
[----:B------:R-:W-:Y:S01]  /*15fe0*/  @!P5 FMUL R145, R145, 0.5 ;  /* 0x3f0000009191d820 */ /* 0x000fe20000400000 */
[----:B------:R-:W-:Y:S01]  /*15ff0*/  R2UR UR26, R26 ;  /* 0x000000001a1a72ca */ /* 0x000fe200000e0000 */
[----:B-1----:R-:W-:Y:S01]  /*16000*/  @!P3 FMUL R150, R150, R150 ;  /* 0x000000969696b220 */ /* 0x002fe20000400000 */
[----:B------:R-:W-:Y:S01]  /*16010*/  R2UR UR27, R27 ;  /* 0x000000001b1b72ca */ /* 0x000fe200000e0000 */
[----:B------:R-:W1:Y:S01]  /*16020*/  MUFU.EX2 R151, R151 ;  /* 0x0000009700977308 */ /* 0x000e620000000800 */
[----:B------:R-:W-:-:S02]  /*16030*/  R2UR UR34, R24 ;  /* 0x00000000182272ca */ /* 0x000fc400000e0000 */
[----:B------:R-:W-:Y:S02]  /*16040*/  R2UR UR35, R25 ;  /* 0x00000000192372ca */ /* 0x000fe400000e0000 */
[----:B------:R-:W-:Y:S02]  /*16050*/  F2FP.F16.F32.PACK_AB R25, R50, R51 ;  /* 0x000000333219723e */ /* 0x000fe400000000ff */
[----:B------:R-:W-:Y:S01]  /*16060*/  F2FP.F16.F32.PACK_AB R27, R55, R54 ;  /* 0x00000036371b723e */ /* 0x000fe200000000ff */
[----:B------:R-:W-:Y:S01]  /*16070*/  FADD R54, R13, R54 ;  /* 0x000000360d367221 */ /* 0x000fe20000000000 */
[----:B------:R-:W-:Y:S01]  /*16080*/  F2FP.F16.F32.PACK_AB R24, R49, R48 ;  /* 0x000000303118723e */ /* 0x000fe200000000ff */
[----:B------:R-:W-:Y:S01]  /*16090*/  IMAD.MOV.U32 R13, RZ, RZ, -0x7fffffe0 ;  /* 0x80000020ff0d7424 */ /* 0x000fe200078e00ff */
[----:B------:R-:W-:Y:S01]  /*160a0*/  F2FP.F16.F32.PACK_AB R26, R53, R52 ;  /* 0x00000034351a723e */ /* 0x000fe200000000ff */
[----:B------:R-:W2:Y:S01]  /*160b0*/  MUFU.EX2 R33, R144 ;  /* 0x0000009000217308 */ /* 0x000ea20000000800 */
[----:B------:R-:W-:Y:S01]  /*160c0*/  FSETP.GEU.AND P4, PT, R149, -126, PT ;  /* 0xc2fc00009500780b */ /* 0x000fe20003f8e000 */
[----:B------:R-:W-:Y:S01]  /*160d0*/  FADD R48, R45, R48 ;  /* 0x000000302d307221 */ /* 0x000fe20000000000 */
[----:B------:R-:W-:Y:S01]  /*160e0*/  WARPGROUP.ARRIVE ;  /* 0x00000000000079c5 */ /* 0x000fe20000000000 */
[----:B------:R-:W-:Y:S01]  /*160f0*/  FSETP.GEU.AND P3, PT, R148, -126, PT ;  /* 0xc2fc00009400780b */ /* 0x000fe20003f6e000 */
[----:B-1----:R-:W-:Y:S01]  /*16100*/  @!P2 FMUL R151, R151, R151 ;  /* 0x000000979797a220 */ /* 0x002fe20000400000 */
[----:B------:R-:W-:Y:S01]  /*16110*/  FADD R49, R48, R49 ;  /* 0x0000003130317221 */ /* 0x000fe20000000000 */
[----:B------:R-:W-:Y:S01]  /*16120*/  FADD R55, R54, R55 ;  /* 0x0000003736377221 */ /* 0x000fe20000000000 */
[----:B------:R-:W1:Y:S01]  /*16130*/  MUFU.EX2 R145, R145 ;  /* 0x0000009100917308 */ /* 0x000e620000000800 */
[----:B------:R-:W-:Y:S01]  /*16140*/  HGMMA.64x32x16.F32 R216, R24, gdesc[UR4].tnspB, R216, gsb0 ;  /* 0x4060000418d87df0 */ /* 0x000fe200080008d8 */
[----:B------:R-:W-:Y:S01]  /*16150*/  R2UR UR6, R12 ;  /* 0x000000000c0672ca */ /* 0x000fe200000e0000 */
[----:B------:R-:W-:Y:S01]  /*16160*/  FADD R52, R49, R52 ;  /* 0x0000003431347221 */ /* 0x000fe20000000000 */
[----:B------:R-:W-:-:S02]  /*16170*/  R2UR UR7, R13 ;  /* 0x000000000d0772ca */ /* 0x000fc400000e0000 */
[----:B------:R-:W-:Y:S01]  /*16180*/  IADD3 R12, R242, 0x900, RZ ;  /* 0x00000900f20c7810 */ /* 0x000fe20007ffe0ff */
[----:B------:R-:W-:Y:S01]  /*16190*/  @!P4 FMUL R149, R149, 0.5 ;  /* 0x3f0000009595c820 */ /* 0x000fe20000400000 */
[----:B------:R-:W-:Y:S01]  /*161a0*/  MOV R13, 0x80000020 ;  /* 0x80000020000d7802 */ /* 0x000fe20000000f00 */
[----:B------:R-:W-:Y:S01]  /*161b0*/  @!P3 FMUL R148, R148, 0.5 ;  /* 0x3f0000009494b820 */ /* 0x000fe20000400000 */
[----:B--2---:R-:W-:Y:S01]  /*161c0*/  @!P6 FMUL R33, R33, R33 ;  /* 0x000000212121e220 */ /* 0x004fe20000400000 */
[----:B------:R-:W-:Y:S01]  /*161d0*/  FADD R53, R52, R53 ;  /* 0x0000003534357221 */ /* 0x000fe20000000000 */
[----:B------:R-:W-:Y:S01]  /*161e0*/  ISETP.NE.AND P2, PT, R5, 0x4, PT ;  /* 0x000000040500780c */ /* 0x000fe20003f45270 */
[----:B------:R-:W2:Y:S01]  /*161f0*/  MUFU.EX2 R149, R149 ;  /* 0x0000009500957308 */ /* 0x000ea20000000800 */
[----:B-1----:R-:W-:-:S07]  /*16200*/  @!P5 FMUL R145, R145, R145 ;  /* 0x000000919191d220 */ /* 0x002fce0000400000 */
[----:B------:R-:W1:Y:S01]  /*16210*/  MUFU.EX2 R35, R148 ;  /* 0x0000009400237308 */ /* 0x000e620000000800 */
[----:B--2---:R-:W-:Y:S01]  /*16220*/  @!P4 FMUL R149, R149, R149 ;  /* 0x000000959595c220 */ /* 0x004fe20000400000 */
[----:B-1----:R-:W-:Y:S01]  /*16230*/  @!P3 FMUL R35, R35, R35 ;  /* 0x000000232323b220 */ /* 0x002fe20000400000 */
[----:B------:R-:W-:Y:S02]  /*16240*/  WARPGROUP.DEPBAR.LE gsb0, 0x0 ;  /* 0x00008000000079c5 */ /* 0x000fe40000010000 */
[----:B------:R-:W-:-:S06]  /*16250*/  WARPGROUP.ARRIVE ;  /* 0x00000000000079c5 */ /* 0x000fcc0000000000 */
[----:B------:R-:W-:Y:S03]  /*16260*/  HGMMA.64x32x16.F32 R200, R24, gdesc[UR8].tnspB, R200, gsb0 ;  /* 0x4060000818c87df0 */ /* 0x000fe600080008c8 */
[----:B------:R-:W-:Y:S02]  /*16270*/  WARPGROUP.DEPBAR.LE gsb0, 0x0 ;  /* 0x00008000000079c5 */ /* 0x000fe40000010000 */
[----:B------:R-:W-:-:S06]  /*16280*/  WARPGROUP.ARRIVE ;  /* 0x00000000000079c5 */ /* 0x000fcc0000000000 */
[----:B------:R-:W-:Y:S01]  /*16290*/  HGMMA.64x32x16.F32 R184, R24, gdesc[UR16].tnspB, R184, gsb0 ;  /* 0x4060001018b87df0 */ /* 0x000fe200080008b8 */
[----:B------:R-:W-:Y:S02]  /*162a0*/  R2UR UR18, R12 ;  /* 0x000000000c1272ca */ /* 0x000fe400000e0000 */
[----:B------:R-:W-:Y:S02]  /*162b0*/  R2UR UR19, R13 ;  /* 0x000000000d1372ca */ /* 0x000fe400000e0000 */
[----:B------:R-:W-:Y:S02]  /*162c0*/  IADD3 R12, R242, 0x140, RZ ;  /* 0x00000140f20c7810 */ /* 0x000fe40007ffe0ff */
[----:B------:R-:W-:Y:S01]  /*162d0*/  MOV R13, 0x80000020 ;  /* 0x80000020000d7802 */ /* 0x000fe20000000f00 */
[----:B------:R-:W-:Y:S02]  /*162e0*/  WARPGROUP.DEPBAR.LE gsb0, 0x0 ;  /* 0x00008000000079c5 */ /* 0x000fe40000010000 */
[----:B------:R-:W-:-:S06]  /*162f0*/  WARPGROUP.ARRIVE ;  /* 0x00000000000079c5 */ /* 0x000fcc0000000000 */
[----:B------:R-:W-:Y:S03]  /*16300*/  HGMMA.64x32x16.F32 R168, R24, gdesc[UR24].tnspB, R168, gsb0 ;  /* 0x4060001818a87df0 */ /* 0x000fe600080008a8 */
[----:B------:R-:W-:Y:S02]  /*16310*/  WARPGROUP.DEPBAR.LE gsb0, 0x0 ;  /* 0x00008000000079c5 */ /* 0x000fe40000010000 */
[----:B------:R-:W-:-:S06]  /*16320*/  WARPGROUP.ARRIVE ;  /* 0x00000000000079c5 */ /* 0x000fcc0000000000 */
[----:B------:R-:W-:Y:S03]  /*16330*/  HGMMA.64x32x16.F32 R152, R24, gdesc[UR32].tnspB, R152, gsb0 ;  /* 0x4060002018987df0 */ /* 0x000fe60008000898 */
[----:B------:R-:W-:Y:S02]  /*16340*/  WARPGROUP.DEPBAR.LE gsb0, 0x0 ;  /* 0x00008000000079c5 */ /* 0x000fe40000010000 */
[C---:B------:R-:W-:Y:S01]  /*16350*/  IADD3 R24, R242.reuse, 0x500, RZ ;  /* 0x00000500f2187810 */ /* 0x040fe20007ffe0ff */
[----:B------:R-:W-:Y:S01]  /*16360*/  VIADD R26, R242, 0xd00 ;  /* 0x00000d00f21a7836 */ /* 0x000fe20000000000 */
[----:B------:R-:W-:Y:S01]  /*16370*/  MOV R25, 0x80000020 ;  /* 0x8000002000197802 */ /* 0x000fe20000000f00 */
[----:B------:R-:W-:Y:S01]  /*16380*/  IMAD.MOV.U32 R27, RZ, RZ, -0x7fffffe0 ;  /* 0x80000020ff1b7424 */ /* 0x000fe200078e00ff */
[----:B------:R-:W-:Y:S02]  /*16390*/  R2UR UR10, R24 ;  /* 0x00000000180a72ca */ /* 0x000fe400000e0000 */
[----:B------:R-:W-:-:S02]  /*163a0*/  R2UR UR11, R25 ;  /* 0x00000000190b72ca */ /* 0x000fc400000e0000 */
[----:B------:R-:W-:Y:S02]  /*163b0*/  IADD3 R24, R242, 0x1100, RZ ;  /* 0x00001100f2187810 */ /* 0x000fe40007ffe0ff */
[----:B------:R-:W-:Y:S02]  /*163c0*/  MOV R25, 0x80000020 ;  /* 0x8000002000197802 */ /* 0x000fe40000000f00 */
[----:B------:R-:W-:Y:S02]  /*163d0*/  R2UR UR26, R26 ;  /* 0x000000001a1a72ca */ /* 0x000fe400000e0000 */
[----:B------:R-:W-:Y:S02]  /*163e0*/  R2UR UR27, R27 ;  /* 0x000000001b1b72ca */ /* 0x000fe400000e0000 */
[----:B------:R-:W-:Y:S02]  /*163f0*/  R2UR UR34, R24 ;  /* 0x00000000182272ca */ /* 0x000fe400000e0000 */
[----:B------:R-:W-:-:S02]  /*16400*/  R2UR UR35, R25 ;  /* 0x00000000192372ca */ /* 0x000fc400000e0000 */
[----:B------:R-:W-:Y:S01]  /*16410*/  F2FP.F16.F32.PACK_AB R25, R59, R58 ;  /* 0x0000003a3b19723e */ /* 0x000fe200000000ff */
[----:B------:R-:W-:Y:S01]  /*16420*/  FADD R58, R55, R58 ;  /* 0x0000003a373a7221 */ /* 0x000fe20000000000 */
[----:B------:R-:W-:Y:S02]  /*16430*/  F2FP.F16.F32.PACK_AB R27, R63, R62 ;  /* 0x0000003e3f1b723e */ /* 0x000fe400000000ff */
[----:B------:R-:W-:Y:S01]  /*16440*/  F2FP.F16.F32.PACK_AB R24, R57, R56 ;  /* 0x000000383918723e */ /* 0x000fe200000000ff */
[----:B------:R-:W-:Y:S01]  /*16450*/  FADD R56, R53, R56 ;  /* 0x0000003835387221 */ /* 0x000fe20000000000 */
[----:B------:R-:W-:Y:S01]  /*16460*/  F2FP.F16.F32.PACK_AB R26, R61, R60 ;  /* 0x0000003c3d1a723e */ /* 0x000fe200000000ff */
[----:B------:R-:W-:Y:S02]  /*16470*/  FADD R59, R58, R59 ;  /* 0x0000003b3a3b7221 */ /* 0x000fe40000000000 */
[----:B------:R-:W-:Y:S01]  /*16480*/  FADD R57, R56, R57 ;  /* 0x0000003938397221 */ /* 0x000fe20000000000 */
[----:B------:R-:W-:Y:S01]  /*16490*/  WARPGROUP.ARRIVE ;  /* 0x00000000000079c5 */ /* 0x000fe20000000000 */
[----:B------:R-:W-:-:S02]  /*164a0*/  FADD R62, R59, R62 ;  /* 0x0000003e3b3e7221 */ /* 0x000fc40000000000 */
[----:B------:R-:W-:Y:S02]  /*164b0*/  FADD R60, R57, R60 ;  /* 0x0000003c393c7221 */ /* 0x000fe40000000000 */
[----:B------:R-:W-:Y:S01]  /*164c0*/  FADD R63, R62, R63 ;  /* 0x0000003f3e3f7221 */ /* 0x000fe20000000000 */
[----:B------:R-:W-:Y:S01]  /*164d0*/  HGMMA.64x32x16.F32 R216, R24, gdesc[UR4].tnspB, R216, gsb0 ;  /* 0x4060000418d87df0 */ /* 0x000fe200080008d8 */
[----:B------:R-:W-:Y:S01]  /*164e0*/  R2UR UR6, R12 ;  /* 0x000000000c0672ca */ /* 0x000fe200000e0000 */
[----:B------:R-:W-:Y:S01]  /*164f0*/  VIADD R12, R242, 0x940 ;  /* 0x00000940f20c7836 */ /* 0x000fe20000000000 */
[----:B------:R-:W-:Y:S01]  /*16500*/  R2UR UR7, R13 ;  /* 0x000000000d0772ca */ /* 0x000fe200000e0000 */
[----:B------:R-:W-:Y:S02]  /*16510*/  IMAD.MOV.U32 R13, RZ, RZ, -0x7fffffe0 ;  /* 0x80000020ff0d7424 */ /* 0x000fe400078e00ff */
[----:B------:R-:W-:Y:S01]  /*16520*/  FADD R61, R60, R61 ;  /* 0x0000003d3c3d7221 */ /* 0x000fe20000000000 */
[----:B------:R-:W-:-:S02]  /*16530*/  WARPGROUP.DEPBAR.LE gsb0, 0x0 ;  /* 0x00008000000079c5 */ /* 0x000fc40000010000 */
[----:B------:R-:W-:-:S06]  /*16540*/  WARPGROUP.ARRIVE ;  /* 0x00000000000079c5 */ /* 0x000fcc0000000000 */
[----:B------:R-:W-:Y:S03]  /*16550*/  HGMMA.64x32x16.F32 R200, R24, gdesc[UR8].tnspB, R200, gsb0 ;  /* 0x4060000818c87df0 */ /* 0x000fe600080008c8 */
[----:B------:R-:W-:Y:S02]  /*16560*/  WARPGROUP.DEPBAR.LE gsb0, 0x0 ;  /* 0x00008000000079c5 */ /* 0x000fe40000010000 */
[----:B------:R-:W-:-:S06]  /*16570*/  WARPGROUP.ARRIVE ;  /* 0x00000000000079c5 */ /* 0x000fcc0000000000 */
[----:B------:R-:W-:Y:S01]  /*16580*/  HGMMA.64x32x16.F32 R184, R24, gdesc[UR16].tnspB, R184, gsb0 ;  /* 0x4060001018b87df0 */ /* 0x000fe200080008b8 */
[----:B------:R-:W-:Y:S01]  /*16590*/  R2UR UR18, R12 ;  /* 0x000000000c1272ca */ /* 0x000fe200000e0000 */
[----:B------:R-:W-:Y:S01]  /*165a0*/  VIADD R12, R242, 0x180 ;  /* 0x00000180f20c7836 */ /* 0x000fe20000000000 */
[----:B------:R-:W-:Y:S02]  /*165b0*/  R2UR UR19, R13 ;  /* 0x000000000d1372ca */ /* 0x000fe400000e0000 */
        /* <DEDUP_REMOVED lines=8> */
[C---:B------:R-:W-:Y:S01]  /*16640*/  VIADD R24, R242.reuse, 0x540 ;  /* 0x00000540f2187836 */ /* 0x040fe20000000000 */
[----:B------:R-:W-:Y:S02]  /*16650*/  MOV R25, 0x80000020 ;  /* 0x8000002000197802 */ /* 0x000fe40000000f00 */
[----:B------:R-:W-:Y:S02]  /*16660*/  IADD3 R26, R242, 0xd40, RZ ;  /* 0x00000d40f21a7810 */ /* 0x000fe40007ffe0ff */
[----:B------:R-:W-:-:S02]  /*16670*/  R2UR UR10, R24 ;  /* 0x00000000180a72ca */ /* 0x000fc400000e0000 */
[----:B------:R-:W-:Y:S02]  /*16680*/  R2UR UR11, R25 ;  /* 0x00000000190b72ca */ /* 0x000fe400000e0000 */
[----:B------:R-:W-:Y:S02]  /*16690*/  IADD3 R24, R242, 0x1140, RZ ;  /* 0x00001140f2187810 */ /* 0x000fe40007ffe0ff */
[----:B------:R-:W-:Y:S02]  /*166a0*/  MOV R27, 0x80000020 ;  /* 0x80000020001b7802 */ /* 0x000fe40000000f00 */
[----:B------:R-:W-:Y:S02]  /*166b0*/  MOV R25, 0x80000020 ;  /* 0x8000002000197802 */ /* 0x000fe40000000f00 */
[----:B------:R-:W-:Y:S02]  /*166c0*/  R2UR UR26, R26 ;  /* 0x000000001a1a72ca */ /* 0x000fe400000e0000 */
[----:B------:R-:W-:-:S02]  /*166d0*/  R2UR UR27, R27 ;  /* 0x000000001b1b72ca */ /* 0x000fc400000e0000 */
[----:B------:R-:W-:Y:S02]  /*166e0*/  R2UR UR34, R24 ;  /* 0x00000000182272ca */ /* 0x000fe400000e0000 */
[----:B------:R-:W-:Y:S02]  /*166f0*/  R2UR UR35, R25 ;  /* 0x00000000192372ca */ /* 0x000fe400000e0000 */
        /* <DEDUP_REMOVED lines=13> */
[----:B------:R-:W-:Y:S01]  /*167d0*/  R2UR UR6, R12 ;  /* 0x000000000c0672ca */ /* 0x000fe200000e0000 */
[----:B------:R-:W-:Y:S01]  /*167e0*/  FADD R69, R68, R69 ;  /* 0x0000004544457221 */ /* 0x000fe20000000000 */
[----:B------:R-:W-:-:S02]  /*167f0*/  R2UR UR7, R13 ;  /* 0x000000000d0772ca */ /* 0x000fc400000e0000 */
[----:B------:R-:W-:Y:S02]  /*16800*/  IADD3 R12, R242, 0x980, RZ ;  /* 0x00000980f20c7810 */ /* 0x000fe40007ffe0ff */
[----:B------:R-:W-:Y:S01]  /*16810*/  MOV R13, 0x80000020 ;  /* 0x80000020000d7802 */ /* 0x000fe20000000f00 */
[----:B------:R-:W-:Y:S02]  /*16820*/  WARPGROUP.DEPBAR.LE gsb0, 0x0 ;  /* 0x00008000000079c5 */ /* 0x000fe40000010000 */
[----:B------:R-:W-:-:S06]  /*16830*/  WARPGROUP.ARRIVE ;  /* 0x00000000000079c5 */ /* 0x000fcc0000000000 */
[----:B------:R-:W-:Y:S03]  /*16840*/  HGMMA.64x32x16.F32 R200, R24, gdesc[UR8].tnspB, R200, gsb0 ;  /* 0x4060000818c87df0 */ /* 0x000fe600080008c8 */
[----:B------:R-:W-:Y:S02]  /*16850*/  WARPGROUP.DEPBAR.LE gsb0, 0x0 ;  /* 0x00008000000079c5 */ /* 0x000fe40000010000 */
[----:B------:R-:W-:-:S06]  /*16860*/  WARPGROUP.ARRIVE ;  /* 0x00000000000079c5 */ /* 0x000fcc0000000000 */
[----:B------:R-:W-:Y:S01]  /*16870*/  HGMMA.64x32x16.F32 R184, R24, gdesc[UR16].tnspB, R184, gsb0 ;  /* 0x4060001018b87df0 */ /* 0x000fe200080008b8 */
[----:B------:R-:W-:Y:S02]  /*16880*/  R2UR UR18, R12 ;  /* 0x000000000c1272ca */ /* 0x000fe400000e0000 */
[----:B------:R-:W-:Y:S01]  /*16890*/  R2UR UR19, R13 ;  /* 0x000000000d1372ca */ /* 0x000fe200000e0000 */
[----:B------:R-:W-:Y:S01]  /*168a0*/  IMAD.MOV.U32 R13, RZ, RZ, -0x7fffffe0 ;  /* 0x80000020ff0d7424 */ /* 0x000fe200078e00ff */
[----:B------:R-:W-:Y:S01]  /*168b0*/  IADD3 R12, R242, 0x1c0, RZ ;  /* 0x000001c0f20c7810 */ /* 0x000fe20007ffe0ff */
[----:B------:R-:W-:Y:S02]  /*168c0*/  WARPGROUP.DEPBAR.LE gsb0, 0x0 ;  /* 0x00008000000079c5 */ /* 0x000fe40000010000 */
[----:B------:R-:W-:-:S06]  /*168d0*/  WARPGROUP.ARRIVE ;  /* 0x00000000000079c5 */ /* 0x000fcc0000000000 */
[----:B------:R-:W-:Y:S03]  /*168e0*/  HGMMA.64x32x16.F32 R168, R24, gdesc[UR24].tnspB, R168, gsb0 ;  /* 0x4060001818a87df0 */ /* 0x000fe600080008a8 */
[----:B------:R-:W-:Y:S02]  /*168f0*/  WARPGROUP.DEPBAR.LE gsb0, 0x0 ;  /* 0x00008000000079c5 */ /* 0x000fe40000010000 */
[----:B------:R-:W-:-:S06]  /*16900*/  WARPGROUP.ARRIVE ;  /* 0x00000000000079c5 */ /* 0x000fcc0000000000 */
[----:B------:R-:W-:Y:S03]  /*16910*/  HGMMA.64x32x16.F32 R152, R24, gdesc[UR32].tnspB, R152, gsb0 ;  /* 0x4060002018987df0 */ /* 0x000fe60008000898 */
[----:B------:R-:W-:Y:S02]  /*16920*/  WARPGROUP.DEPBAR.LE gsb0, 0x0 ;  /* 0x00008000000079c5 */ /* 0x000fe40000010000 */
[----:B------:R-:W-:Y:S01]  /*16930*/  IMAD.MOV.U32 R25, RZ, RZ, -0x7fffffe0 ;  /* 0x80000020ff197424 */ /* 0x000fe200078e00ff */
[C---:B------:R-:W-:Y:S02]  /*16940*/  IADD3 R24, R242.reuse, 0x580, RZ ;  /* 0x00000580f2187810 */ /* 0x040fe40007ffe0ff */
[----:B------:R-:W-:Y:S02]  /*16950*/  IADD3 R26, R242, 0xd80, RZ ;  /* 0x00000d80f21a7810 */ /* 0x000fe40007ffe0ff */
[----:B------:R-:W-:Y:S01]  /*16960*/  R2UR UR10, R24 ;  /* 0x00000000180a72ca */ /* 0x000fe200000e0000 */
[----:B------:R-:W-:Y:S01]  /*16970*/  VIADD R24, R242, 0x1180 ;  /* 0x00001180f2187836 */ /* 0x000fe20000000000 */
[----:B------:R-:W-:Y:S01]  /*16980*/  R2UR UR11, R25 ;  /* 0x00000000190b72ca */ /* 0x000fe200000e0000 */
[----:B------:R-:W-:Y:S01]  /*16990*/  IMAD.MOV.U32 R25, RZ, RZ, -0x7fffffe0 ;  /* 0x80000020ff197424 */ /* 0x000fe200078e00ff */
[----:B------:R-:W-:-:S02]  /*169a0*/  MOV R27, 0x80000020 ;  /* 0x80000020001b7802 */ /* 0x000fc40000000f00 */
[----:B------:R-:W-:Y:S02]  /*169b0*/  R2UR UR26, R26 ;  /* 0x000000001a1a72ca */ /* 0x000fe400000e0000 */
[----:B------:R-:W-:Y:S02]  /*169c0*/  R2UR UR27, R27 ;  /* 0x000000001b1b72ca */ /* 0x000fe400000e0000 */
[----:B------:R-:W-:Y:S02]  /*169d0*/  R2UR UR34, R24 ;  /* 0x00000000182272ca */ /* 0x000fe400000e0000 */
[----:B------:R-:W-:Y:S02]  /*169e0*/  R2UR UR35, R25 ;  /* 0x00000000192372ca */ /* 0x000fe400000e0000 */
[----:B------:R-:W-:Y:S01]  /*169f0*/  F2FP.F16.F32.PACK_AB R25, R75, R74 ;  /* 0x0000004a4b19723e */ /* 0x000fe200000000ff */
[----:B------:R-:W-:Y:S01]  /*16a00*/  FADD R74, R71, R74 ;  /* 0x0000004a474a7221 */ /* 0x000fe20000000000 */
[----:B------:R-:W-:-:S02]  /*16a10*/  F2FP.F16.F32.PACK_AB R27, R79, R78 ;  /* 0x0000004e4f1b723e */ /* 0x000fc400000000ff */
[----:B------:R-:W-:Y:S01]  /*16a20*/  F2FP.F16.F32.PACK_AB R24, R73, R72 ;  /* 0x000000484918723e */ /* 0x000fe200000000ff */
[----:B------:R-:W-:Y:S01]  /*16a30*/  FADD R72, R69, R72 ;  /* 0x0000004845487221 */ /* 0x000fe20000000000 */
[----:B------:R-:W-:Y:S01]  /*16a40*/  F2FP.F16.F32.PACK_AB R26, R77, R76 ;  /* 0x0000004c4d1a723e */ /* 0x000fe200000000ff */
[----:B------:R-:W-:Y:S02]  /*16a50*/  FADD R75, R74, R75 ;  /* 0x0000004b4a4b7221 */ /* 0x000fe40000000000 */
        /* <DEDUP_REMOVED lines=123> */
[C---:B------:R-:W-:Y:S01]  /*17210*/  IADD3 R24, R242.reuse, 0x640, RZ ;  /* 0x00000640f2187810 */ /* 0x040fe20007ffe0ff */
[----:B------:R-:W-:Y:S02]  /*17220*/  VIADD R26, R242, 0x1240 ;  /* 0x00001240f21a7836 */ /* 0x000fe40000000000 */
[----:B------:R-:W-:Y:S01]  /*17230*/  IMAD.MOV.U32 R27, RZ, RZ, -0x7fffffe0 ;  /* 0x80000020ff1b7424 */ /* 0x000fe200078e00ff */
[----:B------:R-:W-:-:S02]  /*17240*/  R2UR UR10, R24 ;  /* 0x00000000180a72ca */ /* 0x000fc400000e0000 */
[----:B------:R-:W-:Y:S02]  /*17250*/  R2UR UR11, R25 ;  /* 0x00000000190b72ca */ /* 0x000fe400000e0000 */
[----:B------:R-:W-:Y:S02]  /*17260*/  IADD3 R24, R242, 0xe40, RZ ;  /* 0x00000e40f2187810 */ /* 0x000fe40007ffe0ff */
[----:B------:R-:W-:Y:S02]  /*17270*/  MOV R25, 0x80000020 ;  /* 0x8000002000197802 */ /* 0x000fe40000000f00 */
[----:B------:R-:W-:Y:S02]  /*17280*/  R2UR UR26, R24 ;  /* 0x00000000181a72ca */ /* 0x000fe400000e0000 */
[----:B------:R-:W-:Y:S02]  /*17290*/  R2UR UR27, R25 ;  /* 0x00000000191b72ca */ /* 0x000fe400000e0000 */
[----:B------:R-:W-:-:S02]  /*172a0*/  R2UR UR34, R26 ;  /* 0x000000001a2272ca */ /* 0x000fc400000e0000 */
[----:B------:R-:W-:Y:S02]  /*172b0*/  R2UR UR35, R27 ;  /* 0x000000001b2372ca */ /* 0x000fe400000e0000 */
        /* <DEDUP_REMOVED lines=14> */
[----:B------:R-:W-:Y:S01]  /*173a0*/  FADD R101, R100, R101 ;  /* 0x0000006564657221 */ /* 0x000fe20000000000 */
[----:B------:R-:W-:Y:S02]  /*173b0*/  R2UR UR7, R13 ;  /* 0x000000000d0772ca */ /* 0x000fe400000e0000 */
[----:B------:R-:W-:Y:S02]  /*173c0*/  IADD3 R12, R242, 0xa80, RZ ;  /* 0x00000a80f20c7810 */ /* 0x000fe40007ffe0ff */
[----:B------:R-:W-:Y:S01]  /*173d0*/  MOV R13, 0x80000020 ;  /* 0x80000020000d7802 */ /* 0x000fe20000000f00 */
[----:B------:R-:W-:-:S02]  /*173e0*/  WARPGROUP.DEPBAR.LE gsb0, 0x0 ;  /* 0x00008000000079c5 */ /* 0x000fc40000010000 */
        /* <DEDUP_REMOVED lines=16> */
[----:B------:R-:W-:Y:S02]  /*174f0*/  IADD3 R24, R242, 0x680, RZ ;  /* 0x00000680f2187810 */ /* 0x000fe40007ffe0ff */
[----:B------:R-:W-:Y:S02]  /*17500*/  MOV R25, 0x80000020 ;  /* 0x8000002000197802 */ /* 0x000fe40000000f00 */
[----:B------:R-:W-:Y:S01]  /*17510*/  R2UR UR10, R24 ;  /* 0x00000000180a72ca */ /* 0x000fe200000e0000 */
[C---:B------:R-:W-:Y:S01]  /*17520*/  VIADD R24, R242.reuse, 0xe80 ;  /* 0x00000e80f2187836 */ /* 0x040fe20000000000 */
[----:B------:R-:W-:Y:S01]  /*17530*/  R2UR UR11, R25 ;  /* 0x00000000190b72ca */ /* 0x000fe200000e0000 */
[----:B------:R-:W-:Y:S01]  /*17540*/  IMAD.MOV.U32 R25, RZ, RZ, -0x7fffffe0 ;  /* 0x80000020ff197424 */ /* 0x000fe200078e00ff */
[----:B------:R-:W-:-:S02]  /*17550*/  IADD3 R26, R242, 0x1280, RZ ;  /* 0x00001280f21a7810 */ /* 0x000fc40007ffe0ff */
[----:B------:R-:W-:Y:S02]  /*17560*/  MOV R27, 0x80000020 ;  /* 0x80000020001b7802 */ /* 0x000fe40000000f00 */
        /* <DEDUP_REMOVED lines=18> */
[----:B------:R-:W-:Y:S01]  /*17690*/  VIADD R12, R242, 0xac0 ;  /* 0x00000ac0f20c7836 */ /* 0x000fe20000000000 */
[----:B------:R-:W-:Y:S01]  /*176a0*/  R2UR UR7, R13 ;  /* 0x000000000d0772ca */ /* 0x000fe200000e0000 */
[----:B------:R-:W-:-:S02]  /*176b0*/  IMAD.MOV.U32 R13, RZ, RZ, -0x7fffffe0 ;  /* 0x80000020ff0d7424 */ /* 0x000fc400078e00ff */
[----:B------:R-:W-:Y:S01]  /*176c0*/  FADD R109, R108, R109 ;  /* 0x0000006d6c6d7221 */ /* 0x000fe20000000000 */
[----:B------:R-:W-:Y:S02]  /*176d0*/  WARPGROUP.DEPBAR.LE gsb0, 0x0 ;  /* 0x00008000000079c5 */ /* 0x000fe40000010000 */
        /* <DEDUP_REMOVED lines=138> */
[----:B------:R-:W-:Y:S01]  /*17f80*/  FADD R132, R132, R133 ;  /* 0x0000008584847221 */ /* 0x000fe20000000000 */
[----:B------:R-:W-:Y:S01]  /*17f90*/  MOV R13, 0x80000020 ;  /* 0x80000020000d7802 */ /* 0x000fe20000000f00 */
[----:B------:R-:W-:-:S02]  /*17fa0*/  FADD R135, R135, R138 ;  /* 0x0000008a87877221 */ /* 0x000fc40000000000 */
[----:B------:R-:W-:Y:S02]  /*17fb0*/  FADD R132, R132, R29 ;  /* 0x0000001d84847221 */ /* 0x000fe40000000000 */
[----:B------:R-:W-:Y:S02]  /*17fc0*/  FADD R135, R135, R139 ;  /* 0x0000008b87877221 */ /* 0x000fe40000000000 */
[----:B------:R-:W-:Y:S02]  /*17fd0*/  FADD R132, R132, R137 ;  /* 0x0000008984847221 */ /* 0x000fe40000000000 */
[----:B------:R-:W-:Y:S02]  /*17fe0*/  FADD R135, R135, R142 ;  /* 0x0000008e87877221 */ /* 0x000fe40000000000 */
[----:B------:R-:W-:Y:S02]  /*17ff0*/  FADD R132, R132, R31 ;  /* 0x0000001f84847221 */ /* 0x000fe40000000000 */
[----:B------:R-:W-:-:S02]  /*18000*/  FADD R135, R135, R143 ;  /* 0x0000008f87877221 */ /* 0x000fc40000000000 */
[----:B------:R-:W-:Y:S02]  /*18010*/  FADD R132, R132, R141 ;  /* 0x0000008d84847221 */ /* 0x000fe40000000000 */
[----:B------:R-:W-:Y:S02]  /*18020*/  FADD R135, R135, R146 ;  /* 0x0000009287877221 */ /* 0x000fe40000000000 */
[----:B------:R-:W-:Y:S02]  /*18030*/  FADD R132, R132, R33 ;  /* 0x0000002184847221 */ /* 0x000fe40000000000 */
[----:B------:R-:W-:Y:S02]  /*18040*/  FADD R135, R135, R147 ;  /* 0x0000009387877221 */ /* 0x000fe40000000000 */
[----:B------:R-:W-:Y:S02]  /*18050*/  FADD R132, R132, R145 ;  /* 0x0000009184847221 */ /* 0x000fe40000000000 */
[----:B------:R-:W-:-:S02]  /*18060*/  FADD R135, R135, R150 ;  /* 0x0000009687877221 */ /* 0x000fc40000000000 */
        /* <DEDUP_REMOVED lines=16> */
[----:B------:R-:W-:Y:S01]  /*18170*/  HGMMA.64x32x16.F32 R152, R24, gdesc[UR32].tnspB, R152, gsb0 ;  /* 0x4060002018987df0 */ /* 0x000fe20008000898 */
[----:B------:R-:W-:Y:S01]  /*18180*/  R2UR UR34, R12 ;  /* 0x000000000c2272ca */ /* 0x000fe200000e0000 */
[C---:B------:R-:W-:Y:S01]  /*18190*/  VIADD R12, R242.reuse, 0x3c0 ;  /* 0x000003c0f20c7836 */ /* 0x040fe20000000000 */
[----:B------:R-:W-:Y:S02]  /*181a0*/  R2UR UR35, R13 ;  /* 0x000000000d2372ca */ /* 0x000fe400000e0000 */
[----:B------:R-:W-:Y:S01]  /*181b0*/  MOV R13, 0x80000020 ;  /* 0x80000020000d7802 */ /* 0x000fe20000000f00 */
[----:B------:R-:W-:Y:S02]  /*181c0*/  WARPGROUP.DEPBAR.LE gsb0, 0x0 ;  /* 0x00008000000079c5 */ /* 0x000fe40000010000 */
[----:B------:R-:W-:Y:S01]  /*181d0*/  VIADD R24, R242, 0x780 ;  /* 0x00000780f2187836 */ /* 0x000fe20000000000 */
[----:B------:R-:W-:Y:S02]  /*181e0*/  MOV R25, 0x80000020 ;  /* 0x8000002000197802 */ /* 0x000fe40000000f00 */
[----:B------:R-:W-:-:S02]  /*181f0*/  F2FP.F16.F32.PACK_AB R27, R143, R142 ;  /* 0x0000008e8f1b723e */ /* 0x000fc400000000ff */
[----:B------:R-:W-:Y:S02]  /*18200*/  R2UR UR10, R24 ;  /* 0x00000000180a72ca */ /* 0x000fe400000e0000 */
[----:B------:R-:W-:Y:S02]  /*18210*/  R2UR UR11, R25 ;  /* 0x00000000190b72ca */ /* 0x000fe400000e0000 */
[----:B------:R-:W-:Y:S02]  /*18220*/  IADD3 R24, R242, 0xf80, RZ ;  /* 0x00000f80f2187810 */ /* 0x000fe40007ffe0ff */
[----:B------:R-:W-:Y:S02]  /*18230*/  MOV R25, 0x80000020 ;  /* 0x8000002000197802 */ /* 0x000fe40000000f00 */
[----:B------:R-:W-:Y:S02]  /*18240*/  R2UR UR26, R24 ;  /* 0x00000000181a72ca */ /* 0x000fe400000e0000 */
[----:B------:R-:W-:-:S02]  /*18250*/  R2UR UR27, R25 ;  /* 0x00000000191b72ca */ /* 0x000fc400000e0000 */
[----:B------:R-:W-:Y:S02]  /*18260*/  F2FP.F16.F32.PACK_AB R25, R139, R138 ;  /* 0x0000008a8b19723e */ /* 0x000fe400000000ff */
[----:B------:R-:W-:Y:S02]  /*18270*/  F2FP.F16.F32.PACK_AB R24, R137, R29 ;  /* 0x0000001d8918723e */ /* 0x000fe400000000ff */
[----:B------:R-:W-:-:S04]  /*18280*/  F2FP.F16.F32.PACK_AB R26, R141, R31 ;  /* 0x0000001f8d1a723e */ /* 0x000fc800000000ff */
        /* <DEDUP_REMOVED lines=13> */
[----:B------:R-:W-:Y:S01]  /*18360*/  FADD R12, R135, R151 ;  /* 0x00000097870c7221 */ /* 0x000fe20000000000 */
[----:B------:R-:W-:Y:S01]  /*18370*/  R2UR UR19, R13 ;  /* 0x000000000d1372ca */ /* 0x000fe200000e0000 */
[----:B------:R-:W-:Y:S01]  /*18380*/  FADD R13, R132, R149 ;  /* 0x00000095840d7221 */ /* 0x000fe20000000000 */
[----:B------:R-:W-:Y:S02]  /*18390*/  WARPGROUP.DEPBAR.LE gsb0, 0x0 ;  /* 0x00008000000079c5 */ /* 0x000fe40000010000 */
[----:B------:R-:W-:-:S06]  /*183a0*/  WARPGROUP.ARRIVE ;  /* 0x00000000000079c5 */ /* 0x000fcc0000000000 */
[----:B------:R-:W-:Y:S03]  /*183b0*/  HGMMA.64x32x16.F32 R168, R24, gdesc[UR24].tnspB, R168, gsb0 ;  /* 0x4060001818a87df0 */ /* 0x000fe600080008a8 */
[----:B------:R-:W-:Y:S02]  /*183c0*/  WARPGROUP.DEPBAR.LE gsb0, 0x0 ;  /* 0x00008000000079c5 */ /* 0x000fe40000010000 */
[----:B------:R-:W-:-:S06]  /*183d0*/  WARPGROUP.ARRIVE ;  /* 0x00000000000079c5 */ /* 0x000fcc0000000000 */
[----:B------:R-:W-:Y:S01]  /*183e0*/  HGMMA.64x32x16.F32 R152, R24, gdesc[UR32].tnspB, R152, gsb0 ;  /* 0x4060002018987df0 */ /* 0x000fe20008000898 */
[----:B------:R-:W-:Y:S02]  /*183f0*/  R2UR UR35, R243 ;  /* 0x00000000f32372ca */ /* 0x000fe400000e0000 */
[----:B------:R-:W-:Y:S02]  /*18400*/  WARPGROUP.DEPBAR.LE gsb0, 0x0 ;  /* 0x00008000000079c5 */ /* 0x000fe40000010000 */
[C---:B------:R-:W-:Y:S02]  /*18410*/  IADD3 R24, R242.reuse, 0x7c0, RZ ;  /* 0x000007c0f2187810 */ /* 0x040fe40007ffe0ff */
[C---:B------:R-:W-:Y:S01]  /*18420*/  IADD3 R26, R242.reuse, 0xfc0, RZ ;  /* 0x00000fc0f21a7810 */ /* 0x040fe20007ffe0ff */
[----:B------:R-:W-:Y:S01]  /*18430*/  VIADD R242, R242, 0x13c0 ;  /* 0x000013c0f2f27836 */ /* 0x000fe20000000000 */
[----:B------:R-:W-:Y:S02]  /*18440*/  MOV R25, 0x80000020 ;  /* 0x8000002000197802 */ /* 0x000fe40000000f00 */
[----:B------:R-:W-:-:S02]  /*18450*/  MOV R27, 0x80000020 ;  /* 0x80000020001b7802 */ /* 0x000fc40000000f00 */
[----:B------:R-:W-:Y:S02]  /*18460*/  R2UR UR10, R24 ;  /* 0x00000000180a72ca */ /* 0x000fe400000e0000 */
[----:B------:R-:W-:Y:S02]  /*18470*/  R2UR UR11, R25 ;  /* 0x00000000190b72ca */ /* 0x000fe400000e0000 */
[----:B------:R-:W-:Y:S02]  /*18480*/  R2UR UR26, R26 ;  /* 0x000000001a1a72ca */ /* 0x000fe400000e0000 */
[----:B------:R-:W-:Y:S02]  /*18490*/  R2UR UR27, R27 ;  /* 0x000000001b1b72ca */ /* 0x000fe400000e0000 */
[----:B------:R-:W-:Y:S02]  /*184a0*/  F2FP.F16.F32.PACK_AB R25, R147, R146 ;  /* 0x000000929319723e */ /* 0x000fe400000000ff */
[----:B------:R-:W-:-:S02]  /*184b0*/  F2FP.F16.F32.PACK_AB R27, R151, R150 ;  /* 0x00000096971b723e */ /* 0x000fc400000000ff */
[----:B------:R-:W-:Y:S02]  /*184c0*/  F2FP.F16.F32.PACK_AB R24, R145, R33 ;  /* 0x000000219118723e */ /* 0x000fe400000000ff */
[----:B------:R-:W-:Y:S02]  /*184d0*/  F2FP.F16.F32.PACK_AB R26, R149, R35 ;  /* 0x00000023951a723e */ /* 0x000fe400000000ff */
[----:B------:R-:W-:Y:S02]  /*184e0*/  R2UR UR34, R242 ;  /* 0x00000000f22272ca */ /* 0x000fe400000e0000 */
[----:B------:R-:W-:-:S06]  /*184f0*/  WARPGROUP.ARRIVE ;  /* 0x00000000000079c5 */ /* 0x000fcc0000000000 */
[----:B------:R-:W-:Y:S03]  /*18500*/  HGMMA.64x32x16.F32 R216, R24, gdesc[UR4].tnspB, R216, gsb0 ;  /* 0x4060000418d87df0 */ /* 0x000fe600080008d8 */
[----:B------:R-:W-:Y:S02]  /*18510*/  WARPGROUP.DEPBAR.LE gsb0, 0x0 ;  /* 0x00008000000079c5 */ /* 0x000fe40000010000 */
        /* <DEDUP_REMOVED lines=12> */
[----:B------:R-:W-:-:S04]  /*185e0*/  SEL R26, R5, RZ, P2 ;  /* 0x000000ff051a7207 */ /* 0x000fc80001000000 */
[----:B------:R-:W-:-:S04]  /*185f0*/  LEA R5, R26, R11, 0x3 ;  /* 0x0000000b1a057211 */ /* 0x000fc800078e18ff */
[----:B------:R-:W-:-:S04]  /*18600*/  PRMT R5, RZ, 0x654, R5 ;  /* 0x00000654ff057816 */ /* 0x000fc80000000005 */
[----:B------:R1:W-:Y:S01]  /*18610*/  SYNCS.ARRIVE.TRANS64.RED.A1T0 RZ, [R5+URZ], RZ ;  /* 0x000000ff05ff79a7 */ /* 0x0003e2000810043f */
[----:B------:R-:W-:Y:S05]  /*18620*/  @P1 BRA `(.L_x_44) ;  /* 0x0000000400041947 */ /* 0x000fea0003800000 */
[----:B------:R-:W-:Y:S01]  /*18630*/  ISETP.LT.OR P1, PT, R6, 0x1, !P0 ;  /* 0x000000010600780c */ /* 0x000fe20004721670 */
[----:B------:R-:W-:-:S12]  /*18640*/  BSSY B0, `(.L_x_45) ;  /* 0x000003e000007945 */ /* 0x000fd80003800000 */
[----:B------:R-:W-:Y:S05]  /*18650*/  @P1 BRA `(.L_x_46) ;  /* 0x0000000000f01947 */ /* 0x000fea0003800000 */
[----:B-1----:R-:W-:Y:S01]  /*18660*/  IMAD R5, R3, 0x8, R2 ;  /* 0x0000000803057824 */ /* 0x002fe200078e0202 */
[----:B------:R-:W-:Y:S02]  /*18670*/  SHF.L.U32 R24, R4, 0x1f, RZ ;  /* 0x0000001f04187819 */ /* 0x000fe400000006ff */
[----:B------:R-:W-:Y:S02]  /*18680*/  ISETP.NE.AND P2, PT, R0, RZ, PT ;  /* 0x000000ff0000720c */ /* 0x000fe40003f45270 */
[----:B------:R-:W1:Y:S02]  /*18690*/  SYNCS.PHASECHK.TRANS64.TRYWAIT P1, [R5+URZ+0x55020], R24 ;  /* 0x05502018050075a7 */ /* 0x000e64000802017f */
[----:B-1----:R-:W-:Y:S09]  /*186a0*/  @!P1 BRA `(.L_x_47) ;  /* 0x0000002800189947 */ /* 0x002ff20003800000 */
.L_x_92:
[----:B------:R-:W-:Y:S05]  /*186b0*/  @P2 BRA `(.L_x_48) ;  /* 0x0000000000142947 */ /* 0x000fea0003800000 */
[----:B------:R-:W-:Y:S02]  /*186c0*/  ISETP.NE.AND P1, PT, R238, RZ, PT ;  /* 0x000000ffee00720c */ /* 0x000fe40003f25270 */
[----:B-1----:R-:W-:-:S04]  /*186d0*/  MOV R24, 0x14000 ;  /* 0x0001400000187802 */ /* 0x002fc80000000f00 */
[----:B------:R2:W-:Y:S07]  /*186e0*/  SYNCS.ARRIVE.TRANS64 RZ, [R5+URZ+0x55000], R24 ;  /* 0x0550001805ff79a7 */ /* 0x0005ee000800003f */
[----:B------:R-:W-:Y:S05]  /*186f0*/  @!P1 BRA `(.L_x_48) ;  /* 0x0000000000049947 */ /* 0x000fea0003800000 */
[----:B------:R-:W-:Y:S01]  /*18700*/  BPT.TRAP 0x1 ;  /* 0x000000040000795c */ /* 0x000fe20000300000 */
.L_x_48:
[----:B-12---:R-:W-:Y:S01]  /*18710*/  IMAD R24, R3, 0x14000, R2 ;  /* 0x0001400003187824 */ /* 0x006fe200078e0202 */
        /* <DEDUP_REMOVED lines=8> */
[----:B------:R-:W-:Y:S01]  /*187a0*/  IADD3 R3, R3, 0x1, RZ ;  /* 0x0000000103037810 */ /* 0x000fe20007ffe0ff */
[----:B------:R-:W-:Y:S01]  /*187b0*/  UMOV UR42, URZ ;  /* 0x0000003f002a7c82 */ /* 0x000fe20008000000 */
[----:B------:R-:W-:Y:S01]  /*187c0*/  UMOV UR34, 0x20 ;  /* 0x0000002000227882 */ /* 0x000fe20000000000 */
[----:B------:R-:W-:Y:S01]  /*187d0*/  UMOV UR36, UR44 ;  /* 0x0000002c00247c82 */ /* 0x000fe20008000000 */
[----:B------:R-:W-:Y:S01]  /*187e0*/  UMOV UR37, UR45 ;  /* 0x0000002d00257c82 */ /* 0x000fe20008000000 */
        /* <DEDUP_REMOVED lines=34> */
[----:B--2---:R-:W-:Y:S01]  /*18a10*/  NOP ;  /* 0x0000000000007918 */ /* 0x004fe20000000000 */
.L_x_46:
[----:B------:R-:W-:Y:S05]  /*18a20*/  BSYNC B0 ;  /* 0x0000000000007941 */ /* 0x000fea0003800000 */
.L_x_45:
[----:B------:R-:W-:-:S07]  /*18a30*/  IADD3 R6, R6, -0x1, RZ ;  /* 0xffffffff06067810 */ /* 0x000fce0007ffe0ff */
.L_x_44:
[C---:B------:R-:W-:Y:S01]  /*18a40*/  ISETP.GT.AND P3, PT, R241.reuse, 0x1, PT ;  /* 0x00000001f100780c */ /* 0x040fe20003f64270 */
[----:B-1----:R-:W-:Y:S01]  /*18a50*/  VIADD R5, R26, 0x1 ;  /* 0x000000011a057836 */ /* 0x002fe20000000000 */
[----:B------:R-:W-:Y:S01]  /*18a60*/  IADD3 R14, R14, 0x1, RZ ;  /* 0x000000010e0e7810 */ /* 0x000fe20007ffe0ff */
[----:B------:R-:W-:Y:S01]  /*18a70*/  IMAD.MOV.U32 R240, RZ, RZ, R17 ;  /* 0x000000fffff07224 */ /* 0x000fe200078e0011 */
[----:B------:R-:W-:Y:S02]  /*18a80*/  IADD3 R241, R241, -0x1, RZ ;  /* 0xfffffffff1f17810 */ /* 0x000fe40007ffe0ff */
[----:B------:R-:W-:Y:S02]  /*18a90*/  ISETP.NE.AND P1, PT, R14, 0x4, PT ;  /* 0x000000040e00780c */ /* 0x000fe40003f25270 */
[----:B------:R-:W-:Y:S02]  /*18aa0*/  ISETP.NE.AND P2, PT, R5, 0x4, PT ;  /* 0x000000040500780c */ /* 0x000fe40003f45270 */
[----:B------:R-:W-:-:S02]  /*18ab0*/  SEL R24, RZ, 0x1, P1 ;  /* 0x00000001ff187807 */ /* 0x000fc40000800000 */
[----:B------:R-:W-:Y:S02]  /*18ac0*/  IADD3 R10, R10, 0x100, RZ ;  /* 0x000001000a0a7810 */ /* 0x000fe40007ffe0ff */
[----:B------:R-:W-:Y:S02]  /*18ad0*/  LOP3.LUT R9, R9, R24, RZ, 0x3c, !PT ;  /* 0x0000001809097212 */ /* 0x000fe400078e3cff */
[----:B------:R-:W-:Y:S02]  /*18ae0*/  MOV R239, R15 ;  /* 0x0000000f00ef7202 */ /* 0x000fe40000000f00 */
[----:B------:R-:W-:Y:S02]  /*18af0*/  SEL R14, R14, RZ, P1 ;  /* 0x000000ff0e0e7207 */ /* 0x000fe40000800000 */
[----:B------:R-:W-:Y:S01]  /*18b00*/  SEL R5, R5, RZ, P2 ;  /* 0x000000ff05057207 */ /* 0x000fe20001000000 */
[----:B------:R-:W-:Y:S06]  /*18b10*/  @P3 BRA `(.L_x_49) ;  /* 0xffffff7800883947 */ /* 0x000fec000383ffff */
.L_x_37:
[----:B------:R-:W-:Y:S05]  /*18b20*/  WARPSYNC.ALL ;  /* 0x0000000000007948 */ /* 0x000fea0003800000 */
[----:B------:R-:W1:Y:S01]  /*18b30*/  SHFL.BFLY PT, R0, R13, 0x1, 0x1f ;  /* 0x0c201f000d007f89 */ /* 0x000e6200000e0000 */
[----:B------:R-:W-:Y:S01]  /*18b40*/  BSSY B0, `(.L_x_50) ;  /* 0x0000023000007945 */ /* 0x000fe20003800000 */
[----:B------:R-:W-:Y:S01]  /*18b50*/  MOV R7, 0x7f800000 ;  /* 0x7f80000000077802 */ /* 0x000fe20000000f00 */
[----:B------:R-:W-:Y:S01]  /*18b60*/  IMAD.MOV.U32 R8, RZ, RZ, 0x3f800000 ;  /* 0x3f800000ff087424 */ /* 0x000fe200078e00ff */
[----:B------:R-:W2:Y:S01]  /*18b70*/  SHFL.BFLY PT, R3, R12, 0x1, 0x1f ;  /* 0x0c201f000c037f89 */ /* 0x000ea200000e0000 */
[----:B------:R-:W-:-:S02]  /*18b80*/  MOV R4, 0x3f800000 ;  /* 0x3f80000000047802 */ /* 0x000fc40000000f00 */
[----:B------:R-:W-:Y:S01]  /*18b90*/  MOV R9, 0x7f800000 ;  /* 0x7f80000000097802 */ /* 0x000fe20000000f00 */
[----:B-1----:R-:W-:Y:S01]  /*18ba0*/  FADD R0, R0, R13 ;  /* 0x0000000d00007221 */ /* 0x002fe20000000000 */
[----:B--2---:R-:W-:-:S04]  /*18bb0*/  FADD R14, R3, R12 ;  /* 0x0000000c030e7221 */ /* 0x004fc80000000000 */
[----:B------:R-:W1:Y:S04]  /*18bc0*/  SHFL.BFLY PT, R5, R0, 0x2, 0x1f ;  /* 0x0c401f0000057f89 */ /* 0x000e6800000e0000 */
[----:B------:R-:W2:Y:S01]  /*18bd0*/  SHFL.BFLY PT, R25, R14, 0x2, 0x1f ;  /* 0x0c401f000e197f89 */ /* 0x000ea200000e0000 */
[C---:B-1----:R-:W-:Y:S01]  /*18be0*/  FSETP.NE.AND P0, PT, R0.reuse, -R5, PT ;  /* 0x800000050000720b */ /* 0x042fe20003f05000 */
[----:B------:R-:W-:Y:S01]  /*18bf0*/  FADD R3, R0, R5 ;  /* 0x0000000500037221 */ /* 0x000fe20000000000 */
[----:B--2---:R-:W-:-:S11]  /*18c00*/  FADD R6, R14, R25 ;  /* 0x000000190e067221 */ /* 0x004fd60000000000 */
[----:B------:R-:W-:Y:S05]  /*18c10*/  @!P0 BRA `(.L_x_51) ;  /* 0x0000000000548947 */ /* 0x000fea0003800000 */
[----:B------:R-:W-:Y:S01]  /*18c20*/  VIADD R0, R3, 0x1800000 ;  /* 0x0180000003007836 */ /* 0x000fe20000000000 */
[----:B------:R-:W-:Y:S04]  /*18c30*/  BSSY B1, `(.L_x_52) ;  /* 0x000000c000017945 */ /* 0x000fe80003800000 */
[----:B------:R-:W-:-:S04]  /*18c40*/  LOP3.LUT R0, R0, 0x7f800000, RZ, 0xc0, !PT ;  /* 0x7f80000000007812 */ /* 0x000fc800078ec0ff */
[----:B------:R-:W-:-:S13]  /*18c50*/  ISETP.GT.U32.AND P0, PT, R0, 0x1ffffff, PT ;  /* 0x01ffffff0000780c */ /* 0x000fda0003f04070 */
[----:B------:R-:W-:Y:S05]  /*18c60*/  @P0 BRA `(.L_x_53) ;  /* 0x0000000000100947 */ /* 0x000fea0003800000 */
[----:B------:R-:W-:-:S07]  /*18c70*/  MOV R12, 0x18c90 ;  /* 0x00018c90000c7802 */ /* 0x000fce0000000f00 */
[----:B------:R-:W-:Y:S05]  /*18c80*/  CALL.REL.NOINC `($__internal_0_$__cuda_sm20_rcp_rn_f32_slowpath) ;  /* 0x0000002000b47944 */ /* 0x000fea0003c00000 */
[----:B------:R-:W-:Y:S01]  /*18c90*/  MOV R4, R0 ;  /* 0x0000000000047202 */ /* 0x000fe20000000f00 */
[----:B------:R-:W-:Y:S06]  /*18ca0*/  BRA `(.L_x_54) ;  /* 0x0000000000107947 */ /* 0x000fec0003800000 */
.L_x_53:
[----:B------:R-:W1:Y:S02]  /*18cb0*/  MUFU.RCP R4, R3 ;  /* 0x0000000300047308 */ /* 0x000e640000001000 */
[----:B-1----:R-:W-:-:S04]  /*18cc0*/  FFMA R0, R3, R4, -1 ;  /* 0xbf80000003007423 */ /* 0x002fc80000000004 */
[----:B------:R-:W-:-:S04]  /*18cd0*/  FADD.FTZ R5, -R0, -RZ ;  /* 0x800000ff00057221 */ /* 0x000fc80000010100 */
[----:B------:R-:W-:-:S07]  /*18ce0*/  FFMA R4, R4, R5, R4 ;  /* 0x0000000504047223 */ /* 0x000fce0000000004 */
.L_x_54:
[----:B------:R-:W-:Y:S05]  /*18cf0*/  BSYNC B1 ;  /* 0x0000000000017941 */ /* 0x000fea0003800000 */
.L_x_52:
[----:B------:R-:W-:Y:S01]  /*18d00*/  FSETP.GEU.AND P0, PT, |R3|, 1.175494350822287508e-38, PT ;  /* 0x008000000300780b */ /* 0x000fe20003f0e200 */
[----:B------:R-:W-:-:S12]  /*18d10*/  ULDC UR6, c[0x0][0x600] ;  /* 0x0001800000067ab9 */ /* 0x000fd80000000800 */
[----:B------:R-:W-:-:S04]  /*18d20*/  @!P0 FMUL R3, R3, 16777216 ;  /* 0x4b80000003038820 */ /* 0x000fc80000400000 */
[----:B------:R-:W1:Y:S02]  /*18d30*/  MUFU.LG2 R0, R3 ;  /* 0x0000000300007308 */ /* 0x000e640000000c00 */
[----:B-1----:R-:W-:-:S04]  /*18d40*/  @!P0 FADD R0, R0, -24 ;  /* 0xc1c0000000008421 */ /* 0x002fc80000000000 */
[----:B------:R-:W-:-:S04]  /*18d50*/  FMUL R0, R0, 0.69314718246459960938 ;  /* 0x3f31721800007820 */ /* 0x000fc80000400000 */
[----:B------:R-:W-:-:S07]  /*18d60*/  FFMA R9, R17, UR6, R0 ;  /* 0x0000000611097c23 */ /* 0x000fce0008000000 */
.L_x_51:
[----:B------:R-:W-:Y:S05]  /*18d70*/  BSYNC B0 ;  /* 0x0000000000007941 */ /* 0x000fea0003800000 */
.L_x_50:
[----:B------:R-:W-:Y:S01]  /*18d80*/  FSETP.NE.AND P0, PT, R14, -R25, PT ;  /* 0x800000190e00720b */ /* 0x000fe20003f05000 */
[----:B------:R-:W-:Y:S01]  /*18d90*/  ULDC UR4, c[0x0][0x608] ;  /* 0x0001820000047ab9 */ /* 0x000fe20000000800 */
[----:B------:R-:W-:Y:S01]  /*18da0*/  BSSY B0, `(.L_x_55) ;  /* 0x0000041000007945 */ /* 0x000fe20003800000 */
[----:B------:R-:W-:-:S04]  /*18db0*/  FMUL R4, R4, UR4 ;  /* 0x0000000404047c20 */ /* 0x000fc80008400000 */
[-C--:B------:R-:W-:Y:S01]  /*18dc0*/  FMUL R216, R216, R4.reuse ;  /* 0x00000004d8d87220 */ /* 0x080fe20000400000 */
        /* <DEDUP_REMOVED lines=39> */
[----:B------:R-:W-:Y:S06]  /*19040*/  @!P0 BRA `(.L_x_56) ;  /* 0x0000000000588947 */ /* 0x000fec0003800000 */
[----:B------:R-:W-:Y:S01]  /*19050*/  IADD3 R0, R6, 0x1800000, RZ ;  /* 0x0180000006007810 */ /* 0x000fe20007ffe0ff */
[----:B------:R-:W-:Y:S03]  /*19060*/  BSSY B1, `(.L_x_57) ;  /* 0x000000d000017945 */ /* 0x000fe60003800000 */
[----:B------:R-:W-:-:S04]  /*19070*/  LOP3.LUT R0, R0, 0x7f800000, RZ, 0xc0, !PT ;  /* 0x7f80000000007812 */ /* 0x000fc800078ec0ff */
[----:B------:R-:W-:-:S13]  /*19080*/  ISETP.GT.U32.AND P0, PT, R0, 0x1ffffff, PT ;  /* 0x01ffffff0000780c */ /* 0x000fda0003f04070 */
[----:B------:R-:W-:Y:S05]  /*19090*/  @P0 BRA `(.L_x_58) ;  /* 0x0000000000140947 */ /* 0x000fea0003800000 */
[----:B------:R-:W-:Y:S01]  /*190a0*/  IMAD.MOV.U32 R3, RZ, RZ, R6 ;  /* 0x000000ffff037224 */ /* 0x000fe200078e0006 */
[----:B------:R-:W-:-:S07]  /*190b0*/  MOV R12, 0x190d0 ;  /* 0x000190d0000c7802 */ /* 0x000fce0000000f00 */
[----:B------:R-:W-:Y:S05]  /*190c0*/  CALL.REL.NOINC `($__internal_0_$__cuda_sm20_rcp_rn_f32_slowpath) ;  /* 0x0000001c00a47944 */ /* 0x000fea0003c00000 */
[----:B------:R-:W-:Y:S01]  /*190d0*/  MOV R8, R0 ;  /* 0x0000000000087202 */ /* 0x000fe20000000f00 */
[----:B------:R-:W-:Y:S06]  /*190e0*/  BRA `(.L_x_59) ;  /* 0x0000000000107947 */ /* 0x000fec0003800000 */
.L_x_58:
[----:B------:R-:W1:Y:S02]  /*190f0*/  MUFU.RCP R3, R6 ;  /* 0x0000000600037308 */ /* 0x000e640000001000 */
[----:B-1----:R-:W-:-:S04]  /*19100*/  FFMA R0, R6, R3, -1 ;  /* 0xbf80000006007423 */ /* 0x002fc80000000003 */
[----:B------:R-:W-:-:S04]  /*19110*/  FADD.FTZ R0, -R0, -RZ ;  /* 0x800000ff00007221 */ /* 0x000fc80000010100 */
[----:B------:R-:W-:-:S07]  /*19120*/  FFMA R8, R3, R0, R3 ;  /* 0x0000000003087223 */ /* 0x000fce0000000003 */
.L_x_59:
[----:B------:R-:W-:Y:S05]  /*19130*/  BSYNC B1 ;  /* 0x0000000000017941 */ /* 0x000fea0003800000 */
.L_x_57:
[----:B------:R-:W-:Y:S01]  /*19140*/  FSETP.GEU.AND P0, PT, |R6|, 1.175494350822287508e-38, PT ;  /* 0x008000000600780b */ /* 0x000fe20003f0e200 */
[----:B------:R-:W-:-:S12]  /*19150*/  ULDC UR4, c[0x0][0x600] ;  /* 0x0001800000047ab9 */ /* 0x000fd80000000800 */
[----:B------:R-:W-:-:S04]  /*19160*/  @!P0 FMUL R6, R6, 16777216 ;  /* 0x4b80000006068820 */ /* 0x000fc80000400000 */
[----:B------:R-:W1:Y:S02]  /*19170*/  MUFU.LG2 R0, R6 ;  /* 0x0000000600007308 */ /* 0x000e640000000c00 */
[----:B-1----:R-:W-:-:S04]  /*19180*/  @!P0 FADD R0, R0, -24 ;  /* 0xc1c0000000008421 */ /* 0x002fc80000000000 */
[----:B------:R-:W-:-:S04]  /*19190*/  FMUL R0, R0, 0.69314718246459960938 ;  /* 0x3f31721800007820 */ /* 0x000fc80000400000 */
[----:B------:R-:W-:-:S07]  /*191a0*/  FFMA R7, R15, UR4, R0 ;  /* 0x000000040f077c23 */ /* 0x000fce0008000000 */
.L_x_56:
[----:B------:R-:W-:Y:S05]  /*191b0*/  BSYNC B0 ;  /* 0x0000000000007941 */ /* 0x000fea0003800000 */
.L_x_55:
[C---:B------:R-:W-:Y:S01]  /*191c0*/  LOP3.LUT P0, RZ, R16.reuse, 0x3, RZ, 0xc0, !PT ;  /* 0x0000000310ff7812 */ /* 0x040fe2000780c0ff */
[----:B------:R-:W-:Y:S01]  /*191d0*/  ULDC UR4, c[0x0][0x608] ;  /* 0x0001820000047ab9 */ /* 0x000fe20000000800 */
[----:B------:R-:W-:Y:S01]  /*191e0*/  LOP3.LUT R17, R16, 0x7f, RZ, 0xc0, !PT ;  /* 0x0000007f10117812 */ /* 0x000fe200078ec0ff */
[----:B------:R-:W-:Y:S01]  /*191f0*/  FMUL R8, R8, UR4 ;  /* 0x0000000408087c20 */ /* 0x000fe20008400000 */
[----:B------:R-:W-:Y:S01]  /*19200*/  ULDC.64 UR8, c[0x0][0x208] ;  /* 0x0000820000087ab9 */ /* 0x000fe20000000a00 */
[----:B------:R-:W-:Y:S01]  /*19210*/  BSSY B0, `(.L_x_60) ;  /* 0x0000030000007945 */ /* 0x000fe20003800000 */
[----:B------:R-:W-:Y:S01]  /*19220*/  SHF.R.U32.HI R18, RZ, 0x5, R17 ;  /* 0x00000005ff127819 */ /* 0x000fe20000011611 */
        /* <DEDUP_REMOVED lines=24> */
[----:B------:R-:W-:Y:S06]  /*193b0*/  @P0 BRA `(.L_x_61) ;  /* 0x0000000000540947 */ /* 0x000fec0003800000 */
[----:B------:R-:W1:Y:S01]  /*193c0*/  S2UR UR4, SR_CTAID.X ;  /* 0x00000000000479c3 */ /* 0x000e620000002500 */
[----:B------:R-:W-:Y:S02]  /*193d0*/  SHF.R.U32.HI R0, RZ, 0x2, R16 ;  /* 0x00000002ff007819 */ /* 0x000fe40000011610 */
[----:B------:R-:W-:Y:S02]  /*193e0*/  SHF.L.U32 R3, R18, 0x4, RZ ;  /* 0x0000000412037819 */ /* 0x000fe400000006ff */
[----:B------:R-:W-:-:S04]  /*193f0*/  LOP3.LUT R0, R0, 0x7, RZ, 0xc0, !PT ;  /* 0x0000000700007812 */ /* 0x000fc800078ec0ff */
[----:B------:R-:W-:Y:S01]  /*19400*/  LOP3.LUT R0, R3, 0xfffffff0, R0, 0xe2, !PT ;  /* 0xfffffff003007812 */ /* 0x000fe200078ee200 */
[----:B-1----:R-:W-:-:S03]  /*19410*/  USHF.L.U32 UR6, UR4, 0x6, URZ ;  /* 0x0000000604067899 */ /* 0x002fc6000800063f */
[----:B------:R-:W-:Y:S02]  /*19420*/  ULDC.64 UR4, c[0x0][0x688] ;  /* 0x0001a20000047ab9 */ /* 0x000fe40000000a00 */
[----:B------:R-:W-:Y:S02]  /*19430*/  UIMAD UR4, UR44, UR4, UR6 ;  /* 0x000000042c0472a4 */ /* 0x000fe4000f8e0206 */
[----:B------:R-:W-:Y:S02]  /*19440*/  LOP3.LUT R3, R0, UR6, RZ, 0xfc, !PT ;  /* 0x0000000600037c12 */ /* 0x000fe4000f8efcff */
[----:B------:R-:W-:-:S03]  /*19450*/  UIMAD UR4, UR45, UR5, UR4 ;  /* 0x000000052d0472a4 */ /* 0x000fc6000f8e0204 */
[C---:B------:R-:W-:Y:S01]  /*19460*/  VIADD R4, R3.reuse, 0x8 ;  /* 0x0000000803047836 */ /* 0x040fe20000000000 */
[----:B------:R-:W-:Y:S02]  /*19470*/  ULDC UR5, c[0x0][0x288] ;  /* 0x0000a20000057ab9 */ /* 0x000fe40000000800 */
[----:B------:R-:W-:Y:S02]  /*19480*/  ISETP.GE.U32.AND P0, PT, R3, UR5, PT ;  /* 0x0000000503007c0c */ /* 0x000fe4000bf06070 */
[----:B------:R-:W-:Y:S02]  /*19490*/  IADD3 R0, P2, R0, UR4, RZ ;  /* 0x0000000400007c10 */ /* 0x000fe4000ff5e0ff */
[----:B------:R-:W-:Y:S01]  /*194a0*/  ISETP.GE.U32.AND P1, PT, R4, UR5, PT ;  /* 0x0000000504007c0c */ /* 0x000fe2000bf26070 */
[----:B------:R-:W-:Y:S01]  /*194b0*/  ULDC.64 UR4, c[0x0][0x680] ;  /* 0x0001a00000047ab9 */ /* 0x000fe20000000a00 */
[----:B------:R-:W-:Y:S02]  /*194c0*/  IADD3.X R3, RZ, RZ, RZ, P2, !PT ;  /* 0x000000ffff037210 */ /* 0x000fe400017fe4ff */
[----:B------:R-:W-:-:S04]  /*194d0*/  LEA R4, P2, R0, UR4, 0x2 ;  /* 0x0000000400047c11 */ /* 0x000fc8000f8410ff */
[----:B------:R-:W-:-:S05]  /*194e0*/  LEA.HI.X R5, R0, UR5, R3, 0x2, P2 ;  /* 0x0000000500057c11 */ /* 0x000fca00090f1403 */
[----:B------:R1:W-:Y:S04]  /*194f0*/  @!P0 STG.E desc[UR8][R4.64], R9 ;  /* 0x0000000904008986 */ /* 0x0003e8000c101908 */
[----:B------:R1:W-:Y:S02]  /*19500*/  @!P1 STG.E desc[UR8][R4.64+0x20], R7 ;  /* 0x0000200704009986 */ /* 0x0003e4000c101908 */
.L_x_61:
[----:B------:R-:W-:Y:S05]  /*19510*/  BSYNC B0 ;  /* 0x0000000000007941 */ /* 0x000fea0003800000 */
.L_x_60:
[----:B------:R-:W-:Y:S01]  /*19520*/  ULDC.64 UR4, c[0x0][0x730] ;  /* 0x0001cc0000047ab9 */ /* 0x000fe20000000a00 */
[-C--:B------:R-:W-:Y:S01]  /*19530*/  FMUL R170, R170, R8.reuse ;  /* 0x00000008aaaa7220 */ /* 0x080fe20000400000 */
[----:B------:R-:W-:Y:S01]  /*19540*/  ISETP.NE.U32.AND P0, PT, RZ, UR4, PT ;  /* 0x00000004ff007c0c */ /* 0x000fe2000bf05070 */
[-C--:B------:R-:W-:Y:S01]  /*19550*/  FMUL R46, R171, R8.reuse ;  /* 0x00000008ab2e7220 */ /* 0x080fe20000400000 */
[-C--:B------:R-:W-:Y:S01]  /*19560*/  FMUL R174, R174, R8.reuse ;  /* 0x00000008aeae7220 */ /* 0x080fe20000400000 */
[-C--:B------:R-:W-:Y:S01]  /*19570*/  FMUL R48, R175, R8.reuse ;  /* 0x00000008af307220 */ /* 0x080fe20000400000 */
[----:B------:R-:W-:Y:S01]  /*19580*/  ISETP.NE.AND.EX P0, PT, RZ, UR5, PT, P0 ;  /* 0x00000005ff007c0c */ /* 0x000fe2000bf05300 */
        /* <DEDUP_REMOVED lines=13> */
[----:B------:R-:W-:Y:S02]  /*19660*/  ULDC.64 UR4, c[0x0][0x728] ;  /* 0x0001ca0000047ab9 */ /* 0x000fe40000000a00 */
[----:B------:R-:W-:-:S04]  /*19670*/  ISETP.NE.U32.AND P0, PT, RZ, UR4, PT ;  /* 0x00000004ff007c0c */ /* 0x000fc8000bf05070 */
[----:B------:R-:W-:-:S13]  /*19680*/  ISETP.NE.AND.EX P0, PT, RZ, UR5, PT, P0 ;  /* 0x00000005ff007c0c */ /* 0x000fda000bf05300 */
[----:B------:R-:W-:Y:S05]  /*19690*/  @!P0 BRA `(.L_x_63) ;  /* 0x00000000000c8947 */ /* 0x000fea0003800000 */
[----:B-1----:R-:W1:Y:S02]  /*196a0*/  LDC.64 R4, c[0x0][0x728] ;  /* 0x0001ca00ff047b82 */ /* 0x002e640000000a00 */
[----:B-1----:R2:W5:Y:S01]  /*196b0*/  LDG.E R4, desc[UR8][R4.64] ;  /* 0x0000000804047981 */ /* 0x002562000c1e1900 */
[----:B------:R-:W-:Y:S05]  /*196c0*/  BRA `(.L_x_62) ;  /* 0x0000000000047947 */ /* 0x000fea0003800000 */
.L_x_63:
[----:B-1----:R-:W3:Y:S02]  /*196d0*/  LDC R4, c[0x0][0x720] ;  /* 0x0001c800ff047b82 */ /* 0x002ee40000000800 */
.L_x_62:
[----:B------:R-:W-:Y:S02]  /*196e0*/  MOV R0, RZ ;  /* 0x000000ff00007202 */ /* 0x000fe40000000f00 */
[----:B---3-5:R-:W-:Y:S02]  /*196f0*/  MOV R45, R4 ;  /* 0x00000004002d7202 */ /* 0x028fe40000000f00 */
[----:B------:R-:W-:-:S13]  /*19700*/  LOP3.LUT P0, RZ, R0, 0x1bf, RZ, 0xc0, !PT ;  /* 0x000001bf00ff7812 */ /* 0x000fda000780c0ff */
[----:B------:R-:W-:Y:S05]  /*19710*/  @!P0 BRA `(.L_x_64) ;  /* 0x0000000000408947 */ /* 0x000fea0003800000 */
[----:B------:R-:W-:Y:S01]  /*19720*/  MOV R0, 0x0 ;  /* 0x0000000000007802 */ /* 0x000fe20000000f00 */
[----:B------:R-:W-:Y:S01]  /*19730*/  ULDC.64 UR4, c[0x4][0x70] ;  /* 0x01001c0000047ab9 */ /* 0x000fe20000000a00 */
[----:B------:R-:W-:Y:S01]  /*19740*/  ULDC.64 UR6, c[0x4][0x8] ;  /* 0x0100020000067ab9 */ /* 0x000fe20000000a00 */
[----:B-1----:R-:W-:Y:S01]  /*19750*/  IMAD.U32 R4, RZ, RZ, UR4 ;  /* 0x00000004ff047e24 */ /* 0x002fe2000f8e00ff */
[----:B------:R1:W3:Y:S01]  /*19760*/  LDC.64 R14, c[0x4][R0] ;  /* 0x01000000000e7b82 */ /* 0x0002e20000000a00 */
[----:B--2---:R-:W-:Y:S01]  /*19770*/  MOV R5, UR5 ;  /* 0x0000000500057c02 */ /* 0x004fe20008000f00 */
[----:B------:R-:W-:Y:S01]  /*19780*/  ULDC.64 UR4, c[0x4][0x78] ;  /* 0x01001e0000047ab9 */ /* 0x000fe20000000a00 */
[----:B------:R-:W-:Y:S01]  /*19790*/  MOV R10, UR6 ;  /* 0x00000006000a7c02 */ /* 0x000fe20008000f00 */
[----:B------:R-:W-:Y:S01]  /*197a0*/  IMAD.U32 R7, RZ, RZ, UR5 ;  /* 0x00000005ff077e24 */ /* 0x000fe2000f8e00ff */
[----:B------:R-:W-:Y:S01]  /*197b0*/  MOV R6, UR4 ;  /* 0x0000000400067c02 */ /* 0x000fe20008000f00 */
[----:B------:R-:W-:Y:S01]  /*197c0*/  IMAD.MOV.U32 R8, RZ, RZ, 0x70 ;  /* 0x00000070ff087424 */ /* 0x000fe200078e00ff */
[----:B------:R-:W-:-:S02]  /*197d0*/  MOV R11, UR7 ;  /* 0x00000007000b7c02 */ /* 0x000fc40008000f00 */
[----:B------:R-:W-:Y:S02]  /*197e0*/  MOV R12, 0x1 ;  /* 0x00000001000c7802 */ /* 0x000fe40000000f00 */
[----:B-1----:R-:W-:-:S07]  /*197f0*/  MOV R13, RZ ;  /* 0x000000ff000d7202 */ /* 0x002fce0000000f00 */
[----:B------:R-:W-:-:S07]  /*19800*/  LEPC R20, `(.L_x_64) ;  /* 0x000000001014794e */ /* 0x000fce0000000000 */
[----:B---3--:R-:W-:Y:S05]  /*19810*/  CALL.ABS.NOINC R14 ;  /* 0x000000000e007343 */ /* 0x008fea0003c00000 */
.L_x_64:
        /* <DEDUP_REMOVED lines=18> */
.L_x_65:
[----:B------:R-:W-:Y:S01]  /*19940*/  ULDC.64 UR4, c[0x0][0x730] ;  /* 0x0001cc0000047ab9 */ /* 0x000fe20000000a00 */
[----:B------:R-:W-:Y:S01]  /*19950*/  IMAD.SHL.U32 R0, R16, 0x20, RZ ;  /* 0x0000002010007824 */ /* 0x000fe200078e00ff */
[----:B------:R-:W-:Y:S01]  /*19960*/  ISETP.NE.U32.AND P0, PT, RZ, UR4, PT ;  /* 0x00000004ff007c0c */ /* 0x000fe2000bf05070 */
[----:B------:R-:W-:Y:S01]  /*19970*/  VIADD R17, R17, 0x1f ;  /* 0x0000001f11117836 */ /* 0x000fe20000000000 */
[----:B-1----:R-:W-:Y:S02]  /*19980*/  SHF.R.U32.HI R4, RZ, 0x1, R16 ;  /* 0x00000001ff047819 */ /* 0x002fe40000011610 */
[----:B------:R-:W-:Y:S02]  /*19990*/  ISETP.NE.AND.EX P0, PT, RZ, UR5, PT, P0 ;  /* 0x00000005ff007c0c */ /* 0x000fe4000bf05300 */
[C---:B------:R-:W-:Y:S02]  /*199a0*/  LOP3.LUT R3, R0.reuse, 0xc0, RZ, 0xc0, !PT ;  /* 0x000000c000037812 */ /* 0x040fe400078ec0ff */
[----:B--2---:R-:W-:-:S02]  /*199b0*/  LOP3.LUT R5, R0, 0x20, RZ, 0xc0, !PT ;  /* 0x0000002000057812 */ /* 0x004fc400078ec0ff */
[----:B------:R-:W-:Y:S02]  /*199c0*/  LOP3.LUT R3, R3, 0x8, R4, 0xf8, !PT ;  /* 0x0000000803037812 */ /* 0x000fe400078ef804 */
[----:B------:R-:W-:Y:S02]  /*199d0*/  SHF.L.U32 R4, R16, 0x2, RZ ;  /* 0x0000000210047819 */ /* 0x000fe400000006ff */
[----:B------:R-:W-:Y:S02]  /*199e0*/  LEA R5, R18, R5, 0x9 ;  /* 0x0000000512057211 */ /* 0x000fe400078e48ff */
[----:B------:R-:W-:Y:S01]  /*199f0*/  LOP3.LUT R3, R3, 0x18, R4, 0x78, !PT ;  /* 0x0000001803037812 */ /* 0x000fe200078e7804 */
[----:B------:R-:W1:Y:S01]  /*19a00*/  @P0 LDC R45, c[0x0][0x720] ;  /* 0x0001c800ff2d0b82 */ /* 0x000e620000000800 */
[----:B------:R-:W-:Y:S02]  /*19a10*/  LOP3.LUT R0, R0, 0x100, RZ, 0xc0, !PT ;  /* 0x0000010000007812 */ /* 0x000fe400078ec0ff */
[----:B------:R-:W-:-:S02]  /*19a20*/  ISETP.GT.U32.AND P1, PT, R17, 0x3e, PT ;  /* 0x0000003e1100780c */ /* 0x000fc40003f24070 */
[----:B------:R-:W-:Y:S02]  /*19a30*/  IADD3 R3, R3, R5, R0 ;  /* 0x0000000503037210 */ /* 0x000fe40007ffe000 */
[----:B------:R-:W-:Y:S02]  /*19a40*/  LOP3.LUT P0, RZ, R16, 0x4, RZ, 0xc0, !PT ;  /* 0x0000000410ff7812 */ /* 0x000fe4000780c0ff */
[----:B------:R-:W-:-:S05]  /*19a50*/  LEA R3, R3, R2, 0x1 ;  /* 0x0000000203037211 */ /* 0x000fca00078e08ff */
[----:B------:R-:W-:Y:S02]  /*19a60*/  VIADD R21, R3, 0x1000 ;  /* 0x0000100003157836 */ /* 0x000fe40000000000 */
[-C--:B-1----:R-:W-:Y:S01]  /*19a70*/  FMUL R5, R218, R45.reuse ;  /* 0x0000002dda057220 */ /* 0x082fe20000400000 */
        /* <DEDUP_REMOVED lines=15> */
[----:B------:R-:W-:Y:S01]  /*19b70*/  F2FP.F16.F32.PACK_AB R5, R0, R5 ;  /* 0x000000050005723e */ /* 0x000fe200000000ff */
[-C--:B------:R-:W-:Y:S01]  /*19b80*/  FMUL R13, R30, R45.reuse ;  /* 0x0000002d1e0d7220 */ /* 0x080fe20000400000 */
[----:B------:R-:W-:Y:S01]  /*19b90*/  MOV R0, 0x10 ;  /* 0x0000001000007802 */ /* 0x000fe20000000f00 */
        /* <DEDUP_REMOVED lines=63> */
[----:B------:R-:W-:Y:S01]  /*19f90*/  FMUL R45, R166, R45 ;  /* 0x0000002da62d7220 */ /* 0x000fe20000400000 */
[----:B------:R-:W-:-:S02]  /*19fa0*/  F2FP.F16.F32.PACK_AB R9, R10, R9 ;  /* 0x000000090a09723e */ /* 0x000fc400000000ff */
[----:B------:R-:W-:Y:S02]  /*19fb0*/  F2FP.F16.F32.PACK_AB R4, R217, R4 ;  /* 0x00000004d904723e */ /* 0x000fe400000000ff */
[----:B------:R-:W-:Y:S02]  /*19fc0*/  F2FP.F16.F32.PACK_AB R6, R221, R6 ;  /* 0x00000006dd06723e */ /* 0x000fe400000000ff */
[----:B------:R-:W-:Y:S02]  /*19fd0*/  F2FP.F16.F32.PACK_AB R8, R225, R224 ;  /* 0x000000e0e108723e */ /* 0x000fe400000000ff */
[----:B------:R-:W-:Y:S02]  /*19fe0*/  F2FP.F16.F32.PACK_AB R10, R229, R228 ;  /* 0x000000e4e50a723e */ /* 0x000fe400000000ff */
[----:B------:R-:W-:Y:S02]  /*19ff0*/  F2FP.F16.F32.PACK_AB R11, R12, R11 ;  /* 0x0000000b0c0b723e */ /* 0x000fe400000000ff */
[----:B------:R-:W-:Y:S01]  /*1a000*/  SEL R0, R0, 0xfffffff0, !P0 ;  /* 0xfffffff000007807 */ /* 0x000fe20004000000 */
[----:B------:R-:W-:Y:S06]  /*1a010*/  @P1 BRA `(.L_x_66) ;  /* 0x0000000000041947 */ /* 0x000fec0003800000 */
[----:B------:R-:W-:-:S04]  /*1a020*/  DEPBAR.LE SB0, 0x1 ;  /* 0x000080400000791a */ /* 0x000fc80000000000 */
.L_x_66:
[----:B------:R-:W-:Y:S05]  /*1a030*/  WARPSYNC.ALL ;  /* 0x0000000000007948 */ /* 0x000fea0003800000 */
[----:B------:R-:W-:Y:S01]  /*1a040*/  BAR.SYNC.DEFER_BLOCKING 0x1, 0x80 ;  /* 0x0042000000007b1d */ /* 0x000fe20000010000 */
[C---:B------:R-:W-:Y:S02]  /*1a050*/  LEA R21, R0.reuse, R21, 0x1 ;  /* 0x0000001500157211 */ /* 0x040fe400078e08ff */
[----:B------:R-:W-:Y:S02]  /*1a060*/  LEA R0, R0, R3, 0x1 ;  /* 0x0000000300007211 */ /* 0x000fe400078e08ff */
[----:B------:R-:W-:Y:S01]  /*1a070*/  F2FP.F16.F32.PACK_AB R13, R13, R14 ;  /* 0x0000000e0d0d723e */ /* 0x000fe200000000ff */
[----:B------:R-:W-:Y:S01]  /*1a080*/  BSSY B0, `(.L_x_67) ;  /* 0x000001e000007945 */ /* 0x000fe20003800000 */
[----:B------:R-:W-:-:S02]  /*1a090*/  F2FP.F16.F32.PACK_AB R15, R15, R16 ;  /* 0x000000100f0f723e */ /* 0x000fc400000000ff */
[----:B------:R-:W-:Y:S02]  /*1a0a0*/  F2FP.F16.F32.PACK_AB R17, R17, R18 ;  /* 0x000000121111723e */ /* 0x000fe400000000ff */
[----:B------:R-:W-:Y:S02]  /*1a0b0*/  F2FP.F16.F32.PACK_AB R12, R201, R200 ;  /* 0x000000c8c90c723e */ /* 0x000fe400000000ff */
[----:B------:R-:W-:Y:S02]  /*1a0c0*/  F2FP.F16.F32.PACK_AB R14, R205, R204 ;  /* 0x000000cccd0e723e */ /* 0x000fe400000000ff */
[----:B------:R-:W-:Y:S02]  /*1a0d0*/  F2FP.F16.F32.PACK_AB R16, R209, R208 ;  /* 0x000000d0d110723e */ /* 0x000fe400000000ff */
[----:B------:R-:W-:Y:S02]  /*1a0e0*/  F2FP.F16.F32.PACK_AB R18, R213, R212 ;  /* 0x000000d4d512723e */ /* 0x000fe400000000ff */
[----:B------:R-:W-:Y:S01]  /*1a0f0*/  F2FP.F16.F32.PACK_AB R19, R19, R20 ;  /* 0x000000141313723e */ /* 0x000fe200000000ff */
[----:B------:R1:W-:Y:S04]  /*1a100*/  STSM.16.M88.4 [R3], R4 ;  /* 0x0000000403007844 */ /* 0x0003e80000000200 */
[----:B------:R1:W-:Y:S01]  /*1a110*/  STSM.16.M88.4 [R0], R8 ;  /* 0x0000000800007844 */ /* 0x0003e20000000200 */
[----:B------:R-:W-:Y:S01]  /*1a120*/  @!PT LDS RZ, [RZ] ;  /* 0x00000000fffff984 */ /* 0x000fe20000000800 */
[----:B------:R-:W-:Y:S01]  /*1a130*/  @!PT LDS RZ, [RZ] ;  /* 0x00000000fffff984 */ /* 0x000fe20000000800 */
[----:B------:R-:W-:Y:S01]  /*1a140*/  @!PT LDS RZ, [RZ] ;  /* 0x00000000fffff984 */ /* 0x000fe20000000800 */
[----:B------:R-:W-:Y:S01]  /*1a150*/  @!PT LDS RZ, [RZ] ;  /* 0x00000000fffff984 */ /* 0x000fe20000000800 */
[----:B------:R2:W-:Y:S06]  /*1a160*/  MEMBAR.ALL.CTA ;  /* 0x0000000000007992 */ /* 0x0005ec0000008000 */
[----:B--2---:R-:W2:Y:S02]  /*1a170*/  FENCE.VIEW.ASYNC.S ;  /* 0x00000000000073c6 */ /* 0x004ea40000000000 */
[----:B--2---:R-:W-:Y:S06]  /*1a180*/  BAR.SYNC.DEFER_BLOCKING 0x1, 0x80 ;  /* 0x0042000000007b1d */ /* 0x004fec0000010000 */
[----:B------:R-:W-:Y:S05]  /*1a190*/  @P1 BRA `(.L_x_68) ;  /* 0x0000000000301947 */ /* 0x000fea0003800000 */
[----:B------:R-:W2:Y:S01]  /*1a1a0*/  S2UR UR10, SR_CTAID.X ;  /* 0x00000000000a79c3 */ /* 0x000ea20000002500 */
[----:B------:R-:W-:Y:S01]  /*1a1b0*/  ULDC.64 UR4, c[0x0][0x198] ;  /* 0x0000660000047ab9 */ /* 0x000fe20000000a00 */
[----:B------:R-:W-:Y:S01]  /*1a1c0*/  R2UR UR8, R2 ;  /* 0x00000000020872ca */ /* 0x000fe200000e0000 */
[----:B------:R-:W-:Y:S01]  /*1a1d0*/  UIADD3 UR4, UP0, UR4, 0x670, URZ ;  /* 0x0000067004047890 */ /* 0x000fe2000ff1e03f */
[----:B------:R-:W-:Y:S01]  /*1a1e0*/  UMOV UR9, URZ ;  /* 0x0000003f00097c82 */ /* 0x000fe20008000000 */
[----:B------:R-:W-:Y:S02]  /*1a1f0*/  UMOV UR11, UR44 ;  /* 0x0000002c000b7c82 */ /* 0x000fe40008000000 */
[----:B------:R-:W-:Y:S01]  /*1a200*/  UIADD3.X UR5, URZ, UR5, URZ, UP0, !UPT ;  /* 0x000000053f057290 */ /* 0x000fe200087fe43f */
[----:B------:R-:W-:Y:S01]  /*1a210*/  UMOV UR12, UR45 ;  /* 0x0000002d000c7c82 */ /* 0x000fe20008000000 */
[----:B--2---:R-:W-:-:S09]  /*1a220*/  USHF.L.U32 UR10, UR10, 0x6, URZ ;  /* 0x000000060a0a7899 */ /* 0x004fd2000800063f */
[----:B------:R2:W-:Y:S01]  /*1a230*/  UTMASTG.4D [UR8], [UR4] ;  /* 0x00000008040073b5 */ /* 0x0005e20008018000 */
[----:B------:R0:W-:Y:S01]  /*1a240*/  UTMACMDFLUSH ;  /* 0x00000000000079b7 */ /* 0x0001e20000000000 */
[----:B--2---:R-:W-:-:S04]  /*1a250*/  DEPBAR.LE SB0, 0x1 ;  /* 0x000080400000791a */ /* 0x004fc80000000000 */
.L_x_68:
[----:B------:R-:W-:Y:S05]  /*1a260*/  BSYNC B0 ;  /* 0x0000000000007941 */ /* 0x000fea0003800000 */
.L_x_67:
[----:B------:R-:W-:Y:S01]  /*1a270*/  BAR.SYNC.DEFER_BLOCKING 0x1, 0x80 ;  /* 0x0042000000007b1d */ /* 0x000fe20000010000 */
[----:B------:R-:W-:Y:S02]  /*1a280*/  F2FP.F16.F32.PACK_AB R184, R185, R184 ;  /* 0x000000b8b9b8723e */ /* 0x000fe400000000ff */
[----:B------:R-:W-:Y:S02]  /*1a290*/  F2FP.F16.F32.PACK_AB R192, R193, R192 ;  /* 0x000000c0c1c0723e */ /* 0x000fe400000000ff */
[----:B------:R-:W-:Y:S01]  /*1a2a0*/  F2FP.F16.F32.PACK_AB R185, R22, R23 ;  /* 0x0000001716b9723e */ /* 0x000fe200000000ff */
[----:B------:R-:W-:Y:S01]  /*1a2b0*/  BSSY B0, `(.L_x_69) ;  /* 0x000001d000007945 */ /* 0x000fe20003800000 */
[----:B------:R-:W-:Y:S02]  /*1a2c0*/  F2FP.F16.F32.PACK_AB R186, R189, R188 ;  /* 0x000000bcbdba723e */ /* 0x000fe400000000ff */
[----:B------:R-:W-:Y:S02]  /*1a2d0*/  F2FP.F16.F32.PACK_AB R187, R24, R25 ;  /* 0x0000001918bb723e */ /* 0x000fe400000000ff */
[----:B------:R-:W-:-:S02]  /*1a2e0*/  F2FP.F16.F32.PACK_AB R193, R26, R27 ;  /* 0x0000001b1ac1723e */ /* 0x000fc400000000ff */
[----:B------:R-:W-:Y:S02]  /*1a2f0*/  F2FP.F16.F32.PACK_AB R194, R197, R196 ;  /* 0x000000c4c5c2723e */ /* 0x000fe400000000ff */
[----:B------:R-:W-:Y:S01]  /*1a300*/  F2FP.F16.F32.PACK_AB R195, R28, R29 ;  /* 0x0000001d1cc3723e */ /* 0x000fe200000000ff */
[----:B------:R2:W-:Y:S04]  /*1a310*/  STSM.16.M88.4 [R3+0x1000], R12 ;  /* 0x0010000c03007844 */ /* 0x0005e80000000200 */
[----:B------:R2:W-:Y:S01]  /*1a320*/  STSM.16.M88.4 [R0+0x1000], R16 ;  /* 0x0010001000007844 */ /* 0x0005e20000000200 */
[----:B------:R-:W-:Y:S01]  /*1a330*/  @!PT LDS RZ, [RZ] ;  /* 0x00000000fffff984 */ /* 0x000fe20000000800 */
[----:B------:R-:W-:Y:S01]  /*1a340*/  @!PT LDS RZ, [RZ] ;  /* 0x00000000fffff984 */ /* 0x000fe20000000800 */
[----:B------:R-:W-:Y:S01]  /*1a350*/  @!PT LDS RZ, [RZ] ;  /* 0x00000000fffff984 */ /* 0x000fe20000000800 */
[----:B------:R-:W-:Y:S01]  /*1a360*/  @!PT LDS RZ, [RZ] ;  /* 0x00000000fffff984 */ /* 0x000fe20000000800 */
[----:B------:R3:W-:Y:S06]  /*1a370*/  MEMBAR.ALL.CTA ;  /* 0x0000000000007992 */ /* 0x0007ec0000008000 */
[----:B---3--:R-:W3:Y:S02]  /*1a380*/  FENCE.VIEW.ASYNC.S ;  /* 0x00000000000073c6 */ /* 0x008ee40000000000 */
[----:B---3--:R-:W-:Y:S06]  /*1a390*/  BAR.SYNC.DEFER_BLOCKING 0x1, 0x80 ;  /* 0x0042000000007b1d */ /* 0x008fec0000010000 */
[----:B------:R-:W-:Y:S05]  /*1a3a0*/  @P1 BRA `(.L_x_70) ;  /* 0x0000000000341947 */ /* 0x000fea0003800000 */
[----:B------:R-:W3:Y:S01]  /*1a3b0*/  S2UR UR10, SR_CTAID.X ;  /* 0x00000000000a79c3 */ /* 0x000ee20000002500 */
[----:B------:R-:W-:Y:S01]  /*1a3c0*/  R2UR UR8, R2 ;  /* 0x00000000020872ca */ /* 0x000fe200000e0000 */
[----:B------:R-:W-:Y:S01]  /*1a3d0*/  ULDC.64 UR4, c[0x0][0x198] ;  /* 0x0000660000047ab9 */ /* 0x000fe20000000a00 */
[----:B------:R-:W-:Y:S01]  /*1a3e0*/  UMOV UR9, 0x20 ;  /* 0x0000002000097882 */ /* 0x000fe20000000000 */
[----:B------:R-:W-:Y:S01]  /*1a3f0*/  UIADD3 UR4, UP0, UR4, 0x670, URZ ;  /* 0x0000067004047890 */ /* 0x000fe2000ff1e03f */
[----:B------:R-:W-:Y:S01]  /*1a400*/  UMOV UR11, UR44 ;  /* 0x0000002c000b7c82 */ /* 0x000fe20008000000 */
[----:B------:R-:W-:Y:S02]  /*1a410*/  UMOV UR12, UR45 ;  /* 0x0000002d000c7c82 */ /* 0x000fe40008000000 */
[----:B------:R-:W-:-:S06]  /*1a420*/  UIADD3.X UR5, URZ, UR5, URZ, UP0, !UPT ;  /* 0x000000053f057290 */ /* 0x000fcc00087fe43f */
[----:B------:R-:W-:Y:S02]  /*1a430*/  UIADD3 UR8, UR8, 0x1000, URZ ;  /* 0x0000100008087890 */ /* 0x000fe4000fffe03f */
[----:B---3--:R-:W-:-:S09]  /*1a440*/  USHF.L.U32 UR10, UR10, 0x6, URZ ;  /* 0x000000060a0a7899 */ /* 0x008fd2000800063f */
[----:B------:R3:W-:Y:S01]  /*1a450*/  UTMASTG.4D [UR8], [UR4] ;  /* 0x00000008040073b5 */ /* 0x0007e20008018000 */
[----:B------:R0:W-:Y:S01]  /*1a460*/  UTMACMDFLUSH ;  /* 0x00000000000079b7 */ /* 0x0001e20000000000 */
[----:B---3--:R-:W-:-:S04]  /*1a470*/  DEPBAR.LE SB0, 0x1 ;  /* 0x000080400000791a */ /* 0x008fc80000000000 */
.L_x_70:
[----:B------:R-:W-:Y:S05]  /*1a480*/  BSYNC B0 ;  /* 0x0000000000007941 */ /* 0x000fea0003800000 */
.L_x_69:
        /* <DEDUP_REMOVED lines=17> */
[----:B----4-:R-:W4:Y:S02]  /*1a5a0*/  FENCE.VIEW.ASYNC.S ;  /* 0x00000000000073c6 */ /* 0x010f240000000000 */
[----:B----4-:R-:W-:Y:S06]  /*1a5b0*/  BAR.SYNC.DEFER_BLOCKING 0x1, 0x80 ;  /* 0x0042000000007b1d */ /* 0x010fec0000010000 */
[----:B------:R-:W-:Y:S05]  /*1a5c0*/  @P1 BRA `(.L_x_72) ;  /* 0x0000000000301947 */ /* 0x000fea0003800000 */
[----:B------:R-:W4:Y:S01]  /*1a5d0*/  S2UR UR10, SR_CTAID.X ;  /* 0x00000000000a79c3 */ /* 0x000f220000002500 */
[----:B------:R-:W-:Y:S01]  /*1a5e0*/  ULDC.64 UR4, c[0x0][0x198] ;  /* 0x0000660000047ab9 */ /* 0x000fe20000000a00 */
[----:B------:R-:W-:Y:S01]  /*1a5f0*/  R2UR UR8, R2 ;  /* 0x00000000020872ca */ /* 0x000fe200000e0000 */
[----:B------:R-:W-:Y:S01]  /*1a600*/  UIADD3 UR4, UP0, UR4, 0x670, URZ ;  /* 0x0000067004047890 */ /* 0x000fe2000ff1e03f */
[----:B------:R-:W-:Y:S01]  /*1a610*/  UMOV UR9, 0x40 ;  /* 0x0000004000097882 */ /* 0x000fe20000000000 */
[----:B------:R-:W-:Y:S02]  /*1a620*/  UMOV UR11, UR44 ;  /* 0x0000002c000b7c82 */ /* 0x000fe40008000000 */
[----:B------:R-:W-:Y:S01]  /*1a630*/  UIADD3.X UR5, URZ, UR5, URZ, UP0, !UPT ;  /* 0x000000053f057290 */ /* 0x000fe200087fe43f */
[----:B------:R-:W-:Y:S01]  /*1a640*/  UMOV UR12, UR45 ;  /* 0x0000002d000c7c82 */ /* 0x000fe20008000000 */
[----:B----4-:R-:W-:-:S09]  /*1a650*/  USHF.L.U32 UR10, UR10, 0x6, URZ ;  /* 0x000000060a0a7899 */ /* 0x010fd2000800063f */
[----:B------:R4:W-:Y:S01]  /*1a660*/  UTMASTG.4D [UR8], [UR4] ;  /* 0x00000008040073b5 */ /* 0x0009e20008018000 */
[----:B------:R0:W-:Y:S01]  /*1a670*/  UTMACMDFLUSH ;  /* 0x00000000000079b7 */ /* 0x0001e20000000000 */
[----:B----4-:R-:W-:-:S04]  /*1a680*/  DEPBAR.LE SB0, 0x1 ;  /* 0x000080400000791a */ /* 0x010fc80000000000 */
.L_x_72:
[----:B------:R-:W-:Y:S05]  /*1a690*/  BSYNC B0 ;  /* 0x0000000000007941 */ /* 0x000fea0003800000 */
.L_x_71:
        /* <DEDUP_REMOVED lines=11> */
[----:B------:R4:W-:Y:S01]  /*1a750*/  STSM.16.M88.4 [R21], R176 ;  /* 0x000000b015007844 */ /* 0x0009e20000000200 */
[----:B------:R-:W-:Y:S01]  /*1a760*/  @!PT LDS RZ, [RZ] ;  /* 0x00000000fffff984 */ /* 0x000fe20000000800 */
[----:B------:R-:W-:Y:S01]  /*1a770*/  @!PT LDS RZ, [RZ] ;  /* 0x00000000fffff984 */ /* 0x000fe20000000800 */
[----:B------:R-:W-:Y:S01]  /*1a780*/  @!PT LDS RZ, [RZ] ;  /* 0x00000000fffff984 */ /* 0x000fe20000000800 */
[----:B------:R-:W-:Y:S01]  /*1a790*/  @!PT LDS RZ, [RZ] ;  /* 0x00000000fffff984 */ /* 0x000fe20000000800 */
[----:B------:R5:W-:Y:S06]  /*1a7a0*/  MEMBAR.ALL.CTA ;  /* 0x0000000000007992 */ /* 0x000bec0000008000 */
[----:B-----5:R-:W5:Y:S02]  /*1a7b0*/  FENCE.VIEW.ASYNC.S ;  /* 0x00000000000073c6 */ /* 0x020f640000000000 */
[----:B-----5:R-:W-:Y:S06]  /*1a7c0*/  BAR.SYNC.DEFER_BLOCKING 0x1, 0x80 ;  /* 0x0042000000007b1d */ /* 0x020fec0000010000 */
[----:B------:R-:W-:Y:S05]  /*1a7d0*/  @P1 BRA `(.L_x_74) ;  /* 0x0000000000341947 */ /* 0x000fea0003800000 */
[----:B------:R-:W5:Y:S01]  /*1a7e0*/  S2UR UR10, SR_CTAID.X ;  /* 0x00000000000a79c3 */ /* 0x000f620000002500 */
        /* <DEDUP_REMOVED lines=8> */
[----:B-----5:R-:W-:-:S09]  /*1a870*/  USHF.L.U32 UR10, UR10, 0x6, URZ ;  /* 0x000000060a0a7899 */ /* 0x020fd2000800063f */
[----:B------:R1:W-:Y:S01]  /*1a880*/  UTMASTG.4D [UR8], [UR4] ;  /* 0x00000008040073b5 */ /* 0x0003e20008018000 */
[----:B------:R0:W-:Y:S01]  /*1a890*/  UTMACMDFLUSH ;  /* 0x00000000000079b7 */ /* 0x0001e20000000000 */
[----:B-1----:R-:W-:-:S04]  /*1a8a0*/  DEPBAR.LE SB0, 0x1 ;  /* 0x000080400000791a */ /* 0x002fc80000000000 */
.L_x_74:
[----:B------:R-:W-:Y:S05]  /*1a8b0*/  BSYNC B0 ;  /* 0x0000000000007941 */ /* 0x000fea0003800000 */
.L_x_73:
[----:B------:R-:W-:Y:S06]  /*1a8c0*/  BAR.SYNC.DEFER_BLOCKING 0x1, 0x80 ;  /* 0x0042000000007b1d */ /* 0x000fec0000010000 */
[----:B------:R-:W-:Y:S01]  /*1a8d0*/  BSSY B0, `(.L_x_75) ;  /* 0x0000016000007945 */ /* 0x000fe20003800000 */
[----:B------:R1:W-:Y:S04]  /*1a8e0*/  STSM.16.M88.4 [R3], R152 ;  /* 0x0000009803007844 */ /* 0x0003e80000000200 */
        /* <DEDUP_REMOVED lines=10> */
[----:B------:R-:W-:Y:S01]  /*1a990*/  ULDC.64 UR4, c[0x0][0x198] ;  /* 0x0000660000047ab9 */ /* 0x000fe20000000a00 */
[----:B------:R-:W-:Y:S01]  /*1a9a0*/  R2UR UR8, R2 ;  /* 0x00000000020872ca */ /* 0x000fe200000e0000 */
[----:B------:R-:W-:Y:S01]  /*1a9b0*/  UIADD3 UR4, UP0, UR4, 0x670, URZ ;  /* 0x0000067004047890 */ /* 0x000fe2000ff1e03f */
[----:B------:R-:W-:Y:S01]  /*1a9c0*/  UMOV UR9, 0x80 ;  /* 0x0000008000097882 */ /* 0x000fe20000000000 */
[----:B------:R-:W-:Y:S02]  /*1a9d0*/  UMOV UR11, UR44 ;  /* 0x0000002c000b7c82 */ /* 0x000fe40008000000 */
[----:B------:R-:W-:Y:S01]  /*1a9e0*/  UIADD3.X UR5, URZ, UR5, URZ, UP0, !UPT ;  /* 0x000000053f057290 */ /* 0x000fe200087fe43f */
[----:B------:R-:W-:Y:S01]  /*1a9f0*/  UMOV UR12, UR45 ;  /* 0x0000002d000c7c82 */ /* 0x000fe20008000000 */
[----:B-----5:R-:W-:-:S09]  /*1aa00*/  USHF.L.U32 UR10, UR10, 0x6, URZ ;  /* 0x000000060a0a7899 */ /* 0x020fd2000800063f */
[----:B------:R1:W-:Y:S02]  /*1aa10*/  UTMASTG.4D [UR8], [UR4] ;  /* 0x00000008040073b5 */ /* 0x0003e40008018000 */
[----:B-1----:R0:W-:Y:S02]  /*1aa20*/  UTMACMDFLUSH ;  /* 0x00000000000079b7 */ /* 0x0021e40000000000 */
.L_x_76:
[----:B------:R-:W-:Y:S05]  /*1aa30*/  BSYNC B0 ;  /* 0x0000000000007941 */ /* 0x000fea0003800000 */
.L_x_75:
[----:B------:R-:W-:-:S04]  /*1aa40*/  DEPBAR.LE SB0, 0x0 ;  /* 0x000080000000791a */ /* 0x000fc80000000000 */
[----:B------:R-:W-:Y:S05]  /*1aa50*/  EXIT ;  /* 0x000000000000794d */ /* 0x000fea0003800000 */
.L_x_7:
[----:B-1----:R1:W2:Y:S02]  /*1aa60*/  SYNCS.PHASECHK.TRANS64.TRYWAIT P2, [R3+URZ+0x55048], R2 ;  /* 0x05504802030075a7 */ /* 0x0022a4000804017f */
[----:B--2---:R-:W-:Y:S05]  /*1aa70*/  @!P2 NANOSLEEP.SYNCS 0x989680 ;  /* 0x009896800000a95d */ /* 0x004fea0003900000 */
[----:B------:R-:W2:Y:S02]  /*1aa80*/  @!P2 SYNCS.PHASECHK.TRANS64 P2, [R3+URZ+0x55048], R2 ;  /* 0x055048020300a5a7 */ /* 0x000ea4000804007f */
[----:B--2---:R-:W-:Y:S05]  /*1aa90*/  @!P2 BRA `(.L_x_7) ;  /* 0xfffffffc00f0a947 */ /* 0x004fea000383ffff */
[----:B------:R-:W-:Y:S05]  /*1aaa0*/  BRA `(.L_x_77) ;  /* 0xfffffe5c00187947 */ /* 0x000fea000383ffff */
.L_x_12:
[----:B-1----:R1:W2:Y:S02]  /*1aab0*/  SYNCS.PHASECHK.TRANS64.TRYWAIT P1, [R7+URZ+0x55020], R2 ;  /* 0x05502002070075a7 */ /* 0x0022a4000802017f */
[----:B--2---:R-:W-:Y:S05]  /*1aac0*/  @!P1 NANOSLEEP.SYNCS 0x989680 ;  /* 0x009896800000995d */ /* 0x004fea0003900000 */
[----:B------:R-:W2:Y:S02]  /*1aad0*/  @!P1 SYNCS.PHASECHK.TRANS64 P1, [R7+URZ+0x55020], R2 ;  /* 0x05502002070095a7 */ /* 0x000ea4000802007f */
[----:B--2---:R-:W-:Y:S05]  /*1aae0*/  @!P1 BRA `(.L_x_12) ;  /* 0xfffffffc00f09947 */ /* 0x004fea000383ffff */
[----:B------:R-:W-:Y:S05]  /*1aaf0*/  BRA `(.L_x_78) ;  /* 0xfffffe6000207947 */ /* 0x000fea000383ffff */
.L_x_14:
[----:B-1----:R1:W2:Y:S02]  /*1ab00*/  SYNCS.PHASECHK.TRANS64.TRYWAIT P1, [R2+URZ+0x55020], R7 ;  /* 0x05502007020075a7 */ /* 0x0022a4000802017f */
[----:B--2---:R-:W-:Y:S05]  /*1ab10*/  @!P1 NANOSLEEP.SYNCS 0x989680 ;  /* 0x009896800000995d */ /* 0x004fea0003900000 */
[----:B------:R-:W2:Y:S02]  /*1ab20*/  @!P1 SYNCS.PHASECHK.TRANS64 P1, [R2+URZ+0x55020], R7 ;  /* 0x05502007020095a7 */ /* 0x000ea4000802007f */
[----:B--2---:R-:W-:Y:S05]  /*1ab30*/  @!P1 BRA `(.L_x_14) ;  /* 0xfffffffc00f09947 */ /* 0x004fea000383ffff */
[----:B------:R-:W-:Y:S05]  /*1ab40*/  BRA `(.L_x_79) ;  /* 0xfffffe6000d87947 */ /* 0x000fea000383ffff */
.L_x_17:
[----:B-1----:R1:W2:Y:S02]  /*1ab50*/  SYNCS.PHASECHK.TRANS64.TRYWAIT P1, [R4+URZ+0x55020], R9 ;  /* 0x05502009040075a7 */ /* 0x0022a4000802017f */
[----:B--2---:R-:W-:Y:S05]  /*1ab60*/  @!P1 NANOSLEEP.SYNCS 0x989680 ;  /* 0x009896800000995d */ /* 0x004fea0003900000 */
[----:B------:R-:W2:Y:S02]  /*1ab70*/  @!P1 SYNCS.PHASECHK.TRANS64 P1, [R4+URZ+0x55020], R9 ;  /* 0x05502009040095a7 */ /* 0x000ea4000802007f */
[----:B--2---:R-:W-:Y:S05]  /*1ab80*/  @!P1 BRA `(.L_x_17) ;  /* 0xfffffffc00f09947 */ /* 0x004fea000383ffff */
[----:B------:R-:W-:Y:S05]  /*1ab90*/  BRA `(.L_x_80) ;  /* 0xfffffe6400bc7947 */ /* 0x000fea000383ffff */
.L_x_19:
[----:B-1----:R1:W2:Y:S02]  /*1aba0*/  SYNCS.PHASECHK.TRANS64.TRYWAIT P1, [R9+URZ+0x55020], R2 ;  /* 0x05502002090075a7 */ /* 0x0022a4000802017f */
[----:B--2---:R-:W-:Y:S05]  /*1abb0*/  @!P1 NANOSLEEP.SYNCS 0x989680 ;  /* 0x009896800000995d */ /* 0x004fea0003900000 */
[----:B------:R-:W2:Y:S02]  /*1abc0*/  @!P1 SYNCS.PHASECHK.TRANS64 P1, [R9+URZ+0x55020], R2 ;  /* 0x05502002090095a7 */ /* 0x000ea4000802007f */
[----:B--2---:R-:W-:Y:S05]  /*1abd0*/  @!P1 BRA `(.L_x_19) ;  /* 0xfffffffc00f09947 */ /* 0x004fea000383ffff */
[----:B------:R-:W-:Y:S05]  /*1abe0*/  BRA `(.L_x_81) ;  /* 0xfffffe68008c7947 */ /* 0x000fea000383ffff */
.L_x_21:
[----:B-1----:R1:W2:Y:S02]  /*1abf0*/  SYNCS.PHASECHK.TRANS64.TRYWAIT P1, [R2+URZ+0x55040], R152 ;  /* 0x05504098020075a7 */ /* 0x0022a4000802017f */
[----:B--2---:R-:W-:Y:S05]  /*1ac00*/  @!P1 NANOSLEEP.SYNCS 0x989680 ;  /* 0x009896800000995d */ /* 0x004fea0003900000 */
[----:B------:R-:W2:Y:S02]  /*1ac10*/  @!P1 SYNCS.PHASECHK.TRANS64 P1, [R2+URZ+0x55040], R152 ;  /* 0x05504098020095a7 */ /* 0x000ea4000802007f */
[----:B--2---:R-:W-:Y:S05]  /*1ac20*/  @!P1 BRA `(.L_x_21) ;  /* 0xfffffffc00f09947 */ /* 0x004fea000383ffff */
[----:B------:R-:W-:Y:S05]  /*1ac30*/  BRA `(.L_x_82) ;  /* 0xfffffe6c00747947 */ /* 0x000fea000383ffff */
.L_x_22:
[----:B--2---:R2:W3:Y:S02]  /*1ac40*/  SYNCS.PHASECHK.TRANS64.TRYWAIT P1, [R2+URZ+0x55000], R152 ;  /* 0x05500098020075a7 */ /* 0x0044e4000802017f */
[----:B---3--:R-:W-:Y:S05]  /*1ac50*/  @!P1 NANOSLEEP.SYNCS 0x989680 ;  /* 0x009896800000995d */ /* 0x008fea0003900000 */
[----:B------:R-:W3:Y:S02]  /*1ac60*/  @!P1 SYNCS.PHASECHK.TRANS64 P1, [R2+URZ+0x55000], R152 ;  /* 0x05500098020095a7 */ /* 0x000ee4000802007f */
[----:B---3--:R-:W-:Y:S05]  /*1ac70*/  @!P1 BRA `(.L_x_22) ;  /* 0xfffffffc00f09947 */ /* 0x008fea000383ffff */
[----:B------:R-:W-:Y:S05]  /*1ac80*/  BRA `(.L_x_83) ;  /* 0xfffffe6c00807947 */ /* 0x000fea000383ffff */
.L_x_23:
[----:B-1----:R1:W3:Y:S02]  /*1ac90*/  SYNCS.PHASECHK.TRANS64.TRYWAIT P6, [R2+URZ+0x55008], R152 ;  /* 0x05500898020075a7 */ /* 0x0022e400080c017f */
[----:B---3--:R-:W-:Y:S05]  /*1aca0*/  @!P6 NANOSLEEP.SYNCS 0x989680 ;  /* 0x009896800000e95d */ /* 0x008fea0003900000 */
[----:B------:R-:W3:Y:S02]  /*1acb0*/  @!P6 SYNCS.PHASECHK.TRANS64 P6, [R2+URZ+0x55008], R152 ;  /* 0x055008980200e5a7 */ /* 0x000ee400080c007f */
[----:B---3--:R-:W-:Y:S05]  /*1acc0*/  @!P6 BRA `(.L_x_23) ;  /* 0xfffffffc00f0e947 */ /* 0x008fea000383ffff */
[----:B------:R-:W-:Y:S05]  /*1acd0*/  BRA `(.L_x_84) ;  /* 0xfffffeac00547947 */ /* 0x000fea000383ffff */
.L_x_25:
[----:B-1----:R1:W2:Y:S02]  /*1ace0*/  SYNCS.PHASECHK.TRANS64.TRYWAIT P2, [R24+URZ+0x55000], R15 ;  /* 0x0550000f180075a7 */ /* 0x0022a4000804017f */
[----:B--2---:R-:W-:Y:S05]  /*1acf0*/  @!P2 NANOSLEEP.SYNCS 0x989680 ;  /* 0x009896800000a95d */ /* 0x004fea0003900000 */
[----:B------:R-:W2:Y:S02]  /*1ad00*/  @!P2 SYNCS.PHASECHK.TRANS64 P2, [R24+URZ+0x55000], R15 ;  /* 0x0550000f1800a5a7 */ /* 0x000ea4000804007f */
[----:B--2---:R-:W-:Y:S05]  /*1ad10*/  @!P2 BRA `(.L_x_25) ;  /* 0xfffffffc00f0a947 */ /* 0x004fea000383ffff */
[----:B------:R-:W-:Y:S05]  /*1ad20*/  BRA `(.L_x_85) ;  /* 0xfffffee800807947 */ /* 0x000fea000383ffff */
.L_x_28:
[----:B-1----:R1:W2:Y:S02]  /*1ad30*/  SYNCS.PHASECHK.TRANS64.TRYWAIT P3, [R15+URZ+0x55020], R238 ;  /* 0x055020ee0f0075a7 */ /* 0x0022a4000806017f */
[----:B--2---:R-:W-:Y:S05]  /*1ad40*/  @!P3 NANOSLEEP.SYNCS 0x989680 ;  /* 0x009896800000b95d */ /* 0x004fea0003900000 */
[----:B------:R-:W2:Y:S02]  /*1ad50*/  @!P3 SYNCS.PHASECHK.TRANS64 P3, [R15+URZ+0x55020], R238 ;  /* 0x055020ee0f00b5a7 */ /* 0x000ea4000806007f */
[----:B--2---:R-:W-:Y:S05]  /*1ad60*/  @!P3 BRA `(.L_x_28) ;  /* 0xfffffffc00f0b947 */ /* 0x004fea000383ffff */
[----:B------:R-:W-:Y:S05]  /*1ad70*/  BRA `(.L_x_86) ;  /* 0xfffffeec00d87947 */ /* 0x000fea000383ffff */
.L_x_30:
[----:B-1----:R1:W2:Y:S02]  /*1ad80*/  SYNCS.PHASECHK.TRANS64.TRYWAIT P6, [R245+URZ+0x55000], R240 ;  /* 0x055000f0f50075a7 */ /* 0x0022a400080c017f */
[----:B--2---:R-:W-:Y:S05]  /*1ad90*/  @!P6 NANOSLEEP.SYNCS 0x989680 ;  /* 0x009896800000e95d */ /* 0x004fea0003900000 */
[----:B------:R-:W2:Y:S02]  /*1ada0*/  @!P6 SYNCS.PHASECHK.TRANS64 P6, [R245+URZ+0x55000], R240 ;  /* 0x055000f0f500e5a7 */ /* 0x000ea400080c007f */
[----:B--2---:R-:W-:Y:S05]  /*1adb0*/  @!P6 BRA `(.L_x_30) ;  /* 0xfffffffc00f0e947 */ /* 0x004fea000383ffff */
[----:B------:R-:W-:Y:S05]  /*1adc0*/  BRA `(.L_x_87) ;  /* 0xfffffefc00387947 */ /* 0x000fea000383ffff */
.L_x_34:
[----:B-1----:R1:W2:Y:S02]  /*1add0*/  SYNCS.PHASECHK.TRANS64.TRYWAIT P2, [R24+URZ+0x55020], R25 ;  /* 0x05502019180075a7 */ /* 0x0022a4000804017f */
[----:B--2---:R-:W-:Y:S05]  /*1ade0*/  @!P2 NANOSLEEP.SYNCS 0x989680 ;  /* 0x009896800000a95d */ /* 0x004fea0003900000 */
[----:B------:R-:W2:Y:S02]  /*1adf0*/  @!P2 SYNCS.PHASECHK.TRANS64 P2, [R24+URZ+0x55020], R25 ;  /* 0x055020191800a5a7 */ /* 0x000ea4000804007f */
[----:B--2---:R-:W-:Y:S05]  /*1ae00*/  @!P2 BRA `(.L_x_34) ;  /* 0xfffffffc00f0a947 */ /* 0x004fea000383ffff */
[----:B------:R-:W-:Y:S05]  /*1ae10*/  BRA `(.L_x_88) ;  /* 0xffffff5000c47947 */ /* 0x000fea000383ffff */
.L_x_38:
[----:B-1----:R1:W2:Y:S02]  /*1ae20*/  SYNCS.PHASECHK.TRANS64.TRYWAIT P1, [R24+URZ+0x55000], R15 ;  /* 0x0550000f180075a7 */ /* 0x0022a4000802017f */
[----:B--2---:R-:W-:Y:S05]  /*1ae30*/  @!P1 NANOSLEEP.SYNCS 0x989680 ;  /* 0x009896800000995d */ /* 0x004fea0003900000 */
[----:B------:R-:W2:Y:S02]  /*1ae40*/  @!P1 SYNCS.PHASECHK.TRANS64 P1, [R24+URZ+0x55000], R15 ;  /* 0x0550000f180095a7 */ /* 0x000ea4000802007f */
[----:B--2---:R-:W-:Y:S05]  /*1ae50*/  @!P1 BRA `(.L_x_38) ;  /* 0xfffffffc00f09947 */ /* 0x004fea000383ffff */
[----:B------:R-:W-:Y:S05]  /*1ae60*/  BRA `(.L_x_89) ;  /* 0xffffff5400c87947 */ /* 0x000fea000383ffff */
.L_x_41:
[----:B-1----:R1:W2:Y:S02]  /*1ae70*/  SYNCS.PHASECHK.TRANS64.TRYWAIT P2, [R15+URZ+0x55020], R242 ;  /* 0x055020f20f0075a7 */ /* 0x0022a4000804017f */
[----:B--2---:R-:W-:Y:S05]  /*1ae80*/  @!P2 NANOSLEEP.SYNCS 0x989680 ;  /* 0x009896800000a95d */ /* 0x004fea0003900000 */
[----:B------:R-:W2:Y:S02]  /*1ae90*/  @!P2 SYNCS.PHASECHK.TRANS64 P2, [R15+URZ+0x55020], R242 ;  /* 0x055020f20f00a5a7 */ /* 0x000ea4000804007f */
[----:B--2---:R-:W-:Y:S05]  /*1aea0*/  @!P2 BRA `(.L_x_41) ;  /* 0xfffffffc00f0a947 */ /* 0x004fea000383ffff */
[----:B------:R-:W-:Y:S05]  /*1aeb0*/  BRA `(.L_x_90) ;  /* 0xffffff5c00487947 */ /* 0x000fea000383ffff */
.L_x_43:
[----:B-1----:R1:W2:Y:S02]  /*1aec0*/  SYNCS.PHASECHK.TRANS64.TRYWAIT P3, [R243+URZ+0x55000], R242 ;  /* 0x055000f2f30075a7 */ /* 0x0022a4000806017f */
[----:B--2---:R-:W-:Y:S05]  /*1aed0*/  @!P3 NANOSLEEP.SYNCS 0x989680 ;  /* 0x009896800000b95d */ /* 0x004fea0003900000 */
[----:B------:R-:W2:Y:S02]  /*1aee0*/  @!P3 SYNCS.PHASECHK.TRANS64 P3, [R243+URZ+0x55000], R242 ;  /* 0x055000f2f300b5a7 */ /* 0x000ea4000806007f */
[----:B--2---:R-:W-:Y:S05]  /*1aef0*/  @!P3 BRA `(.L_x_43) ;  /* 0xfffffffc00f0b947 */ /* 0x004fea000383ffff */
[----:B------:R-:W-:Y:S05]  /*1af00*/  BRA `(.L_x_91) ;  /* 0xffffff78009c7947 */ /* 0x000fea000383ffff */
.L_x_47:
[----:B-1----:R1:W2:Y:S02]  /*1af10*/  SYNCS.PHASECHK.TRANS64.TRYWAIT P1, [R5+URZ+0x55020], R24 ;  /* 0x05502018050075a7 */ /* 0x0022a4000802017f */
[----:B--2---:R-:W-:Y:S05]  /*1af20*/  @!P1 NANOSLEEP.SYNCS 0x989680 ;  /* 0x009896800000995d */ /* 0x004fea0003900000 */
[----:B------:R-:W2:Y:S02]  /*1af30*/  @!P1 SYNCS.PHASECHK.TRANS64 P1, [R5+URZ+0x55020], R24 ;  /* 0x05502018050095a7 */ /* 0x000ea4000802007f */
[----:B--2---:R-:W-:Y:S05]  /*1af40*/  @!P1 BRA `(.L_x_47) ;  /* 0xfffffffc00f09947 */ /* 0x004fea000383ffff */
[----:B------:R-:W-:Y:S05]  /*1af50*/  BRA `(.L_x_92) ;  /* 0xffffffd400d47947 */ /* 0x000fea000383ffff */
        .weak           $__internal_0_$__cuda_sm20_rcp_rn_f32_slowpath
        .type           $__internal_0_$__cuda_sm20_rcp_rn_f32_slowpath,@function
        .size           $__internal_0_$__cuda_sm20_rcp_rn_f32_slowpath,(.L_x_98 - $__internal_0_$__cuda_sm20_rcp_rn_f32_slowpath)
$__internal_0_$__cuda_sm20_rcp_rn_f32_slowpath:
[----:B------:R-:W-:Y:S01]  /*1af60*/  IMAD.SHL.U32 R0, R3, 0x2, RZ ;  /* 0x0000000203007824 */ /* 0x000fe200078e00ff */
[----:B------:R-:W-:Y:S04]  /*1af70*/  BSSY B2, `(.L_x_93) ;  /* 0x0000030000027945 */ /* 0x000fe80003800000 */
[----:B------:R-:W-:-:S04]  /*1af80*/  SHF.R.U32.HI R13, RZ, 0x18, R0 ;  /* 0x00000018ff0d7819 */ /* 0x000fc80000011600 */
[----:B------:R-:W-:-:S13]  /*1af90*/  ISETP.NE.U32.AND P0, PT, R13, RZ, PT ;  /* 0x000000ff0d00720c */ /* 0x000fda0003f05070 */
[----:B------:R-:W-:Y:S05]  /*1afa0*/  @P0 BRA `(.L_x_94) ;  /* 0x0000000000280947 */ /* 0x000fea0003800000 */
[----:B------:R-:W-:-:S04]  /*1afb0*/  SHF.L.U32 R0, R3, 0x1, RZ ;  /* 0x0000000103007819 */ /* 0x000fc800000006ff */
[----:B------:R-:W-:-:S13]  /*1afc0*/  ISETP.NE.AND P0, PT, R0, RZ, PT ;  /* 0x000000ff0000720c */ /* 0x000fda0003f05270 */
[----:B------:R-:W-:Y:S01]  /*1afd0*/  @P0 FFMA R5, R3, 1.84467440737095516160e+19, RZ ;  /* 0x5f80000003050823 */ /* 0x000fe200000000ff */
[----:B------:R-:W-:Y:S08]  /*1afe0*/  @!P0 MUFU.RCP R4, R3 ;  /* 0x0000000300048308 */ /* 0x000ff00000001000 */
[----:B------:R-:W1:Y:S02]  /*1aff0*/  @P0 MUFU.RCP R0, R5 ;  /* 0x0000000500000308 */ /* 0x000e640000001000 */
[----:B-1----:R-:W-:-:S04]  /*1b000*/  @P0 FFMA R10, R5, R0, -1 ;  /* 0xbf800000050a0423 */ /* 0x002fc80000000000 */
[----:B------:R-:W-:-:S04]  /*1b010*/  @P0 FADD.FTZ R11, -R10, -RZ ;  /* 0x800000ff0a0b0221 */ /* 0x000fc80000010100 */
[----:B------:R-:W-:-:S04]  /*1b020*/  @P0 FFMA R0, R0, R11, R0 ;  /* 0x0000000b00000223 */ /* 0x000fc80000000000 */
[----:B------:R-:W-:Y:S01]  /*1b030*/  @P0 FFMA R4, R0, 1.84467440737095516160e+19, RZ ;  /* 0x5f80000000040823 */ /* 0x000fe200000000ff */
[----:B------:R-:W-:Y:S06]  /*1b040*/  BRA `(.L_x_95) ;  /* 0x0000000000887947 */ /* 0x000fec0003800000 */
.L_x_94:
[----:B------:R-:W-:-:S04]  /*1b050*/  IADD3 R24, R13, -0xfd, RZ ;  /* 0xffffff030d187810 */ /* 0x000fc80007ffe0ff */
[----:B------:R-:W-:-:S13]  /*1b060*/  ISETP.GT.U32.AND P0, PT, R24, 0x1, PT ;  /* 0x000000011800780c */ /* 0x000fda0003f04070 */
[----:B------:R-:W-:Y:S05]  /*1b070*/  @P0 BRA `(.L_x_96) ;  /* 0x0000000000780947 */ /* 0x000fea0003800000 */
[----:B------:R-:W-:Y:S01]  /*1b080*/  LOP3.LUT R0, R3, 0x7fffff, RZ, 0xc0, !PT ;  /* 0x007fffff03007812 */ /* 0x000fe200078ec0ff */
[----:B------:R-:W-:-:S03]  /*1b090*/  IMAD.MOV.U32 R11, RZ, RZ, 0x3 ;  /* 0x00000003ff0b7424 */ /* 0x000fc600078e00ff */
[----:B------:R-:W-:Y:S02]  /*1b0a0*/  LOP3.LUT R0, R0, 0x3f800000, RZ, 0xfc, !PT ;  /* 0x3f80000000007812 */ /* 0x000fe400078efcff */
[----:B------:R-:W-:Y:S02]  /*1b0b0*/  SHF.L.U32 R11, R11, R24, RZ ;  /* 0x000000180b0b7219 */ /* 0x000fe400000006ff */
[----:B------:R-:W1:Y:S02]  /*1b0c0*/  MUFU.RCP R5, R0 ;  /* 0x0000000000057308 */ /* 0x000e640000001000 */
[----:B-1----:R-:W-:-:S04]  /*1b0d0*/  FFMA R4, R0, R5, -1 ;  /* 0xbf80000000047423 */ /* 0x002fc80000000005 */
[----:B------:R-:W-:-:S04]  /*1b0e0*/  FADD.FTZ R4, -R4, -RZ ;  /* 0x800000ff04047221 */ /* 0x000fc80000010100 */
[CCC-:B------:R-:W-:Y:S01]  /*1b0f0*/  FFMA.RM R10, R5.reuse, R4.reuse, R5.reuse ;  /* 0x00000004050a7223 */ /* 0x1c0fe20000004005 */
[----:B------:R-:W-:-:S04]  /*1b100*/  FFMA.RP R5, R5, R4, R5 ;  /* 0x0000000405057223 */ /* 0x000fc80000008005 */
[C---:B------:R-:W-:Y:S02]  /*1b110*/  LOP3.LUT R4, R10.reuse, 0x7fffff, RZ, 0xc0, !PT ;  /* 0x007fffff0a047812 */ /* 0x040fe400078ec0ff */
[----:B------:R-:W-:Y:S02]  /*1b120*/  FSETP.NEU.FTZ.AND P0, PT, R10, R5, PT ;  /* 0x000000050a00720b */ /* 0x000fe40003f1d000 */
[----:B------:R-:W-:Y:S02]  /*1b130*/  LOP3.LUT R4, R4, 0x800000, RZ, 0xfc, !PT ;  /* 0x0080000004047812 */ /* 0x000fe400078efcff */
[----:B------:R-:W-:Y:S02]  /*1b140*/  SEL R5, RZ, 0xffffffff, !P0 ;  /* 0xffffffffff057807 */ /* 0x000fe40004000000 */
[----:B------:R-:W-:Y:S02]  /*1b150*/  LOP3.LUT R11, R11, R4, RZ, 0xc0, !PT ;  /* 0x000000040b0b7212 */ /* 0x000fe400078ec0ff */
[----:B------:R-:W-:-:S02]  /*1b160*/  IADD3 R5, -R5, RZ, RZ ;  /* 0x000000ff05057210 */ /* 0x000fc40007ffe1ff */
[-C--:B------:R-:W-:Y:S02]  /*1b170*/  SHF.R.U32.HI R11, RZ, R24.reuse, R11 ;  /* 0x00000018ff0b7219 */ /* 0x080fe4000001160b */
[--C-:B------:R-:W-:Y:S01]  /*1b180*/  LOP3.LUT P1, RZ, R5, R24, R4.reuse, 0xf8, !PT ;  /* 0x0000001805ff7212 */ /* 0x100fe2000782f804 */
[----:B------:R-:W-:Y:S01]  /*1b190*/  VIADD R5, R13, 0xffffff04 ;  /* 0xffffff040d057836 */ /* 0x000fe20000000000 */
[C---:B------:R-:W-:Y:S02]  /*1b1a0*/  LOP3.LUT P0, RZ, R11.reuse, 0x1, RZ, 0xc0, !PT ;  /* 0x000000010bff7812 */ /* 0x040fe4000780c0ff */
[----:B------:R-:W-:Y:S02]  /*1b1b0*/  LOP3.LUT P2, RZ, R11, 0x2, RZ, 0xc0, !PT ;  /* 0x000000020bff7812 */ /* 0x000fe4000784c0ff */
[----:B------:R-:W-:Y:S02]  /*1b1c0*/  SHF.R.U32.HI R4, RZ, R5, R4 ;  /* 0x00000005ff047219 */ /* 0x000fe40000011604 */
[----:B------:R-:W-:-:S02]  /*1b1d0*/  PLOP3.LUT P0, PT, P0, P1, P2, 0xe0, 0x0 ;  /* 0x000000000000781c */ /* 0x000fc40000703c20 */
[----:B------:R-:W-:Y:S02]  /*1b1e0*/  LOP3.LUT P1, RZ, R3, 0x7fffff, RZ, 0xc0, !PT ;  /* 0x007fffff03ff7812 */ /* 0x000fe4000782c0ff */
[----:B------:R-:W-:-:S04]  /*1b1f0*/  SEL R0, RZ, 0x1, !P0 ;  /* 0x00000001ff007807 */ /* 0x000fc80004000000 */
[----:B------:R-:W-:-:S04]  /*1b200*/  IADD3 R0, -R0, RZ, RZ ;  /* 0x000000ff00007210 */ /* 0x000fc80007ffe1ff */
[----:B------:R-:W-:-:S13]  /*1b210*/  ISETP.GE.AND P0, PT, R0, RZ, PT ;  /* 0x000000ff0000720c */ /* 0x000fda0003f06270 */
[----:B------:R-:W-:-:S04]  /*1b220*/  @!P0 IADD3 R4, R4, 0x1, RZ ;  /* 0x0000000104048810 */ /* 0x000fc80007ffe0ff */
[----:B------:R-:W-:-:S04]  /*1b230*/  @!P1 SHF.L.U32 R4, R4, 0x1, RZ ;  /* 0x0000000104049819 */ /* 0x000fc800000006ff */
[----:B------:R-:W-:Y:S01]  /*1b240*/  LOP3.LUT R4, R4, 0x80000000, R3, 0xf8, !PT ;  /* 0x8000000004047812 */ /* 0x000fe200078ef803 */
[----:B------:R-:W-:Y:S06]  /*1b250*/  BRA `(.L_x_95) ;  /* 0x0000000000047947 */ /* 0x000fec0003800000 */
.L_x_96:
[----:B------:R1:W2:Y:S02]  /*1b260*/  MUFU.RCP R4, R3 ;  /* 0x0000000300047308 */ /* 0x0002a40000001000 */
.L_x_95:
[----:B------:R-:W-:Y:S05]  /*1b270*/  BSYNC B2 ;  /* 0x0000000000027941 */ /* 0x000fea0003800000 */
.L_x_93:
[----:B--2---:R-:W-:Y:S01]  /*1b280*/  IMAD.MOV.U32 R0, RZ, RZ, R4 ;  /* 0x000000ffff007224 */ /* 0x004fe200078e0004 */
[----:B------:R-:W-:Y:S02]  /*1b290*/  MOV R4, R12 ;  /* 0x0000000c00047202 */ /* 0x000fe40000000f00 */
[----:B------:R-:W-:-:S04]  /*1b2a0*/  MOV R5, 0x0 ;  /* 0x0000000000057802 */ /* 0x000fc80000000f00 */
[----:B-1----:R-:W-:Y:S05]  /*1b2b0*/  RET.REL.NODEC R4 `(_ZN7cutlass13device_kernelINS_4fmha6kernel13FmhaKernelTmaINS1_10collective15FmhaMainloopTmaINS_6half_tEfN4cute5tupleIJNS7_1CILi64EEENS9_ILi256EEENS9_ILi160EEEEEENS4_14ResidualFusionEJEEENS4_15FmhaFwdEpilogueIS6_fNS8_IJSA_SC_SB_EEEEEJEEEEEvNT_6ParamsE) ;  /* 0xfffffe4c04507950 */ /* 0x002fea0003c3ffff */
.L_x_97:
[----:B------:R-:W-:-:S00]  /*1b2c0*/  BRA `(.L_x_97) ;  /* 0xfffffffc00fc7947 */ /* 0x000fc0000383ffff */
[----:B------:R-:W-:-:S00]  /*1b2d0*/  NOP ;  /* 0x0000000000007918 */ /* 0x000fc00000000000 */
        /* <DEDUP_REMOVED lines=10> */
.L_x_98:


//--------------------- .nv.global.init           --------------------------
	.section	.nv.global.init,"aw",@progbits
.nv.global.init:
	.type		$str$23,@object
	.size		$str$23,($str$24 - $str$23)
$str$23:
        /*0000*/ 	.byte	0x28, 0x61, 0x64, 0x64, 0x72, 0x65, 0x73, 0x73, 0x20, 0x26, 0x20, 0x6d, 0x61, 0x73, 0x6b, 0x29
        /*0010*/ 	.byte	0x20, 0x3d, 0x3d, 0x20, 0x30, 0x00
	.type		$str$24,@object
	.size		$str$24,(__unnamed_1 - $str$24)
$str$24:
        /*0016*/ 	.byte	0x2f, 0x74, 0x6d, 0x70, 0x2f, 0x63, 0x75, 0x74, 0x6c, 0x61, 0x73, 0x73, 0x5f, 0x73, 0x77, 0x65
        /*0026*/ 	.byte	0x65, 0x70, 0x5f, 0x73, 0x72, 0x63, 0x2f, 0x69, 0x6e, 0x63, 0x6c, 0x75, 0x64, 0x65, 0x2f, 0x63
        /*0036*/ 	.byte	0x75, 0x74, 0x65, 0x2f, 0x70, 0x6f, 0x69, 0x6e, 0x74, 0x65, 0x72, 0x5f, 0x66, 0x6c, 0x61, 0x67
        /*0046*/ 	.byte	0x67, 0x65, 0x64, 0x2e, 0x68, 0x70, 0x70, 0x00
	.type		__unnamed_1,@object
	.size		__unnamed_1,(__unnamed_2 - __unnamed_1)
__unnamed_1:
        /*004e*/ 	.byte	0x61, 0x75, 0x74, 0x6f, 0x20, 0x63, 0x75, 0x74, 0x65, 0x3a, 0x3a, 0x61, 0x73, 0x5f, 0x70, 0x6f
        /* <DEDUP_REMOVED lines=27> */
        /*020e*/ 	.byte	0x3e, 0x3e, 0x3e, 0x3e, 0x3e, 0x5d, 0x00
	.type		__unnamed_2,@object
	.size		__unnamed_2,(.L_1 - __unnamed_2)
__unnamed_2:
        /* <DEDUP_REMOVED lines=29> */
.L_1:


//--------------------- .nv.shared._ZN7cutlass13device_kernelINS_4fmha6kernel13FmhaKernelTmaINS1_10collective15FmhaMainloopTmaINS_6half_tEfN4cute5tupleIJNS7_1CILi64EEENS9_ILi256EEENS9_ILi160EEEEEENS4_14ResidualFusionEJEEENS4_15FmhaFwdEpilogueIS6_fNS8_IJSA_SC_SB_EEEEEJEEEEEvNT_6ParamsE --------------------------
	.section	.nv.shared._ZN7cutlass13device_kernelINS_4fmha6kernel13FmhaKernelTmaINS1_10collective15FmhaMainloopTmaINS_6half_tEfN4cute5tupleIJNS7_1CILi64EEENS9_ILi256EEENS9_ILi160EEEEEENS4_14ResidualFusionEJEEENS4_15FmhaFwdEpilogueIS6_fNS8_IJSA_SC_SB_EEEEEJEEEEEvNT_6ParamsE,"aw",@nobits
	.sectionflags	@""
	.align	16
	.zero		1024


//--------------------- .nv.shared.reserved.0     --------------------------
	.section	.nv.shared.reserved.0,"aw",@nobits
	.weak		__nv_reservedSMEM_offset_0_alias
	.size		__nv_reservedSMEM_offset_0_alias, 0, 0
	.other		__nv_reservedSMEM_offset_0_alias,@"STO_CUDA_RESERVED_SHARED STV_DEFAULT"
__nv_reservedSMEM_offset_0_alias:
	.zero		0


//--------------------- .nv.global                --------------------------
	.section	.nv.global,"aw",@nobits
.nv.global:
	.type		_ZN39_INTERNAL_5a128e35_4_k_cu_f26aed72_29554cute1_E,@object
	.size		_ZN39_INTERNAL_5a128e35_4_k_cu_f26aed72_29554cute1_E,(_ZN39_INTERNAL_5a128e35_4_k_cu_f26aed72_29554cuda3std3__45__cpo6cbeginE - _ZN39_INTERNAL_5a128e35_4_k_cu_f26aed72_29554cute1_E)
_ZN39_INTERNAL_5a128e35_4_k_cu_f26aed72_29554cute1_E:
	.zero		1
	.type		_ZN39_INTERNAL_5a128e35_4_k_cu_f26aed72_29554cuda3std3__45__cpo6cbeginE,@object
	.size		_ZN39_INTERNAL_5a128e35_4_k_cu_f26aed72_29554cuda3std3__45__cpo6cbeginE,(_ZN39_INTERNAL_5a128e35_4_k_cu_f26aed72_29554cuda3std3__48in_placeE - _ZN39_INTERNAL_5a128e35_4_k_cu_f26aed72_29554cuda3std3__45__cpo6cbeginE)
_ZN39_INTERNAL_5a128e35_4_k_cu_f26aed72_29554cuda3std3__45__cpo6cbeginE:
	.zero		1
	.type		_ZN39_INTERNAL_5a128e35_4_k_cu_f26aed72_29554cuda3std3__48in_placeE,@object
	.size		_ZN39_INTERNAL_5a128e35_4_k_cu_f26aed72_29554cuda3std3__48in_placeE,(_ZN39_INTERNAL_5a128e35_4_k_cu_f26aed72_29554cuda3std6ranges3__45__cpo9iter_moveE - _ZN39_INTERNAL_5a128e35_4_k_cu_f26aed72_29554cuda3std3__48in_placeE)
_ZN39_INTERNAL_5a128e35_4_k_cu_f26aed72_29554cuda3std3__48in_placeE:
	.zero		1
	.type		_ZN39_INTERNAL_5a128e35_4_k_cu_f26aed72_29554cuda3std6ranges3__45__cpo9iter_moveE,@object
	.size		_ZN39_INTERNAL_5a128e35_4_k_cu_f26aed72_29554cuda3std6ranges3__45__cpo9iter_moveE,(_ZN39_INTERNAL_5a128e35_4_k_cu_f26aed72_29554cuda3std3__45__cpo5beginE - _ZN39_INTERNAL_5a128e35_4_k_cu_f26aed72_29554cuda3std6ranges3__45__cpo9iter_moveE)
_ZN39_INTERNAL_5a128e35_4_k_cu_f26aed72_29554cuda3std6ranges3__45__cpo9iter_moveE:
	.zero		1
	.type		_ZN39_INTERNAL_5a128e35_4_k_cu_f26aed72_29554cuda3std3__45__cpo5beginE,@object
	.size		_ZN39_INTERNAL_5a128e35_4_k_cu_f26aed72_29554cuda3std3__45__cpo5beginE,(_ZN39_INTERNAL_5a128e35_4_k_cu_f26aed72_29554cuda3std3__441_GLOBAL__N__5a128e35_4_k_cu_f26aed72_29556ignoreE - _ZN39_INTERNAL_5a128e35_4_k_cu_f26aed72_29554cuda3std3__45__cpo5beginE)
_ZN39_INTERNAL_5a128e35_4_k_cu_f26aed72_29554cuda3std3__45__cpo5beginE:
	.zero		1
	.type		_ZN39_INTERNAL_5a128e35_4_k_cu_f26aed72_29554cuda3std3__441_GLOBAL__N__5a128e35_4_k_cu_f26aed72_29556ignoreE,@object
	.size		_ZN39_INTERNAL_5a128e35_4_k_cu_f26aed72_29554cuda3std3__441_GLOBAL__N__5a128e35_4_k_cu_f26aed72_29556ignoreE,(_ZN39_INTERNAL_5a128e35_4_k_cu_f26aed72_29554cute7productE - _ZN39_INTERNAL_5a128e35_4_k_cu_f26aed72_29554cuda3std3__441_GLOBAL__N__5a128e35_4_k_cu_f26aed72_29556ignoreE)
_ZN39_INTERNAL_5a128e35_4_k_cu_f26aed72_29554cuda3std3__441_GLOBAL__N__5a128e35_4_k_cu_f26aed72_29556ignoreE:
	.zero		1
	.type		_ZN39_INTERNAL_5a128e35_4_k_cu_f26aed72_29554cute7productE,@object
	.size		_ZN39_INTERNAL_5a128e35_4_k_cu_f26aed72_29554cute7productE,(_ZN39_INTERNAL_5a128e35_4_k_cu_f26aed72_29554cuda3std3__45__cpo3endE - _ZN39_INTERNAL_5a128e35_4_k_cu_f26aed72_29554cute7productE)
_ZN39_INTERNAL_5a128e35_4_k_cu_f26aed72_29554cute7productE:
	.zero		1
	.type		_ZN39_INTERNAL_5a128e35_4_k_cu_f26aed72_29554cuda3std3__45__cpo3endE,@object
	.size		_ZN39_INTERNAL_5a128e35_4_k_cu_f26aed72_29554cuda3std3__45__cpo3endE,(_ZN39_INTERNAL_5a128e35_4_k_cu_f26aed72_29554cuda3std3__419piecewise_constructE - _ZN39_INTERNAL_5a128e35_4_k_cu_f26aed72_29554cuda3std3__45__cpo3endE)
_ZN39_INTERNAL_5a128e35_4_k_cu_f26aed72_29554cuda3std3__45__cpo3endE:
	.zero		1
	.type		_ZN39_INTERNAL_5a128e35_4_k_cu_f26aed72_29554cuda3std3__419piecewise_constructE,@object
	.size		_ZN39_INTERNAL_5a128e35_4_k_cu_f26aed72_29554cuda3std3__419piecewise_constructE,(_ZN39_INTERNAL_5a128e35_4_k_cu_f26aed72_29554cuda3std3__45__cpo4cendE - _ZN39_INTERNAL_5a128e35_4_k_cu_f26aed72_29554cuda3std3__419piecewise_constructE)
_ZN39_INTERNAL_5a128e35_4_k_cu_f26aed72_29554cuda3std3__419piecewise_constructE:
	.zero		1
	.type		_ZN39_INTERNAL_5a128e35_4_k_cu_f26aed72_29554cuda3std3__45__cpo4cendE,@object
	.size		_ZN39_INTERNAL_5a128e35_4_k_cu_f26aed72_29554cuda3std3__45__cpo4cendE,(_ZN39_INTERNAL_5a128e35_4_k_cu_f26aed72_29554cuda3std6ranges3__45__cpo4swapE - _ZN39_INTERNAL_5a128e35_4_k_cu_f26aed72_29554cuda3std3__45__cpo4cendE)
_ZN39_INTERNAL_5a128e35_4_k_cu_f26aed72_29554cuda3std3__45__cpo4cendE:
	.zero		1
	.type		_ZN39_INTERNAL_5a128e35_4_k_cu_f26aed72_29554cuda3std6ranges3__45__cpo4swapE,@object
	.size		_ZN39_INTERNAL_5a128e35_4_k_cu_f26aed72_29554cuda3std6ranges3__45__cpo4swapE,(.L_9 - _ZN39_INTERNAL_5a128e35_4_k_cu_f26aed72_29554cuda3std6ranges3__45__cpo4swapE)
_ZN39_INTERNAL_5a128e35_4_k_cu_f26aed72_29554cuda3std6ranges3__45__cpo4swapE:
	.zero		1
.L_9:


//--------------------- .nv.constant0._ZN7cutlass13device_kernelINS_4fmha6kernel13FmhaKernelTmaINS1_10collective15FmhaMainloopTmaINS_6half_tEfN4cute5tupleIJNS7_1CILi64EEENS9_ILi256EEENS9_ILi160EEEEEENS4_14ResidualFusionEJEEENS4_15FmhaFwdEpilogueIS6_fNS8_IJSA_SC_SB_EEEEEJEEEEEvNT_6ParamsE --------------------------
	.section	.nv.constant0._ZN7cutlass13device_kernelINS_4fmha6kernel13FmhaKernelTmaINS1_10collective15FmhaMainloopTmaINS_6half_tEfN4cute5tupleIJNS7_1CILi64EEENS9_ILi256EEENS9_ILi160EEEEEENS4_14ResidualFusionEJEEENS4_15FmhaFwdEpilogueIS6_fNS8_IJSA_SC_SB_EEEEEJEEEEEvNT_6ParamsE,"a",@progbits
	.sectionflags	@""
	.align	4
.nv.constant0._ZN7cutlass13device_kernelINS_4fmha6kernel13FmhaKernelTmaINS1_10collective15FmhaMainloopTmaINS_6half_tEfN4cute5tupleIJNS7_1CILi64EEENS9_ILi256EEENS9_ILi160EEEEEENS4_14ResidualFusionEJEEENS4_15FmhaFwdEpilogueIS6_fNS8_IJSA_SC_SB_EEEEEJEEEEEvNT_6ParamsE:
	.zero		2688


//--------------------- SYMBOLS --------------------------

	.type		.nv.reservedSmem.offset0,@object
	.size		.nv.reservedSmem.offset0,0x4
	.type		__assertfail,@function
